	.target	sm_90a

	.elftype	@"ET_EXEC"


//--------------------- .note.nv.tkinfo           --------------------------
	.section	.note.nv.tkinfo,"",@"SHT_NOTE"
	.sectionflags	@"SHF_NOTE_NV_TKINFO"
	.tkinfo
        /*0018*/ 	.word	0x00000002
        /*0030*/ 	.string	""
        /*0030*/ 	.string	"ptxas"
        /*0030*/ 	.string	"Cuda compilation tools, release 13.0, V13.0.88"
        /*0030*/ 	.string	"Build cuda_13.0.r13.0/compiler.36424714_0"
        /*0030*/ 	.string	"-arch sm_90a -m 64 "



//--------------------- .note.nv.cuinfo           --------------------------
	.section	.note.nv.cuinfo,"",@"SHT_NOTE"
	.sectionflags	@"SHF_NOTE_NV_CUINFO"
        /*0018*/ 	.short	0x0002
        /*001a*/ 	.short	0x005a
        /*001c*/ 	.short	0x0082
	.zero		2


//--------------------- .nv.info                  --------------------------
	.section	.nv.info,"",@"SHT_CUDA_INFO"
	.align	4


	//----- nvinfo : EIATTR_REGCOUNT
	.align		4
        /*0000*/ 	.byte	0x04, 0x2f
        /*0002*/ 	.short	(.L_16 - .L_15)
	.align		4
.L_15:
        /*0004*/ 	.word	index@(_ZN7cutlass13device_kernelINS_4fmha6kernel13FmhaKernelTmaINS1_10collective15FmhaMainloopTmaINS_6half_tEfN4cute5tupleIJNS7_1CILi64EEENS9_ILi256EEENS9_ILi96EEEEEENS4_12CausalFusionEJEEENS4_15FmhaFwdEpilogueIS6_fNS8_IJSA_SC_SB_EEEEEJEEEEEvNT_6ParamsE)
        /*0008*/ 	.word	0x000000f1


	//----- nvinfo : EIATTR_FRAME_SIZE
	.align		4
.L_16:
        /*000c*/ 	.byte	0x04, 0x11
        /*000e*/ 	.short	(.L_18 - .L_17)
	.align		4
.L_17:
        /*0010*/ 	.word	index@($__internal_0_$__cuda_sm20_rcp_rn_f32_slowpath)
        /*0014*/ 	.word	0x00000000


	//----- nvinfo : EIATTR_FRAME_SIZE
	.align		4
.L_18:
        /*0018*/ 	.byte	0x04, 0x11
        /*001a*/ 	.short	(.L_20 - .L_19)
	.align		4
.L_19:
        /*001c*/ 	.word	index@(_ZN7cutlass13device_kernelINS_4fmha6kernel13FmhaKernelTmaINS1_10collective15FmhaMainloopTmaINS_6half_tEfN4cute5tupleIJNS7_1CILi64EEENS9_ILi256EEENS9_ILi96EEEEEENS4_12CausalFusionEJEEENS4_15FmhaFwdEpilogueIS6_fNS8_IJSA_SC_SB_EEEEEJEEEEEvNT_6ParamsE)
        /*0020*/ 	.word	0x00000000


	//----- nvinfo : EIATTR_MIN_STACK_SIZE
	.align		4
.L_20:
        /*0024*/ 	.byte	0x04, 0x12
        /*0026*/ 	.short	(.L_22 - .L_21)
	.align		4
.L_21:
        /*0028*/ 	.word	index@(_ZN7cutlass13device_kernelINS_4fmha6kernel13FmhaKernelTmaINS1_10collective15FmhaMainloopTmaINS_6half_tEfN4cute5tupleIJNS7_1CILi64EEENS9_ILi256EEENS9_ILi96EEEEEENS4_12CausalFusionEJEEENS4_15FmhaFwdEpilogueIS6_fNS8_IJSA_SC_SB_EEEEEJEEEEEvNT_6ParamsE)
        /*002c*/ 	.word	0x00000000
.L_22:


//--------------------- .nv.compat                --------------------------
	.section	.nv.compat,"",@"SHT_CUDA_COMPAT_INFO"
	.align	4
        /*0000*/ 	.byte	0x02, 0x09, 0x01, 0x00, 0x02, 0x02, 0x04, 0x00, 0x02, 0x05, 0x05, 0x00, 0x03, 0x07, 0x01, 0x01
        /*0010*/ 	.byte	0x02, 0x03, 0x01, 0x00, 0x02, 0x06, 0x01, 0x00, 0x04, 0x0b, 0x08, 0x00, 0x00, 0x00, 0x00, 0x00
        /*0020*/ 	.byte	0x00, 0x00, 0x00, 0x00


//--------------------- .nv.info._ZN7cutlass13device_kernelINS_4fmha6kernel13FmhaKernelTmaINS1_10collective15FmhaMainloopTmaINS_6half_tEfN4cute5tupleIJNS7_1CILi64EEENS9_ILi256EEENS9_ILi96EEEEEENS4_12CausalFusionEJEEENS4_15FmhaFwdEpilogueIS6_fNS8_IJSA_SC_SB_EEEEEJEEEEEvNT_6ParamsE --------------------------
	.section	.nv.info._ZN7cutlass13device_kernelINS_4fmha6kernel13FmhaKernelTmaINS1_10collective15FmhaMainloopTmaINS_6half_tEfN4cute5tupleIJNS7_1CILi64EEENS9_ILi256EEENS9_ILi96EEEEEENS4_12CausalFusionEJEEENS4_15FmhaFwdEpilogueIS6_fNS8_IJSA_SC_SB_EEEEEJEEEEEvNT_6ParamsE,"",@"SHT_CUDA_INFO"
	.sectionflags	@""
	.align	4


	//----- nvinfo : EIATTR_CUDA_API_VERSION
	.align		4
        /*0000*/ 	.byte	0x04, 0x37
        /*0002*/ 	.short	(.L_24 - .L_23)
.L_23:
        /*0004*/ 	.word	0x00000082


	//----- nvinfo : EIATTR_KPARAM_INFO
	.align		4
.L_24:
        /*0008*/ 	.byte	0x04, 0x17
        /*000a*/ 	.short	(.L_26 - .L_25)
.L_25:
        /*000c*/ 	.word	0x00000000
        /*0010*/ 	.short	0x0000
        /*0012*/ 	.short	0x0070
        /*0014*/ 	.byte	0x00, 0xf0, 0x01, 0x20


	//----- nvinfo : EIATTR_SPARSE_MMA_MASK
	.align		4
.L_26:
        /*0018*/ 	.byte	0x03, 0x50
        /*001a*/ 	.short	0x0000


	//----- nvinfo : EIATTR_MAXREG_COUNT
	.align		4
        /*001c*/ 	.byte	0x03, 0x1b
        /*001e*/ 	.short	0x00ff


	//----- nvinfo : EIATTR_NUM_BARRIERS
	.align		4
        /*0020*/ 	.byte	0x02, 0x4c
        /*0022*/ 	.byte	0x02
	.zero		1


	//----- nvinfo : EIATTR_EXTERNS
	.align		4
        /*0024*/ 	.byte	0x04, 0x0f
        /*0026*/ 	.short	(.L_28 - .L_27)


	//   ....[0]....
	.align		4
.L_27:
        /*0028*/ 	.word	index@(__assertfail)


	//----- nvinfo : EIATTR_MERCURY_ISA_VERSION
	.align		4
.L_28:
        /*002c*/ 	.byte	0x03, 0x5f
        /*002e*/ 	.short	0x0101


	//----- nvinfo : EIATTR_COOP_GROUP_MASK_REGIDS
	.align		4
        /*0030*/ 	.byte	0x04, 0x29
        /*0032*/ 	.short	(.L_30 - .L_29)


	//   ....[0]....
.L_29:
        /*0034*/ 	.word	0xffffffff


	//   ....[1]....
        /*0038*/ 	.word	0xffffffff


	//   ....[2]....
        /*003c*/ 	.word	0xffffffff


	//   ....[3]....
        /*0040*/ 	.word	0xffffffff


	//   ....[4]....
        /*0044*/ 	.word	0xffffffff


	//   ....[5]....
        /*0048*/ 	.word	0xffffffff


	//   ....[6]....
        /*004c*/ 	.word	0xffffffff


	//   ....[7]....
        /*0050*/ 	.word	0xffffffff


	//   ....[8]....
        /*0054*/ 	.word	0xffffffff


	//   ....[9]....
        /*0058*/ 	.word	0xffffffff


	//   ....[10]....
        /*005c*/ 	.word	0xffffffff


	//   ....[11]....
        /*0060*/ 	.word	0xffffffff


	//   ....[12]....
        /*0064*/ 	.word	0xffffffff


	//   ....[13]....
        /*0068*/ 	.word	0xffffffff


	//   ....[14]....
        /*006c*/ 	.word	0xffffffff


	//   ....[15]....
        /*0070*/ 	.word	0xffffffff


	//   ....[16]....
        /*0074*/ 	.word	0xffffffff


	//   ....[17]....
        /*0078*/ 	.word	0xffffffff


	//   ....[18]....
        /*007c*/ 	.word	0xffffffff


	//   ....[19]....
        /*0080*/ 	.word	0xffffffff


	//   ....[20]....
        /*0084*/ 	.word	0xffffffff


	//----- nvinfo : EIATTR_COOP_GROUP_INSTR_OFFSETS
	.align		4
.L_30:
        /*0088*/ 	.byte	0x04, 0x28
        /*008a*/ 	.short	(.L_32 - .L_31)


	//   ....[0]....
.L_31:
        /*008c*/ 	.word	0x00000050


	//   ....[1]....
        /*0090*/ 	.word	0x00000140


	//   ....[2]....
        /*0094*/ 	.word	0x00000270


	//   ....[3]....
        /*0098*/ 	.word	0x00000410


	//   ....[4]....
        /*009c*/ 	.word	0x000005a0


	//   ....[5]....
        /*00a0*/ 	.word	0x00003380


	//   ....[6]....
        /*00a4*/ 	.word	0x00003490


	//   ....[7]....
        /*00a8*/ 	.word	0x00003510


	//   ....[8]....
        /*00ac*/ 	.word	0x000035e0


	//   ....[9]....
        /*00b0*/ 	.word	0x000085f0


	//   ....[10]....
        /*00b4*/ 	.word	0x00008600


	//   ....[11]....
        /*00b8*/ 	.word	0x00008630


	//   ....[12]....
        /*00bc*/ 	.word	0x00008640


	//   ....[13]....
        /*00c0*/ 	.word	0x0000ed10


	//   ....[14]....
        /*00c4*/ 	.word	0x0000ed20


	//   ....[15]....
        /*00c8*/ 	.word	0x0000ed50


	//   ....[16]....
        /*00cc*/ 	.word	0x0000ed60


	//   ....[17]....
        /*00d0*/ 	.word	0x00013290


	//   ....[18]....
        /*00d4*/ 	.word	0x000132c0


	//   ....[19]....
        /*00d8*/ 	.word	0x00013310


	//   ....[20]....
        /*00dc*/ 	.word	0x00013330


	//----- nvinfo : EIATTR_SYSCALL_OFFSETS
	.align		4
.L_32:
        /*00e0*/ 	.byte	0x04, 0x46
        /*00e2*/ 	.short	(.L_34 - .L_33)


	//   ....[0]....
.L_33:
        /*00e4*/ 	.word	0x00013d70


	//   ....[1]....
        /*00e8*/ 	.word	0x00013e90


	//----- nvinfo : EIATTR_MBARRIER_INSTR_OFFSETS
	.align		4
.L_34:
        /*00ec*/ 	.byte	0x04, 0x39
        /*00ee*/ 	.short	(.L_36 - .L_35)


	//   ....[0]....
.L_35:
        /*00f0*/ 	.word	0x00000240
        /*00f4*/ 	.word	0x000000ff
        /*00f8*/ 	.word	0x00033040
        /*00fc*/ 	.short	0x0100
        /*00fe*/ 	.byte	0x08
	.zero		1


	//   ....[1]....
        /*0100*/ 	.word	0x00000250
        /*0104*/ 	.word	0x000000ff
        /*0108*/ 	.word	0x00033048
        /*010c*/ 	.short	0x0100
        /*010e*/ 	.byte	0x08
	.zero		1


	//   ....[2]....
        /*0110*/ 	.word	0x00000380
        /*0114*/ 	.word	0x000000ff
        /*0118*/ 	.word	0x00033000
        /*011c*/ 	.short	0x0100
        /*011e*/ 	.byte	0x08
	.zero		1


	//   ....[3]....
        /*0120*/ 	.word	0x00000390
        /*0124*/ 	.word	0x000000ff
        /*0128*/ 	.word	0x00033020
        /*012c*/ 	.short	0x0100
        /*012e*/ 	.byte	0x08
	.zero		1


	//   ....[4]....
        /*0130*/ 	.word	0x000003a0
        /*0134*/ 	.word	0x000000ff
        /*0138*/ 	.word	0x00033008
        /*013c*/ 	.short	0x0100
        /*013e*/ 	.byte	0x08
	.zero		1


	//   ....[5]....
        /*0140*/ 	.word	0x000003b0
        /*0144*/ 	.word	0x000000ff
        /*0148*/ 	.word	0x00033028
        /*014c*/ 	.short	0x0100
        /*014e*/ 	.byte	0x08
	.zero		1


	//   ....[6]....
        /*0150*/ 	.word	0x000003c0
        /*0154*/ 	.word	0x000000ff
        /*0158*/ 	.word	0x00033010
        /*015c*/ 	.short	0x0100
        /*015e*/ 	.byte	0x08
	.zero		1


	//   ....[7]....
        /*0160*/ 	.word	0x000003d0
        /*0164*/ 	.word	0x000000ff
        /*0168*/ 	.word	0x00033030
        /*016c*/ 	.short	0x0100
        /*016e*/ 	.byte	0x08
	.zero		1


	//   ....[8]....
        /*0170*/ 	.word	0x000003e0
        /*0174*/ 	.word	0x000000ff
        /*0178*/ 	.word	0x00033018
        /*017c*/ 	.short	0x0100
        /*017e*/ 	.byte	0x08
	.zero		1


	//   ....[9]....
        /*0180*/ 	.word	0x000003f0
        /*0184*/ 	.word	0x000000ff
        /*0188*/ 	.word	0x00033038
        /*018c*/ 	.short	0x0100
        /*018e*/ 	.byte	0x08
	.zero		1


	//   ....[10]....
        /*0190*/ 	.word	0x00000520
        /*0194*/ 	.word	0x000000ff
        /*0198*/ 	.word	0x00033050
        /*019c*/ 	.short	0x0100
        /*019e*/ 	.byte	0x08
	.zero		1


	//   ....[11]....
        /*01a0*/ 	.word	0x00000530
        /*01a4*/ 	.word	0x000000ff
        /*01a8*/ 	.word	0x00033068
        /*01ac*/ 	.short	0x0100
        /*01ae*/ 	.byte	0x08
	.zero		1


	//   ....[12]....
        /*01b0*/ 	.word	0x00000540
        /*01b4*/ 	.word	0x000000ff
        /*01b8*/ 	.word	0x00033058
        /*01bc*/ 	.short	0x0100
        /*01be*/ 	.byte	0x08
	.zero		1


	//   ....[13]....
        /*01c0*/ 	.word	0x00000550
        /*01c4*/ 	.word	0x000000ff
        /*01c8*/ 	.word	0x00033070
        /*01cc*/ 	.short	0x0100
        /*01ce*/ 	.byte	0x08
	.zero		1


	//   ....[14]....
        /*01d0*/ 	.word	0x00000560
        /*01d4*/ 	.word	0x000000ff
        /*01d8*/ 	.word	0x00033060
        /*01dc*/ 	.short	0x0100
        /*01de*/ 	.byte	0x08
	.zero		1


	//   ....[15]....
        /*01e0*/ 	.word	0x00000570
        /*01e4*/ 	.word	0x000000ff
        /*01e8*/ 	.word	0x00033078
        /*01ec*/ 	.short	0x0100
        /*01ee*/ 	.byte	0x08
	.zero		1


	//   ....[16]....
        /*01f0*/ 	.word	0x00000780
        /*01f4*/ 	.word	0x00000004
        /*01f8*/ 	.word	0x00033048
        /*01fc*/ 	.short	0x010a
        /*01fe*/ 	.byte	0x3f
	.zero		1


	//   ....[17]....
        /*0200*/ 	.word	0x00000ad0
        /*0204*/ 	.word	0x00000004
        /*0208*/ 	.word	0x00033020
        /*020c*/ 	.short	0x010a
        /*020e*/ 	.byte	0x3f
	.zero		1


	//   ....[18]....
        /*0210*/ 	.word	0x00000d90
        /*0214*/ 	.word	0x00000003
        /*0218*/ 	.word	0x00033020
        /*021c*/ 	.short	0x010a
        /*021e*/ 	.byte	0x3f
	.zero		1


	//   ....[19]....
        /*0220*/ 	.word	0x000010a0
        /*0224*/ 	.word	0x00000003
        /*0228*/ 	.word	0x00033020
        /*022c*/ 	.short	0x010a
        /*022e*/ 	.byte	0x3f
	.zero		1


	//   ....[20]....
        /*0230*/ 	.word	0x000013c0
        /*0234*/ 	.word	0x00000008
        /*0238*/ 	.word	0x00033020
        /*023c*/ 	.short	0x010a
        /*023e*/ 	.byte	0x3f
	.zero		1


	//   ....[21]....
        /*0240*/ 	.word	0x00001720
        /*0244*/ 	.word	0x00000002
        /*0248*/ 	.word	0x00033040
        /*024c*/ 	.short	0x010a
        /*024e*/ 	.byte	0x3f
	.zero		1


	//   ....[22]....
        /*0250*/ 	.word	0x00001800
        /*0254*/ 	.word	0x00000002
        /*0258*/ 	.word	0x00033000
        /*025c*/ 	.short	0x010a
        /*025e*/ 	.byte	0x3f
	.zero		1


	//   ....[23]....
        /*0260*/ 	.word	0x00007150
        /*0264*/ 	.word	0x00000002
        /*0268*/ 	.word	0x00033008
        /*026c*/ 	.short	0x010a
        /*026e*/ 	.byte	0x3f
	.zero		1


	//   ....[24]....
        /*0270*/ 	.word	0x000076f0
        /*0274*/ 	.word	0x00000012
        /*0278*/ 	.word	0x00000000
        /*027c*/ 	.short	0x0101
        /*027e*/ 	.byte	0x3f
	.zero		1


	//   ....[25]....
        /*0280*/ 	.word	0x000077b0
        /*0284*/ 	.word	0x00000015
        /*0288*/ 	.word	0x00033000
        /*028c*/ 	.short	0x010a
        /*028e*/ 	.byte	0x3f
	.zero		1


	//   ....[26]....
        /*0290*/ 	.word	0x00007ab0
        /*0294*/ 	.word	0x00000012
        /*0298*/ 	.word	0x00033020
        /*029c*/ 	.short	0x010a
        /*029e*/ 	.byte	0x3f
	.zero		1


	//   ....[27]....
        /*02a0*/ 	.word	0x00008740
        /*02a4*/ 	.word	0x00000017
        /*02a8*/ 	.word	0x00000000
        /*02ac*/ 	.short	0x0101
        /*02ae*/ 	.byte	0x3f
	.zero		1


	//   ....[28]....
        /*02b0*/ 	.word	0x00008ad0
        /*02b4*/ 	.word	0x000000d0
        /*02b8*/ 	.word	0x00033000
        /*02bc*/ 	.short	0x010a
        /*02be*/ 	.byte	0x3f
	.zero		1


	//   ....[29]....
        /*02c0*/ 	.word	0x0000c5c0
        /*02c4*/ 	.word	0x0000000d
        /*02c8*/ 	.word	0x00000000
        /*02cc*/ 	.short	0x0101
        /*02ce*/ 	.byte	0x3f
	.zero		1


	//   ....[30]....
        /*02d0*/ 	.word	0x0000c670
        /*02d4*/ 	.word	0x00000012
        /*02d8*/ 	.word	0x00033020
        /*02dc*/ 	.short	0x010a
        /*02de*/ 	.byte	0x3f
	.zero		1


	//   ....[31]....
        /*02e0*/ 	.word	0x0000ca20
        /*02e4*/ 	.word	0x00000015
        /*02e8*/ 	.word	0x00033000
        /*02ec*/ 	.short	0x010a
        /*02ee*/ 	.byte	0x3f
	.zero		1


	//   ....[32]....
        /*02f0*/ 	.word	0x0000cde0
        /*02f4*/ 	.word	0x00000014
        /*02f8*/ 	.word	0x00033020
        /*02fc*/ 	.short	0x010a
        /*02fe*/ 	.byte	0x3f
	.zero		1


	//   ....[33]....
        /*0300*/ 	.word	0x0000ee90
        /*0304*/ 	.word	0x0000001a
        /*0308*/ 	.word	0x00000000
        /*030c*/ 	.short	0x0101
        /*030e*/ 	.byte	0x3f
	.zero		1


	//   ....[34]....
        /*0310*/ 	.word	0x0000f240
        /*0314*/ 	.word	0x00000017
        /*0318*/ 	.word	0x00033000
        /*031c*/ 	.short	0x010a
        /*031e*/ 	.byte	0x3f
	.zero		1


	//   ....[35]....
        /*0320*/ 	.word	0x00012e10
        /*0324*/ 	.word	0x00000007
        /*0328*/ 	.word	0x00000000
        /*032c*/ 	.short	0x0101
        /*032e*/ 	.byte	0x3f
	.zero		1


	//   ....[36]....
        /*0330*/ 	.word	0x00012e90
        /*0334*/ 	.word	0x00000007
        /*0338*/ 	.word	0x00033020
        /*033c*/ 	.short	0x010a
        /*033e*/ 	.byte	0x3f
	.zero		1


	//----- nvinfo : EIATTR_NUM_MBARRIERS
	.align		4
.L_36:
        /*0340*/ 	.byte	0x03, 0x38
        /*0342*/ 	.short	0x0010


	//----- nvinfo : EIATTR_EXIT_INSTR_OFFSETS
	.align		4
        /*0344*/ 	.byte	0x04, 0x1c
        /*0346*/ 	.short	(.L_38 - .L_37)


	//   ....[0]....
.L_37:
        /*0348*/ 	.word	0x00014960


	//----- nvinfo : EIATTR_MAX_THREADS
	.align		4
.L_38:
        /*034c*/ 	.byte	0x04, 0x05
        /*034e*/ 	.short	(.L_40 - .L_39)
.L_39:
        /*0350*/ 	.word	0x00000080
        /*0354*/ 	.word	0x00000001
        /*0358*/ 	.word	0x00000001


	//----- nvinfo : EIATTR_CRS_STACK_SIZE
	.align		4
.L_40:
        /*035c*/ 	.byte	0x04, 0x1e
        /*035e*/ 	.short	(.L_42 - .L_41)
.L_41:
        /*0360*/ 	.word	0x00000000


	//----- nvinfo : EIATTR_CBANK_PARAM_SIZE
	.align		4
.L_42:
        /*0364*/ 	.byte	0x03, 0x19
        /*0366*/ 	.short	0x0870


	//----- nvinfo : EIATTR_PARAM_CBANK
	.align		4
        /*0368*/ 	.byte	0x04, 0x0a
        /*036a*/ 	.short	(.L_44 - .L_43)
	.align		4
.L_43:
        /*036c*/ 	.word	index@(.nv.constant0._ZN7cutlass13device_kernelINS_4fmha6kernel13FmhaKernelTmaINS1_10collective15FmhaMainloopTmaINS_6half_tEfN4cute5tupleIJNS7_1CILi64EEENS9_ILi256EEENS9_ILi96EEEEEENS4_12CausalFusionEJEEENS4_15FmhaFwdEpilogueIS6_fNS8_IJSA_SC_SB_EEEEEJEEEEEvNT_6ParamsE)
        /*0370*/ 	.short	0x0210
        /*0372*/ 	.short	0x0870


	//----- nvinfo : EIATTR_SW_WAR
	.align		4
.L_44:
        /*0374*/ 	.byte	0x04, 0x36
        /*0376*/ 	.short	(.L_46 - .L_45)
.L_45:
        /*0378*/ 	.word	0x00000008
.L_46:


//--------------------- .nv.callgraph             --------------------------
	.section	.nv.callgraph,"",@"SHT_CUDA_CALLGRAPH"
	.align	4
	.sectionentsize	8
	.align		4
        /*0000*/ 	.word	0x00000000
	.align		4
        /*0004*/ 	.word	0xffffffff
	.align		4
        /*0008*/ 	.word	index@(_ZN7cutlass13device_kernelINS_4fmha6kernel13FmhaKernelTmaINS1_10collective15FmhaMainloopTmaINS_6half_tEfN4cute5tupleIJNS7_1CILi64EEENS9_ILi256EEENS9_ILi96EEEEEENS4_12CausalFusionEJEEENS4_15FmhaFwdEpilogueIS6_fNS8_IJSA_SC_SB_EEEEEJEEEEEvNT_6ParamsE)
	.align		4
        /*000c*/ 	.word	index@(__assertfail)
	.align		4
        /*0010*/ 	.word	0x00000000
	.align		4
        /*0014*/ 	.word	0xfffffffe
	.align		4
        /*0018*/ 	.word	0x00000000
	.align		4
        /*001c*/ 	.word	0xfffffffd
	.align		4
        /*0020*/ 	.word	0x00000000
	.align		4
        /*0024*/ 	.word	0xfffffffc


//--------------------- .nv.constant4             --------------------------
	.section	.nv.constant4,"a",@progbits
	.align	8
	.align		8
.nv.constant4:
        /*0000*/ 	.dword	__assertfail
	.align		8
        /*0008*/ 	.dword	__unnamed_1
	.align		8
        /*0010*/ 	.dword	__unnamed_2
	.align		8
        /*0018*/ 	.dword	_ZN39_INTERNAL_bc2697ca_4_k_cu_2dd7d097_29644cuda3std3__45__cpo5beginE
	.align		8
        /*0020*/ 	.dword	_ZN39_INTERNAL_bc2697ca_4_k_cu_2dd7d097_29644cuda3std3__45__cpo3endE
	.align		8
        /*0028*/ 	.dword	_ZN39_INTERNAL_bc2697ca_4_k_cu_2dd7d097_29644cuda3std3__45__cpo6cbeginE
	.align		8
        /*0030*/ 	.dword	_ZN39_INTERNAL_bc2697ca_4_k_cu_2dd7d097_29644cuda3std3__45__cpo4cendE
	.align		8
        /*0038*/ 	.dword	_ZN39_INTERNAL_bc2697ca_4_k_cu_2dd7d097_29644cuda3std3__441_GLOBAL__N__bc2697ca_4_k_cu_2dd7d097_29646ignoreE
	.align		8
        /*0040*/ 	.dword	_ZN39_INTERNAL_bc2697ca_4_k_cu_2dd7d097_29644cuda3std3__419piecewise_constructE
	.align		8
        /*0048*/ 	.dword	_ZN39_INTERNAL_bc2697ca_4_k_cu_2dd7d097_29644cuda3std3__48in_placeE
	.align		8
        /*0050*/ 	.dword	_ZN39_INTERNAL_bc2697ca_4_k_cu_2dd7d097_29644cuda3std6ranges3__45__cpo4swapE
	.align		8
        /*0058*/ 	.dword	_ZN39_INTERNAL_bc2697ca_4_k_cu_2dd7d097_29644cuda3std6ranges3__45__cpo9iter_moveE
	.align		8
        /*0060*/ 	.dword	_ZN39_INTERNAL_bc2697ca_4_k_cu_2dd7d097_29644cute7productE
	.align		8
        /*0068*/ 	.dword	_ZN39_INTERNAL_bc2697ca_4_k_cu_2dd7d097_29644cute1_E
	.align		8
        /*0070*/ 	.dword	$str$23
	.align		8
        /*0078*/ 	.dword	$str$24


//--------------------- .text._ZN7cutlass13device_kernelINS_4fmha6kernel13FmhaKernelTmaINS1_10collective15FmhaMainloopTmaINS_6half_tEfN4cute5tupleIJNS7_1CILi64EEENS9_ILi256EEENS9_ILi96EEEEEENS4_12CausalFusionEJEEENS4_15FmhaFwdEpilogueIS6_fNS8_IJSA_SC_SB_EEEEEJEEEEEvNT_6ParamsE --------------------------
	.section	.text._ZN7cutlass13device_kernelINS_4fmha6kernel13FmhaKernelTmaINS1_10collective15FmhaMainloopTmaINS_6half_tEfN4cute5tupleIJNS7_1CILi64EEENS9_ILi256EEENS9_ILi96EEEEEENS4_12CausalFusionEJEEENS4_15FmhaFwdEpilogueIS6_fNS8_IJSA_SC_SB_EEEEEJEEEEEvNT_6ParamsE,"ax",@progbits
	.align	128
.text._ZN7cutlass13device_kernelINS_4fmha6kernel13FmhaKernelTmaINS1_10collective15FmhaMainloopTmaINS_6half_tEfN4cute5tupleIJNS7_1CILi64EEENS9_ILi256EEENS9_ILi96EEEEEENS4_12CausalFusionEJEEENS4_15FmhaFwdEpilogueIS6_fNS8_IJSA_SC_SB_EEEEEJEEEEEvNT_6ParamsE:
        .type           _ZN7cutlass13device_kernelINS_4fmha6kernel13FmhaKernelTmaINS1_10collective15FmhaMainloopTmaINS_6half_tEfN4cute5tupleIJNS7_1CILi64EEENS9_ILi256EEENS9_ILi96EEEEEENS4_12CausalFusionEJEEENS4_15FmhaFwdEpilogueIS6_fNS8_IJSA_SC_SB_EEEEEJEEEEEvNT_6ParamsE,@function
        .size           _ZN7cutlass13device_kernelINS_4fmha6kernel13FmhaKernelTmaINS1_10collective15FmhaMainloopTmaINS_6half_tEfN4cute5tupleIJNS7_1CILi64EEENS9_ILi256EEENS9_ILi96EEEEEENS4_12CausalFusionEJEEENS4_15FmhaFwdEpilogueIS6_fNS8_IJSA_SC_SB_EEEEEJEEEEEvNT_6ParamsE,(.L_x_80 - _ZN7cutlass13device_kernelINS_4fmha6kernel13FmhaKernelTmaINS1_10collective15FmhaMainloopTmaINS_6half_tEfN4cute5tupleIJNS7_1CILi64EEENS9_ILi256EEENS9_ILi96EEEEEENS4_12CausalFusionEJEEENS4_15FmhaFwdEpilogueIS6_fNS8_IJSA_SC_SB_EEEEEJEEEEEvNT_6ParamsE)
        .other          _ZN7cutlass13device_kernelINS_4fmha6kernel13FmhaKernelTmaINS1_10collective15FmhaMainloopTmaINS_6half_tEfN4cute5tupleIJNS7_1CILi64EEENS9_ILi256EEENS9_ILi96EEEEEENS4_12CausalFusionEJEEENS4_15FmhaFwdEpilogueIS6_fNS8_IJSA_SC_SB_EEEEEJEEEEEvNT_6ParamsE,@"STO_CUDA_ENTRY STV_DEFAULT"
_ZN7cutlass13device_kernelINS_4fmha6kernel13FmhaKernelTmaINS1_10collective15FmhaMainloopTmaINS_6half_tEfN4cute5tupleIJNS7_1CILi64EEENS9_ILi256EEENS9_ILi96EEEEEENS4_12CausalFusionEJEEENS4_15FmhaFwdEpilogueIS6_fNS8_IJSA_SC_SB_EEEEEJEEEEEvNT_6ParamsE:
[----:B------:R-:W1:Y:S01]  /*0000*/  LDC R1, c[0x0][0x28] ;  /* 0x00000a00ff017b82 */ /* 0x000e620000000800 */
[----:B------:R-:W2:Y:S01]  /*0010*/  S2R R16, SR_TID.X ;  /* 0x0000000000107919 */ /* 0x000ea20000002100 */
[----:B------:R-:W-:Y:S01]  /*0020*/  ELECT P0, URZ, PT ;  /* 0x00000000003f782f */ /* 0x000fe20003800000 */
[----:B------:R-:W-:Y:S01]  /*0030*/  BSSY B0, `(.L_x_0) ;  /* 0x0000010000007945 */ /* 0x000fe20003800000 */
[----:B--2---:R-:W-:-:S05]  /*0040*/  SHF.R.U32.HI R10, RZ, 0x5, R16 ;  /* 0x00000005ff0a7819 */ /* 0x004fca0000011610 */
[----:B------:R-:W2:Y:S02]  /*0050*/  SHFL.IDX PT, R0, R10, RZ, 0x1f ;  /* 0x00001fff0a007589 */ /* 0x000ea400000e0000 */
[----:B--2---:R-:W-:-:S13]  /*0060*/  ISETP.NE.OR P0, PT, R0, RZ, !P0 ;  /* 0x000000ff0000720c */ /* 0x004fda0004705670 */
[----:B-1----:R-:W-:Y:S05]  /*0070*/  @P0 BRA `(.L_x_1) ;  /* 0x00000000002c0947 */ /* 0x002fea0003800000 */
[----:B------:R-:W-:Y:S02]  /*0080*/  ULDC.64 UR4, c[0x0][0x198] ;  /* 0x0000660000047ab9 */ /* 0x000fe40000000a00 */
[----:B------:R-:W-:Y:S02]  /*0090*/  UIADD3 UR6, UP0, UR4, 0xf0, URZ ;  /* 0x000000f004067890 */ /* 0x000fe4000ff1e03f */
[----:B------:R-:W-:Y:S02]  /*00a0*/  UIADD3 UR8, UP1, UR4, 0x1f0, URZ ;  /* 0x000001f004087890 */ /* 0x000fe4000ff3e03f */
[----:B------:R-:W-:Y:S02]  /*00b0*/  UIADD3 UR4, UP2, UR4, 0x2f0, URZ ;  /* 0x000002f004047890 */ /* 0x000fe4000ff5e03f */
[----:B------:R-:W-:Y:S02]  /*00c0*/  UIADD3.X UR7, URZ, UR5, URZ, UP0, !UPT ;  /* 0x000000053f077290 */ /* 0x000fe400087fe43f */
[----:B------:R-:W-:-:S02]  /*00d0*/  UIADD3.X UR9, URZ, UR5, URZ, UP1, !UPT ;  /* 0x000000053f097290 */ /* 0x000fc40008ffe43f */
[----:B------:R-:W-:-:S05]  /*00e0*/  UIADD3.X UR5, URZ, UR5, URZ, UP2, !UPT ;  /* 0x000000053f057290 */ /* 0x000fca00097fe43f */
[----:B------:R1:W-:Y:S02]  /*00f0*/  UTMACCTL.PF [UR6] ;  /* 0x00000000060079b9 */ /* 0x0003e40008040000 */
[----:B------:R1:W-:Y:S02]  /*0100*/  UTMACCTL.PF [UR8] ;  /* 0x00000000080079b9 */ /* 0x0003e40008040000 */
[----:B------:R1:W-:Y:S02]  /*0110*/  UTMACCTL.PF [UR4] ;  /* 0x00000000040079b9 */ /* 0x0003e40008040000 */
[----:B-1----:R-:W-:Y:S01]  /*0120*/  NOP ;  /* 0x0000000000007918 */ /* 0x002fe20000000000 */
.L_x_1:
[----:B------:R-:W-:Y:S05]  /*0130*/  BSYNC B0 ;  /* 0x0000000000007941 */ /* 0x000fea0003800000 */
.L_x_0:
[----:B------:R-:W1:Y:S02]  /*0140*/  SHFL.IDX PT, R0, R10, RZ, 0x1f ;  /* 0x00001fff0a007589 */ /* 0x000e6400000e0000 */
[----:B-1----:R-:W-:-:S13]  /*0150*/  ISETP.NE.AND P0, PT, R0, RZ, PT ;  /* 0x000000ff0000720c */ /* 0x002fda0003f05270 */
[----:B------:R-:W-:Y:S05]  /*0160*/  @P0 BRA `(.L_x_2) ;  /* 0x0000000000400947 */ /* 0x000fea0003800000 */
[----:B------:R-:W1:Y:S01]  /*0170*/  S2UR UR8, SR_CgaCtaId ;  /* 0x00000000000879c3 */ /* 0x000e620000008800 */
[----:B------:R-:W-:Y:S01]  /*0180*/  UMOV UR4, 0x400 ;  /* 0x0000040000047882 */ /* 0x000fe20000000000 */
[----:B------:R-:W-:Y:S01]  /*0190*/  UMOV UR5, 0x1 ;  /* 0x0000000100057882 */ /* 0x000fe20000000000 */
[----:B------:R-:W-:Y:S01]  /*01a0*/  UMOV UR6, 0x80 ;  /* 0x0000008000067882 */ /* 0x000fe20000000000 */
[----:B------:R-:W-:Y:S01]  /*01b0*/  ELECT P0, URZ, PT ;  /* 0x00000000003f782f */ /* 0x000fe20003800000 */
[----:B------:R-:W-:-:S04]  /*01c0*/  UIADD3 UR6, -UR6, 0x100000, URZ ;  /* 0x0010000006067890 */ /* 0x000fc8000fffe13f */
[----:B------:R-:W-:Y:S02]  /*01d0*/  USHF.L.U32 UR7, UR6, 0xb, URZ ;  /* 0x0000000b06077899 */ /* 0x000fe4000800063f */
[----:B------:R-:W-:Y:S02]  /*01e0*/  USHF.L.U32 UR6, UR6, 0x1, URZ ;  /* 0x0000000106067899 */ /* 0x000fe4000800063f */
[----:B-1----:R-:W-:Y:S02]  /*01f0*/  ULEA UR8, UR8, UR4, 0x18 ;  /* 0x0000000408087291 */ /* 0x002fe4000f8ec03f */
[----:B------:R-:W-:-:S04]  /*0200*/  UIADD3 UR4, -UR5, 0x100000, URZ ;  /* 0x0010000005047890 */ /* 0x000fc8000fffe13f */
[----:B------:R-:W-:Y:S02]  /*0210*/  USHF.L.U32 UR5, UR4, 0xb, URZ ;  /* 0x0000000b04057899 */ /* 0x000fe4000800063f */
[----:B------:R-:W-:Y:S01]  /*0220*/  USHF.L.U32 UR4, UR4, 0x1, URZ ;  /* 0x0000000104047899 */ /* 0x000fe2000800063f */
[----:B------:R-:W1:Y:S11]  /*0230*/  FENCE.VIEW.ASYNC.S ;  /* 0x00000000000073c6 */ /* 0x000e760000000000 */
[----:B-1----:R1:W2:Y:S01]  /*0240*/  SYNCS.EXCH.64 URZ, [UR8+0x33040], UR4 ;  /* 0x03304004083f75b2 */ /* 0x0022a20008000100 */
[----:B------:R1:W3:Y:S01]  /*0250*/  SYNCS.EXCH.64 URZ, [UR8+0x33048], UR6 ;  /* 0x03304806083f75b2 */ /* 0x0002e20008000100 */
[----:B------:R-:W-:Y:S01]  /*0260*/  NOP ;  /* 0x0000000000007918 */ /* 0x000fe20000000000 */
.L_x_2:
[----:B------:R-:W4:Y:S01]  /*0270*/  SHFL.IDX PT, R0, R10, RZ, 0x1f ;  /* 0x00001fff0a007589 */ /* 0x000f2200000e0000 */
[----:B------:R-:W-:Y:S01]  /*0280*/  NOP ;  /* 0x0000000000007918 */ /* 0x000fe20000000000 */
[----:B----4-:R-:W-:-:S13]  /*0290*/  ISETP.NE.AND P0, PT, R0, RZ, PT ;  /* 0x000000ff0000720c */ /* 0x010fda0003f05270 */
[----:B------:R-:W-:Y:S05]  /*02a0*/  @P0 BRA `(.L_x_3) ;  /* 0x0000000000580947 */ /* 0x000fea0003800000 */
[----:B-1----:R-:W1:Y:S01]  /*02b0*/  S2UR UR5, SR_CgaCtaId ;  /* 0x00000000000579c3 */ /* 0x002e620000008800 */
[----:B------:R-:W-:Y:S01]  /*02c0*/  UMOV UR4, 0x400 ;  /* 0x0000040000047882 */ /* 0x000fe20000000000 */
[----:B------:R-:W-:Y:S01]  /*02d0*/  UMOV UR6, 0x1 ;  /* 0x0000000100067882 */ /* 0x000fe20000000000 */
[----:B------:R-:W-:Y:S01]  /*02e0*/  UMOV UR7, 0x80 ;  /* 0x0000008000077882 */ /* 0x000fe20000000000 */
[----:B------:R-:W-:Y:S01]  /*02f0*/  ELECT P0, URZ, PT ;  /* 0x00000000003f782f */ /* 0x000fe20003800000 */
[----:B-1----:R-:W-:Y:S02]  /*0300*/  ULEA UR8, UR5, UR4, 0x18 ;  /* 0x0000000405087291 */ /* 0x002fe4000f8ec03f */
[----:B------:R-:W-:-:S04]  /*0310*/  UIADD3 UR4, -UR6, 0x100000, URZ ;  /* 0x0010000006047890 */ /* 0x000fc8000fffe13f */
[----:B------:R-:W-:Y:S02]  /*0320*/  USHF.L.U32 UR5, UR4, 0xb, URZ ;  /* 0x0000000b04057899 */ /* 0x000fe4000800063f */
[----:B------:R-:W-:Y:S02]  /*0330*/  USHF.L.U32 UR4, UR4, 0x1, URZ ;  /* 0x0000000104047899 */ /* 0x000fe4000800063f */
[----:B------:R-:W-:-:S04]  /*0340*/  UIADD3 UR6, -UR7, 0x100000, URZ ;  /* 0x0010000007067890 */ /* 0x000fc8000fffe13f */
[----:B------:R-:W-:Y:S02]  /*0350*/  USHF.L.U32 UR7, UR6, 0xb, URZ ;  /* 0x0000000b06077899 */ /* 0x000fe4000800063f */
[----:B------:R-:W-:Y:S01]  /*0360*/  USHF.L.U32 UR6, UR6, 0x1, URZ ;  /* 0x0000000106067899 */ /* 0x000fe2000800063f */
[----:B------:R-:W1:Y:S03]  /*0370*/  FENCE.VIEW.ASYNC.S ;  /* 0x00000000000073c6 */ /* 0x000e660000000000 */
[----:B-1----:R4:W1:Y:S08]  /*0380*/  SYNCS.EXCH.64 URZ, [UR8+0x33000], UR4 ;  /* 0x03300004083f75b2 */ /* 0x0028700008000100 */
[----:B------:R4:W1:Y:S01]  /*0390*/  SYNCS.EXCH.64 URZ, [UR8+0x33020], UR6 ;  /* 0x03302006083f75b2 */ /* 0x0008620008000100 */
[----:B------:R4:W1:Y:S01]  /*03a0*/  SYNCS.EXCH.64 URZ, [UR8+0x33008], UR4 ;  /* 0x03300804083f75b2 */ /* 0x0008620008000100 */
[----:B------:R4:W1:Y:S01]  /*03b0*/  SYNCS.EXCH.64 URZ, [UR8+0x33028], UR6 ;  /* 0x03302806083f75b2 */ /* 0x0008620008000100 */
[----:B------:R4:W1:Y:S01]  /*03c0*/  SYNCS.EXCH.64 URZ, [UR8+0x33010], UR4 ;  /* 0x03301004083f75b2 */ /* 0x0008620008000100 */
[----:B------:R4:W1:Y:S01]  /*03d0*/  SYNCS.EXCH.64 URZ, [UR8+0x33030], UR6 ;  /* 0x03303006083f75b2 */ /* 0x0008620008000100 */
[----:B------:R4:W1:Y:S01]  /*03e0*/  SYNCS.EXCH.64 URZ, [UR8+0x33018], UR4 ;  /* 0x03301804083f75b2 */ /* 0x0008620008000100 */
[----:B------:R4:W1:Y:S02]  /*03f0*/  SYNCS.EXCH.64 URZ, [UR8+0x33038], UR6 ;  /* 0x03303806083f75b2 */ /* 0x0008640008000100 */
[----:B----4-:R-:W-:Y:S01]  /*0400*/  NOP ;  /* 0x0000000000007918 */ /* 0x010fe20000000000 */
.L_x_3:
        /* <DEDUP_REMOVED lines=22> */
[----:B------:R4:W1:Y:S02]  /*0570*/  SYNCS.EXCH.64 URZ, [UR8+0x33078], UR6 ;  /* 0x03307806083f75b2 */ /* 0x0008640008000100 */
[----:B----4-:R-:W-:Y:S01]  /*0580*/  NOP ;  /* 0x0000000000007918 */ /* 0x010fe20000000000 */
.L_x_4:
[----:B------:R-:W4:Y:S01]  /*0590*/  S2UR UR11, SR_CTAID.X ;  /* 0x00000000000b79c3 */ /* 0x000f220000002500 */
[----:B------:R-:W5:Y:S01]  /*05a0*/  SHFL.IDX PT, R10, R10, RZ, 0x1f ;  /* 0x00001fff0a0a7589 */ /* 0x000f6200000e0000 */
[----:B-1----:R-:W-:Y:S01]  /*05b0*/  ULDC UR4, c[0x0][0x28c] ;  /* 0x0000a30000047ab9 */ /* 0x002fe20000000800 */
[----:B------:R-:W-:Y:S02]  /*05c0*/  ELECT P0, URZ, PT ;  /* 0x00000000003f782f */ /* 0x000fe40003800000 */
[----:B------:R-:W-:Y:S01]  /*05d0*/  SHF.R.S32.HI R3, RZ, 0x1f, R16 ;  /* 0x0000001fff037819 */ /* 0x000fe20000011410 */
[----:B------:R-:W-:Y:S01]  /*05e0*/  UIADD3 UR4, UR4, 0xff, URZ ;  /* 0x000000ff04047890 */ /* 0x000fe2000fffe03f */
[----:B------:R-:W-:Y:S01]  /*05f0*/  NOP ;  /* 0x0000000000007918 */ /* 0x000fe20000000000 */
[----:B------:R-:W-:Y:S01]  /*0600*/  BSSY B0, `(.L_x_5) ;  /* 0x000003a000007945 */ /* 0x000fe20003800000 */
[----:B------:R-:W-:Y:S01]  /*0610*/  LEA.HI R3, R3, R16, RZ, 0x7 ;  /* 0x0000001003037211 */ /* 0x000fe200078f38ff */
[----:B------:R-:W-:Y:S01]  /*0620*/  USHF.R.S32.HI UR5, URZ, 0x1f, UR4 ;  /* 0x0000001f3f057899 */ /* 0x000fe20008011404 */
[----:B------:R-:W1:Y:S01]  /*0630*/  S2UR UR36, SR_CTAID.Y ;  /* 0x00000000002479c3 */ /* 0x000e620000002600 */
[----:B------:R-:W-:-:S02]  /*0640*/  MOV R9, RZ ;  /* 0x000000ff00097202 */ /* 0x000fc40000000f00 */
[----:B------:R-:W-:Y:S01]  /*0650*/  ULEA.HI UR5, UR5, UR4, URZ, 0x8 ;  /* 0x0000000405057291 */ /* 0x000fe2000f8f403f */
[----:B------:R-:W-:-:S03]  /*0660*/  LOP3.LUT R3, R3, 0xffffff80, RZ, 0xc0, !PT ;  /* 0xffffff8003037812 */ /* 0x000fc600078ec0ff */
[----:B------:R-:W-:Y:S01]  /*0670*/  USHF.R.S32.HI UR5, URZ, 0x8, UR5 ;  /* 0x000000083f057899 */ /* 0x000fe20008011405 */
[----:B------:R-:W1:Y:S01]  /*0680*/  S2UR UR37, SR_CTAID.Z ;  /* 0x00000000002579c3 */ /* 0x000e620000002700 */
[----:B----4-:R-:W-:-:S07]  /*0690*/  USHF.L.U32 UR11, UR11, 0x6, URZ ;  /* 0x000000060b0b7899 */ /* 0x010fce000800063f */
[----:B--23--:R-:W-:Y:S01]  /*06a0*/  BAR.SYNC.DEFER_BLOCKING 0x0 ;  /* 0x0000000000007b1d */ /* 0x00cfe20000010000 */
[----:B-----5:R-:W-:Y:S02]  /*06b0*/  ISETP.EQ.AND P1, PT, R10, RZ, P0 ;  /* 0x000000ff0a00720c */ /* 0x020fe40000722270 */
[----:B------:R-:W-:-:S05]  /*06c0*/  MOV R0, UR11 ;  /* 0x0000000b00007c02 */ /* 0x000fca0008000f00 */
[----:B------:R-:W-:-:S05]  /*06d0*/  VIADD R0, R0, 0x13f ;  /* 0x0000013f00007836 */ /* 0x000fca0000000000 */
[----:B------:R-:W-:Y:S01]  /*06e0*/  SHF.R.U32.HI R19, RZ, 0x8, R0 ;  /* 0x00000008ff137819 */ /* 0x000fe20000011600 */
[----:B------:R-:W-:-:S03]  /*06f0*/  IMAD.IADD R0, R16, 0x1, -R3 ;  /* 0x0000000110007824 */ /* 0x000fc600078e0a03 */
[----:B------:R-:W-:Y:S01]  /*0700*/  VIMNMX R2, R19, UR5, PT ;  /* 0x0000000513027c48 */ /* 0x000fe2000bfe0100 */
[----:B-1----:R-:W-:Y:S06]  /*0710*/  @!P1 BRA `(.L_x_6) ;  /* 0x0000000000a09947 */ /* 0x002fec0003800000 */
[----:B------:R-:W1:Y:S01]  /*0720*/  S2R R4, SR_CgaCtaId ;  /* 0x0000000000047919 */ /* 0x000e620000008800 */
[----:B------:R-:W-:Y:S02]  /*0730*/  MOV R3, 0x400 ;  /* 0x0000040000037802 */ /* 0x000fe40000000f00 */
[----:B------:R-:W-:Y:S02]  /*0740*/  MOV R5, 0x1 ;  /* 0x0000000100057802 */ /* 0x000fe40000000f00 */
[----:B------:R-:W-:Y:S02]  /*0750*/  ISETP.NE.AND P3, PT, R0, RZ, PT ;  /* 0x000000ff0000720c */ /* 0x000fe40003f65270 */
[----:B-1----:R-:W-:Y:S02]  /*0760*/  LEA R4, R4, R3, 0x18 ;  /* 0x0000000304047211 */ /* 0x002fe400078ec0ff */
[----:B------:R-:W-:-:S09]  /*0770*/  SHF.L.U32 R3, R5, 0x1f, RZ ;  /* 0x0000001f05037819 */ /* 0x000fd200000006ff */
.L_x_7:
[----:B-1----:R1:W2:Y:S02]  /*0780*/  SYNCS.PHASECHK.TRANS64.TRYWAIT P2, [R4+URZ+0x33048], R3 ;  /* 0x03304803040075a7 */ /* 0x0022a4000804017f */
[----:B--2---:R-:W-:Y:S05]  /*0790*/  @!P2 NANOSLEEP.SYNCS 0x989680 ;  /* 0x009896800000a95d */ /* 0x004fea0003900000 */
[----:B------:R-:W2:Y:S02]  /*07a0*/  @!P2 SYNCS.PHASECHK.TRANS64 P2, [R4+URZ+0x33048], R3 ;  /* 0x033048030400a5a7 */ /* 0x000ea4000804007f */
[----:B--2---:R-:W-:Y:S05]  /*07b0*/  @!P2 BRA `(.L_x_7) ;  /* 0xfffffffc00f0a947 */ /* 0x004fea000383ffff */
[----:B------:R-:W-:Y:S05]  /*07c0*/  @P3 BRA `(.L_x_8) ;  /* 0x0000000000143947 */ /* 0x000fea0003800000 */
[----:B------:R-:W-:Y:S01]  /*07d0*/  LOP3.LUT P2, RZ, R16, 0x1f, RZ, 0xc0, !PT ;  /* 0x0000001f10ff7812 */ /* 0x000fe2000784c0ff */
[----:B-1----:R-:W-:-:S04]  /*07e0*/  IMAD.MOV.U32 R3, RZ, RZ, 0x3000 ;  /* 0x00003000ff037424 */ /* 0x002fc800078e00ff */
[----:B------:R2:W-:Y:S08]  /*07f0*/  SYNCS.ARRIVE.TRANS64 RZ, [R4+URZ+0x33040], R3 ;  /* 0x0330400304ff79a7 */ /* 0x0005f0000800003f */
[----:B------:R-:W-:Y:S05]  /*0800*/  @!P2 BRA `(.L_x_8) ;  /* 0x000000000004a947 */ /* 0x000fea0003800000 */
[----:B------:R-:W-:Y:S01]  /*0810*/  BPT.TRAP 0x1 ;  /* 0x000000040000795c */ /* 0x000fe20000300000 */
.L_x_8:
[----:B------:R-:W-:Y:S01]  /*0820*/  R2UR UR8, R4 ;  /* 0x00000000040872ca */ /* 0x000fe200000e0000 */
[----:B------:R-:W-:Y:S01]  /*0830*/  ULDC.64 UR4, c[0x0][0x198] ;  /* 0x0000660000047ab9 */ /* 0x000fe20000000a00 */
[----:B------:R-:W-:Y:S01]  /*0840*/  UMOV UR6, 0x0 ;  /* 0x0000000000067882 */ /* 0x000fe20000000000 */
[----:B------:R-:W-:Y:S01]  /*0850*/  UIADD3 UR4, UP0, UR4, 0xf0, URZ ;  /* 0x000000f004047890 */ /* 0x000fe2000ff1e03f */
[----:B------:R-:W-:Y:S01]  /*0860*/  UMOV UR7, 0x10000000 ;  /* 0x1000000000077882 */ /* 0x000fe20000000000 */
[----:B------:R-:W-:Y:S02]  /*0870*/  UMOV UR10, URZ ;  /* 0x0000003f000a7c82 */ /* 0x000fe40008000000 */
[----:B------:R-:W-:Y:S01]  /*0880*/  UIADD3.X UR5, URZ, UR5, URZ, UP0, !UPT ;  /* 0x000000053f057290 */ /* 0x000fe200087fe43f */
[----:B------:R-:W-:Y:S01]  /*0890*/  UMOV UR12, UR36 ;  /* 0x00000024000c7c82 */ /* 0x000fe20008000000 */
[----:B------:R-:W-:Y:S01]  /*08a0*/  UMOV UR13, UR37 ;  /* 0x00000025000d7c82 */ /* 0x000fe20008000000 */
[----:B------:R-:W-:Y:S01]  /*08b0*/  UMOV UR18, 0x20 ;  /* 0x0000002000127882 */ /* 0x000fe20000000000 */
[----:B------:R-:W-:-:S02]  /*08c0*/  UMOV UR19, UR11 ;  /* 0x0000000b00137c82 */ /* 0x000fc40008000000 */
[----:B------:R-:W-:Y:S02]  /*08d0*/  UIADD3 UR9, UR8, 0x33040, URZ ;  /* 0x0003304008097890 */ /* 0x000fe4000fffe03f */
[----:B------:R-:W-:Y:S02]  /*08e0*/  UIADD3 UR16, UR8, 0x1000, URZ ;  /* 0x0000100008107890 */ /* 0x000fe4000fffe03f */
[----:B------:R-:W-:Y:S01]  /*08f0*/  UIADD3 UR32, UR8, 0x2000, URZ ;  /* 0x0000200008207890 */ /* 0x000fe2000fffe03f */
[----:B------:R-:W-:Y:S01]  /*0900*/  UMOV UR20, UR36 ;  /* 0x0000002400147c82 */ /* 0x000fe20008000000 */
[----:B------:R-:W-:Y:S01]  /*0910*/  UMOV UR21, UR37 ;  /* 0x0000002500157c82 */ /* 0x000fe20008000000 */
[----:B------:R-:W-:Y:S01]  /*0920*/  UMOV UR17, UR9 ;  /* 0x0000000900117c82 */ /* 0x000fe20008000000 */
[----:B------:R-:W-:Y:S01]  /*0930*/  UMOV UR34, 0x40 ;  /* 0x0000004000227882 */ /* 0x000fe20000000000 */
[----:B------:R-:W-:Y:S01]  /*0940*/  UMOV UR35, UR11 ;  /* 0x0000000b00237c82 */ /* 0x000fe20008000000 */
[----:B------:R-:W-:Y:S01]  /*0950*/  UMOV UR33, UR9 ;  /* 0x0000000900217c82 */ /* 0x000fe20008000000 */
[----:B------:R3:W-:Y:S01]  /*0960*/  UTMALDG.4D [UR8], [UR4], desc[UR6] ;  /* 0x00000608040075b4 */ /* 0x0007e20008019000 */
[----:B------:R3:W-:Y:S01]  /*0970*/  UTMALDG.4D [UR16], [UR4], desc[UR6] ;  /* 0x00000610040075b4 */ /* 0x0007e20008019000 */
[----:B------:R3:W-:Y:S02]  /*0980*/  UTMALDG.4D [UR32], [UR4], desc[UR6] ;  /* 0x00000620040075b4 */ /* 0x0007e40008019000 */
[----:B---3--:R-:W-:Y:S01]  /*0990*/  NOP ;  /* 0x0000000000007918 */ /* 0x008fe20000000000 */
.L_x_6:
[----:B------:R-:W-:Y:S05]  /*09a0*/  BSYNC B0 ;  /* 0x0000000000007941 */ /* 0x000fea0003800000 */
.L_x_5:
[----:B------:R-:W-:Y:S01]  /*09b0*/  BSSY B0, `(.L_x_9) ;  /* 0x00000d1000007945 */ /* 0x000fe20003800000 */
[----:B------:R-:W-:Y:S01]  /*09c0*/  SHF.L.U32 R8, R2, 0x1, RZ ;  /* 0x0000000102087819 */ /* 0x000fe200000006ff */
[----:B------:R-:W-:Y:S01]  /*09d0*/  IMAD.MOV.U32 R7, RZ, RZ, 0x1 ;  /* 0x00000001ff077424 */ /* 0x000fe200078e00ff */
[----:B------:R-:W-:Y:S01]  /*09e0*/  MOV R6, 0x1 ;  /* 0x0000000100067802 */ /* 0x000fe20000000f00 */
[----:B------:R-:W-:Y:S01]  /*09f0*/  IMAD.MOV.U32 R5, RZ, RZ, RZ ;  /* 0x000000ffff057224 */ /* 0x000fe200078e00ff */
[----:B------:R-:W-:Y:S06]  /*0a00*/  @!P1 BRA `(.L_x_10) ;  /* 0x0000000c002c9947 */ /* 0x000fec0003800000 */
[----:B------:R-:W-:Y:S01]  /*0a10*/  ISETP.GE.AND P1, PT, R2, 0x1, PT ;  /* 0x000000010200780c */ /* 0x000fe20003f26270 */
[----:B------:R-:W-:Y:S01]  /*0a20*/  IMAD.MOV.U32 R5, RZ, RZ, RZ ;  /* 0x000000ffff057224 */ /* 0x000fe200078e00ff */
[----:B------:R-:W-:Y:S02]  /*0a30*/  LOP3.LUT R11, R16, 0x1f, RZ, 0xc0, !PT ;  /* 0x0000001f100b7812 */ /* 0x000fe400078ec0ff */
[----:B------:R-:W-:-:S09]  /*0a40*/  MOV R9, RZ ;  /* 0x000000ff00097202 */ /* 0x000fd20000000f00 */
[----:B------:R-:W-:Y:S05]  /*0a50*/  @!P1 BRA `(.L_x_11) ;  /* 0x0000000400689947 */ /* 0x000fea0003800000 */
[----:B-12---:R-:W1:Y:S01]  /*0a60*/  S2R R4, SR_CgaCtaId ;  /* 0x0000000000047919 */ /* 0x006e620000008800 */
[----:B------:R-:W-:Y:S01]  /*0a70*/  MOV R3, 0x400 ;  /* 0x0000040000037802 */ /* 0x000fe20000000f00 */
[----:B------:R-:W-:Y:S01]  /*0a80*/  IMAD.MOV.U32 R5, RZ, RZ, 0x1 ;  /* 0x00000001ff057424 */ /* 0x000fe200078e00ff */
[----:B------:R-:W-:Y:S02]  /*0a90*/  MOV R6, 0x1 ;  /* 0x0000000100067802 */ /* 0x000fe40000000f00 */
[----:B------:R-:W-:Y:S02]  /*0aa0*/  ISETP.NE.AND P2, PT, R0, RZ, PT ;  /* 0x000000ff0000720c */ /* 0x000fe40003f45270 */
[----:B-1----:R-:W-:Y:S02]  /*0ab0*/  LEA R4, R4, R3, 0x18 ;  /* 0x0000000304047211 */ /* 0x002fe400078ec0ff */
[----:B------:R-:W-:-:S09]  /*0ac0*/  SHF.L.U32 R3, R6, 0x1f, RZ ;  /* 0x0000001f06037819 */ /* 0x000fd200000006ff */
.L_x_12:
[----:B-1----:R1:W2:Y:S02]  /*0ad0*/  SYNCS.PHASECHK.TRANS64.TRYWAIT P1, [R4+URZ+0x33020], R3 ;  /* 0x03302003040075a7 */ /* 0x0022a4000802017f */
[----:B--2---:R-:W-:Y:S05]  /*0ae0*/  @!P1 NANOSLEEP.SYNCS 0x989680 ;  /* 0x009896800000995d */ /* 0x004fea0003900000 */
[----:B------:R-:W2:Y:S02]  /*0af0*/  @!P1 SYNCS.PHASECHK.TRANS64 P1, [R4+URZ+0x33020], R3 ;  /* 0x03302003040095a7 */ /* 0x000ea4000802007f */
[----:B--2---:R-:W-:Y:S05]  /*0b00*/  @!P1 BRA `(.L_x_12) ;  /* 0xfffffffc00f09947 */ /* 0x004fea000383ffff */
[----:B------:R-:W-:Y:S05]  /*0b10*/  @P2 BRA `(.L_x_13) ;  /* 0x0000000000142947 */ /* 0x000fea0003800000 */
[----:B------:R-:W-:Y:S02]  /*0b20*/  ISETP.NE.AND P1, PT, R11, RZ, PT ;  /* 0x000000ff0b00720c */ /* 0x000fe40003f25270 */
[----:B-1----:R-:W-:-:S04]  /*0b30*/  MOV R3, 0xc000 ;  /* 0x0000c00000037802 */ /* 0x002fc80000000f00 */
[----:B------:R2:W-:Y:S07]  /*0b40*/  SYNCS.ARRIVE.TRANS64 RZ, [R4+URZ+0x33000], R3 ;  /* 0x0330000304ff79a7 */ /* 0x0005ee000800003f */
[----:B------:R-:W-:Y:S05]  /*0b50*/  @!P1 BRA `(.L_x_13) ;  /* 0x0000000000049947 */ /* 0x000fea0003800000 */
[----:B------:R-:W-:Y:S01]  /*0b60*/  BPT.TRAP 0x1 ;  /* 0x000000040000795c */ /* 0x000fe20000300000 */
.L_x_13:
[----:B------:R-:W-:Y:S01]  /*0b70*/  R2UR UR32, R4 ;  /* 0x00000000042072ca */ /* 0x000fe200000e0000 */
[----:B------:R-:W-:Y:S01]  /*0b80*/  ULDC.64 UR4, c[0x0][0x198] ;  /* 0x0000660000047ab9 */ /* 0x000fe20000000a00 */
[----:B-12---:R-:W1:Y:S01]  /*0b90*/  S2R R4, SR_CgaCtaId ;  /* 0x0000000000047919 */ /* 0x006e620000008800 */
[----:B------:R-:W-:Y:S01]  /*0ba0*/  UIADD3 UR4, UP0, UR4, 0x1f0, URZ ;  /* 0x000001f004047890 */ /* 0x000fe2000ff1e03f */
[----:B------:R-:W-:Y:S01]  /*0bb0*/  MOV R3, 0x400 ;  /* 0x0000040000037802 */ /* 0x000fe20000000f00 */
[----:B------:R-:W-:Y:S01]  /*0bc0*/  UMOV UR27, URZ ;  /* 0x0000003f001b7c82 */ /* 0x000fe20008000000 */
[----:B------:R-:W-:Y:S01]  /*0bd0*/  UMOV UR6, 0x0 ;  /* 0x0000000000067882 */ /* 0x000fe20000000000 */
[----:B------:R-:W-:Y:S01]  /*0be0*/  UIADD3.X UR5, URZ, UR5, URZ, UP0, !UPT ;  /* 0x000000053f057290 */ /* 0x000fe200087fe43f */
[----:B------:R-:W-:Y:S01]  /*0bf0*/  IMAD.MOV.U32 R6, RZ, RZ, 0x1 ;  /* 0x00000001ff067424 */ /* 0x000fe200078e00ff */
[----:B------:R-:W-:Y:S01]  /*0c00*/  UMOV UR7, 0x10000000 ;  /* 0x1000000000077882 */ /* 0x000fe20000000000 */
[----:B------:R-:W-:Y:S01]  /*0c10*/  UMOV UR26, URZ ;  /* 0x0000003f001a7c82 */ /* 0x000fe20008000000 */
[----:B------:R-:W-:Y:S01]  /*0c20*/  UMOV UR28, UR36 ;  /* 0x00000024001c7c82 */ /* 0x000fe20008000000 */
[----:B------:R-:W-:Y:S01]  /*0c30*/  UMOV UR29, UR37 ;  /* 0x00000025001d7c82 */ /* 0x000fe20008000000 */
[----:B------:R-:W-:Y:S01]  /*0c40*/  UIADD3 UR24, UR32, 0x3000, URZ ;  /* 0x0000300020187890 */ /* 0x000fe2000fffe03f */
[----:B------:R-:W-:Y:S01]  /*0c50*/  ISETP.NE.AND P2, PT, R0, RZ, PT ;  /* 0x000000ff0000720c */ /* 0x000fe20003f45270 */
[----:B------:R-:W-:Y:S01]  /*0c60*/  UIADD3 UR25, UR32, 0x33000, URZ ;  /* 0x0003300020197890 */ /* 0x000fe2000fffe03f */
[----:B------:R-:W-:Y:S01]  /*0c70*/  MOV R9, 0x1 ;  /* 0x0000000100097802 */ /* 0x000fe20000000f00 */
[----:B------:R-:W-:Y:S01]  /*0c80*/  UIADD3 UR16, UR32, 0x7000, URZ ;  /* 0x0000700020107890 */ /* 0x000fe2000fffe03f */
[----:B------:R-:W-:Y:S01]  /*0c90*/  SHF.L.U32 R6, R6, 0x1f, RZ ;  /* 0x0000001f06067819 */ /* 0x000fe200000006ff */
[----:B------:R-:W-:Y:S01]  /*0ca0*/  UIADD3 UR32, UR32, 0xb000, URZ ;  /* 0x0000b00020207890 */ /* 0x000fe2000fffe03f */
[----:B------:R-:W-:Y:S01]  /*0cb0*/  UMOV UR18, 0x20 ;  /* 0x0000002000127882 */ /* 0x000fe20000000000 */
[----:B------:R-:W-:Y:S01]  /*0cc0*/  UMOV UR20, UR36 ;  /* 0x0000002400147c82 */ /* 0x000fe20008000000 */
[----:B------:R-:W-:Y:S01]  /*0cd0*/  UMOV UR21, UR37 ;  /* 0x0000002500157c82 */ /* 0x000fe20008000000 */
[----:B------:R-:W-:Y:S01]  /*0ce0*/  UMOV UR19, UR27 ;  /* 0x0000001b00137c82 */ /* 0x000fe20008000000 */
[----:B------:R-:W-:Y:S01]  /*0cf0*/  UMOV UR17, UR25 ;  /* 0x0000001900117c82 */ /* 0x000fe20008000000 */
[----:B------:R-:W-:Y:S01]  /*0d00*/  UMOV UR34, 0x40 ;  /* 0x0000004000227882 */ /* 0x000fe20000000000 */
[----:B------:R-:W-:Y:S01]  /*0d10*/  UMOV UR35, UR27 ;  /* 0x0000001b00237c82 */ /* 0x000fe20008000000 */
[----:B------:R2:W-:Y:S01]  /*0d20*/  UTMALDG.4D [UR24], [UR4], desc[UR6] ;  /* 0x00000618040075b4 */ /* 0x0005e20008019000 */
[----:B------:R-:W-:Y:S01]  /*0d30*/  UMOV UR33, UR25 ;  /* 0x0000001900217c82 */ /* 0x000fe20008000000 */
[----:B-1----:R-:W-:Y:S01]  /*0d40*/  LEA R4, R4, R3, 0x18 ;  /* 0x0000000304047211 */ /* 0x002fe200078ec0ff */
[----:B------:R2:W-:Y:S04]  /*0d50*/  UTMALDG.4D [UR16], [UR4], desc[UR6] ;  /* 0x00000610040075b4 */ /* 0x0005e80008019000 */
[----:B------:R-:W-:Y:S01]  /*0d60*/  IMAD R3, R5, 0x8, R4 ;  /* 0x0000000805037824 */ /* 0x000fe200078e0204 */
[----:B------:R2:W-:Y:S02]  /*0d70*/  UTMALDG.4D [UR32], [UR4], desc[UR6] ;  /* 0x00000620040075b4 */ /* 0x0005e40008019000 */
[----:B--2---:R-:W-:-:S04]  /*0d80*/  NOP ;  /* 0x0000000000007918 */ /* 0x004fc80000000000 */
.L_x_14:
        /* <DEDUP_REMOVED lines=10> */
.L_x_15:
[----:B------:R-:W-:Y:S01]  /*0e30*/  IMAD R4, R5, 0xc000, R4 ;  /* 0x0000c00005047824 */ /* 0x000fe200078e0204 */
[----:B------:R-:W-:Y:S01]  /*0e40*/  R2UR UR25, R3 ;  /* 0x00000000031972ca */ /* 0x000fe200000e0000 */
[----:B------:R-:W-:Y:S01]  /*0e50*/  ULDC.64 UR4, c[0x0][0x198] ;  /* 0x0000660000047ab9 */ /* 0x000fe20000000a00 */
[----:B------:R-:W-:Y:S01]  /*0e60*/  UMOV UR27, URZ ;  /* 0x0000003f001b7c82 */ /* 0x000fe20008000000 */
[----:B------:R-:W-:Y:S01]  /*0e70*/  UIADD3 UR4, UP0, UR4, 0x2f0, URZ ;  /* 0x000002f004047890 */ /* 0x000fe2000ff1e03f */
[----:B------:R-:W-:Y:S01]  /*0e80*/  R2UR UR32, R4 ;  /* 0x00000000042072ca */ /* 0x000fe200000e0000 */
[----:B------:R-:W-:Y:S01]  /*0e90*/  UMOV UR6, 0x0 ;  /* 0x0000000000067882 */ /* 0x000fe20000000000 */
[----:B------:R-:W-:Y:S01]  /*0ea0*/  UMOV UR7, 0x10000000 ;  /* 0x1000000000077882 */ /* 0x000fe20000000000 */
[----:B------:R-:W-:Y:S01]  /*0eb0*/  UIADD3.X UR5, URZ, UR5, URZ, UP0, !UPT ;  /* 0x000000053f057290 */ /* 0x000fe200087fe43f */
[----:B------:R-:W-:Y:S01]  /*0ec0*/  VIADD R5, R5, 0x1 ;  /* 0x0000000105057836 */ /* 0x000fe20000000000 */
[----:B------:R-:W-:Y:S01]  /*0ed0*/  UMOV UR26, URZ ;  /* 0x0000003f001a7c82 */ /* 0x000fe20008000000 */
[----:B------:R-:W-:Y:S01]  /*0ee0*/  UMOV UR28, UR36 ;  /* 0x00000024001c7c82 */ /* 0x000fe20008000000 */
[----:B------:R-:W-:Y:S01]  /*0ef0*/  UMOV UR29, UR37 ;  /* 0x00000025001d7c82 */ /* 0x000fe20008000000 */
[----:B------:R-:W-:Y:S01]  /*0f00*/  UMOV UR18, 0x20 ;  /* 0x0000002000127882 */ /* 0x000fe20000000000 */
[----:B------:R-:W-:Y:S01]  /*0f10*/  UIADD3 UR25, UR25, 0x33000, URZ ;  /* 0x0003300019197890 */ /* 0x000fe2000fffe03f */
[----:B------:R-:W-:Y:S01]  /*0f20*/  UMOV UR20, UR36 ;  /* 0x0000002400147c82 */ /* 0x000fe20008000000 */
[----:B------:R-:W-:-:S02]  /*0f30*/  UMOV UR21, UR37 ;  /* 0x0000002500157c82 */ /* 0x000fc40008000000 */
[----:B------:R-:W-:Y:S02]  /*0f40*/  UIADD3 UR24, UR32, 0x3000, URZ ;  /* 0x0000300020187890 */ /* 0x000fe4000fffe03f */
[----:B------:R-:W-:Y:S02]  /*0f50*/  UIADD3 UR16, UR32, 0x7000, URZ ;  /* 0x0000700020107890 */ /* 0x000fe4000fffe03f */
[----:B------:R-:W-:Y:S01]  /*0f60*/  UIADD3 UR32, UR32, 0xb000, URZ ;  /* 0x0000b00020207890 */ /* 0x000fe2000fffe03f */
[----:B------:R-:W-:Y:S01]  /*0f70*/  UMOV UR19, UR27 ;  /* 0x0000001b00137c82 */ /* 0x000fe20008000000 */
[----:B------:R-:W-:Y:S01]  /*0f80*/  UMOV UR17, UR25 ;  /* 0x0000001900117c82 */ /* 0x000fe20008000000 */
[----:B------:R-:W-:Y:S01]  /*0f90*/  UMOV UR34, 0x40 ;  /* 0x0000004000227882 */ /* 0x000fe20000000000 */
[----:B------:R-:W-:Y:S01]  /*0fa0*/  UMOV UR35, UR27 ;  /* 0x0000001b00237c82 */ /* 0x000fe20008000000 */
[----:B------:R3:W-:Y:S01]  /*0fb0*/  UTMALDG.4D [UR24], [UR4], desc[UR6] ;  /* 0x00000618040075b4 */ /* 0x0007e20008019000 */
[----:B------:R-:W-:Y:S01]  /*0fc0*/  UMOV UR33, UR25 ;  /* 0x0000001900217c82 */ /* 0x000fe20008000000 */
[----:B------:R3:W-:Y:S02]  /*0fd0*/  UTMALDG.4D [UR16], [UR4], desc[UR6] ;  /* 0x00000610040075b4 */ /* 0x0007e40008019000 */
[----:B------:R3:W-:Y:S02]  /*0fe0*/  UTMALDG.4D [UR32], [UR4], desc[UR6] ;  /* 0x00000620040075b4 */ /* 0x0007e40008019000 */
[----:B---3--:R-:W-:Y:S01]  /*0ff0*/  NOP ;  /* 0x0000000000007918 */ /* 0x008fe20000000000 */
.L_x_11:
[----:B------:R-:W-:Y:S02]  /*1000*/  ISETP.GE.AND P1, PT, R2, 0x2, PT ;  /* 0x000000020200780c */ /* 0x000fe40003f26270 */
[----:B-12---:R-:W-:-:S11]  /*1010*/  MOV R6, 0x1 ;  /* 0x0000000100067802 */ /* 0x006fd60000000f00 */
[----:B------:R-:W-:Y:S05]  /*1020*/  @!P1 BRA `(.L_x_16) ;  /* 0x0000000400989947 */ /* 0x000fea0003800000 */
[----:B------:R-:W1:Y:S01]  /*1030*/  S2R R4, SR_CgaCtaId ;  /* 0x0000000000047919 */ /* 0x000e620000008800 */
[----:B------:R-:W-:Y:S01]  /*1040*/  MOV R3, 0x400 ;  /* 0x0000040000037802 */ /* 0x000fe20000000f00 */
[----:B------:R-:W-:Y:S01]  /*1050*/  IMAD.MOV.U32 R6, RZ, RZ, 0x1 ;  /* 0x00000001ff067424 */ /* 0x000fe200078e00ff */
[----:B------:R-:W-:-:S04]  /*1060*/  ISETP.NE.AND P2, PT, R0, RZ, PT ;  /* 0x000000ff0000720c */ /* 0x000fc80003f45270 */
[----:B------:R-:W-:Y:S02]  /*1070*/  SHF.L.U32 R6, R6, 0x1f, RZ ;  /* 0x0000001f06067819 */ /* 0x000fe400000006ff */
[----:B-1----:R-:W-:-:S04]  /*1080*/  LEA R4, R4, R3, 0x18 ;  /* 0x0000000304047211 */ /* 0x002fc800078ec0ff */
[----:B------:R-:W-:-:S07]  /*1090*/  LEA R3, R5, R4, 0x3 ;  /* 0x0000000405037211 */ /* 0x000fce00078e18ff */
.L_x_17:
[----:B-1----:R1:W2:Y:S02]  /*10a0*/  SYNCS.PHASECHK.TRANS64.TRYWAIT P1, [R3+URZ+0x33020], R6 ;  /* 0x03302006030075a7 */ /* 0x0022a4000802017f */
[----:B--2---:R-:W-:Y:S05]  /*10b0*/  @!P1 NANOSLEEP.SYNCS 0x989680 ;  /* 0x009896800000995d */ /* 0x004fea0003900000 */
[----:B------:R-:W2:Y:S02]  /*10c0*/  @!P1 SYNCS.PHASECHK.TRANS64 P1, [R3+URZ+0x33020], R6 ;  /* 0x03302006030095a7 */ /* 0x000ea4000802007f */
[----:B--2---:R-:W-:Y:S05]  /*10d0*/  @!P1 BRA `(.L_x_17) ;  /* 0xfffffffc00f09947 */ /* 0x004fea000383ffff */
[----:B------:R-:W-:Y:S05]  /*10e0*/  @P2 BRA `(.L_x_18) ;  /* 0x0000000000142947 */ /* 0x000fea0003800000 */
[----:B------:R-:W-:Y:S01]  /*10f0*/  ISETP.NE.AND P1, PT, R11, RZ, PT ;  /* 0x000000ff0b00720c */ /* 0x000fe20003f25270 */
[----:B-1----:R-:W-:-:S04]  /*1100*/  IMAD.MOV.U32 R6, RZ, RZ, 0xc000 ;  /* 0x0000c000ff067424 */ /* 0x002fc800078e00ff */
[----:B------:R2:W-:Y:S08]  /*1110*/  SYNCS.ARRIVE.TRANS64 RZ, [R3+URZ+0x33000], R6 ;  /* 0x0330000603ff79a7 */ /* 0x0005f0000800003f */
[----:B------:R-:W-:Y:S05]  /*1120*/  @!P1 BRA `(.L_x_18) ;  /* 0x0000000000049947 */ /* 0x000fea0003800000 */
[----:B------:R-:W-:Y:S01]  /*1130*/  BPT.TRAP 0x1 ;  /* 0x000000040000795c */ /* 0x000fe20000300000 */
.L_x_18:
[----:B------:R-:W-:Y:S01]  /*1140*/  IMAD R4, R5, 0xc000, R4 ;  /* 0x0000c00005047824 */ /* 0x000fe200078e0204 */
[----:B------:R-:W-:Y:S01]  /*1150*/  R2UR UR25, R3 ;  /* 0x00000000031972ca */ /* 0x000fe200000e0000 */
[----:B------:R-:W-:Y:S01]  /*1160*/  ULDC.64 UR4, c[0x0][0x198] ;  /* 0x0000660000047ab9 */ /* 0x000fe20000000a00 */
[----:B------:R-:W-:Y:S01]  /*1170*/  R2UR UR27, R9 ;  /* 0x00000000091b72ca */ /* 0x000fe200000e0000 */
[----:B------:R-:W-:Y:S01]  /*1180*/  UIADD3 UR4, UP0, UR4, 0x1f0, URZ ;  /* 0x000001f004047890 */ /* 0x000fe2000ff1e03f */
[----:B------:R-:W-:Y:S01]  /*1190*/  R2UR UR32, R4 ;  /* 0x00000000042072ca */ /* 0x000fe200000e0000 */
[----:B------:R-:W-:Y:S01]  /*11a0*/  UMOV UR6, 0x0 ;  /* 0x0000000000067882 */ /* 0x000fe20000000000 */
[----:B------:R-:W3:Y:S01]  /*11b0*/  S2R R4, SR_CgaCtaId ;  /* 0x0000000000047919 */ /* 0x000ee20000008800 */
[----:B------:R-:W-:Y:S01]  /*11c0*/  UIADD3.X UR5, URZ, UR5, URZ, UP0, !UPT ;  /* 0x000000053f057290 */ /* 0x000fe200087fe43f */
[----:B------:R-:W-:Y:S01]  /*11d0*/  IADD3 R5, R5, 0x1, RZ ;  /* 0x0000000105057810 */ /* 0x000fe20007ffe0ff */
[----:B------:R-:W-:Y:S01]  /*11e0*/  UMOV UR7, 0x10000000 ;  /* 0x1000000000077882 */ /* 0x000fe20000000000 */
[----:B------:R-:W-:Y:S01]  /*11f0*/  UMOV UR26, URZ ;  /* 0x0000003f001a7c82 */ /* 0x000fe20008000000 */
[----:B------:R-:W-:Y:S01]  /*1200*/  UMOV UR28, UR36 ;  /* 0x00000024001c7c82 */ /* 0x000fe20008000000 */
[----:B------:R-:W-:Y:S01]  /*1210*/  UMOV UR29, UR37 ;  /* 0x00000025001d7c82 */ /* 0x000fe20008000000 */
[----:B------:R-:W-:Y:S01]  /*1220*/  UIADD3 UR25, UR25, 0x33000, URZ ;  /* 0x0003300019197890 */ /* 0x000fe2000fffe03f */
[----:B-12---:R-:W-:Y:S01]  /*1230*/  MOV R3, 0x400 ;  /* 0x0000040000037802 */ /* 0x006fe20000000f00 */
[----:B------:R-:W-:Y:S01]  /*1240*/  USHF.L.U32 UR27, UR27, 0x8, URZ ;  /* 0x000000081b1b7899 */ /* 0x000fe2000800063f */
[C---:B------:R-:W-:Y:S01]  /*1250*/  ISETP.NE.AND P2, PT, R5.reuse, 0x4, PT ;  /* 0x000000040500780c */ /* 0x040fe20003f45270 */
[----:B------:R-:W-:Y:S01]  /*1260*/  UIADD3 UR24, UR32, 0x3000, URZ ;  /* 0x0000300020187890 */ /* 0x000fe2000fffe03f */
[C---:B------:R-:W-:Y:S01]  /*1270*/  ISETP.NE.AND P1, PT, R5.reuse, 0x4, PT ;  /* 0x000000040500780c */ /* 0x040fe20003f25270 */
[----:B------:R-:W-:Y:S01]  /*1280*/  UIADD3 UR16, UR32, 0x7000, URZ ;  /* 0x0000700020107890 */ /* 0x000fe2000fffe03f */
[----:B------:R-:W-:Y:S01]  /*1290*/  SEL R5, R5, RZ, P2 ;  /* 0x000000ff05057207 */ /* 0x000fe20001000000 */
[----:B------:R-:W-:Y:S01]  /*12a0*/  UIADD3 UR32, UR32, 0xb000, URZ ;  /* 0x0000b00020207890 */ /* 0x000fe2000fffe03f */
[----:B------:R-:W-:Y:S01]  /*12b0*/  SEL R6, RZ, 0x1, !P1 ;  /* 0x00000001ff067807 */ /* 0x000fe20004800000 */
        /* <DEDUP_REMOVED lines=9> */
[----:B------:R-:W-:Y:S01]  /*1350*/  ISETP.NE.AND P3, PT, R0, RZ, PT ;  /* 0x000000ff0000720c */ /* 0x000fe20003f65270 */
[----:B------:R1:W-:Y:S01]  /*1360*/  UTMALDG.4D [UR16], [UR4], desc[UR6] ;  /* 0x00000610040075b4 */ /* 0x0003e20008019000 */
[----:B---3--:R-:W-:-:S02]  /*1370*/  LEA R4, R4, R3, 0x18 ;  /* 0x0000000304047211 */ /* 0x008fc400078ec0ff */
[----:B------:R-:W-:-:S03]  /*1380*/  SHF.L.U32 R3, R6, 0x1f, RZ ;  /* 0x0000001f06037819 */ /* 0x000fc600000006ff */
[----:B------:R-:W-:Y:S01]  /*1390*/  IMAD R8, R5, 0x8, R4 ;  /* 0x0000000805087824 */ /* 0x000fe200078e0204 */
[----:B------:R1:W-:Y:S02]  /*13a0*/  UTMALDG.4D [UR32], [UR4], desc[UR6] ;  /* 0x00000620040075b4 */ /* 0x0003e40008019000 */
[----:B-1----:R-:W-:-:S04]  /*13b0*/  NOP ;  /* 0x0000000000007918 */ /* 0x002fc80000000000 */
.L_x_19:
        /* <DEDUP_REMOVED lines=10> */
.L_x_20:
[----:B------:R-:W-:Y:S01]  /*1460*/  IMAD R4, R5, 0xc000, R4 ;  /* 0x0000c00005047824 */ /* 0x000fe200078e0204 */
[----:B------:R-:W-:Y:S01]  /*1470*/  R2UR UR25, R8 ;  /* 0x00000000081972ca */ /* 0x000fe200000e0000 */
[----:B------:R-:W-:Y:S01]  /*1480*/  ULDC.64 UR4, c[0x0][0x198] ;  /* 0x0000660000047ab9 */ /* 0x000fe20000000a00 */
[----:B------:R-:W-:Y:S01]  /*1490*/  R2UR UR27, R9 ;  /* 0x00000000091b72ca */ /* 0x000fe200000e0000 */
        /* <DEDUP_REMOVED lines=11> */
[----:B------:R-:W-:Y:S01]  /*1550*/  ISETP.NE.AND P1, PT, R5, 0x4, PT ;  /* 0x000000040500780c */ /* 0x000fe20003f25270 */
[----:B------:R-:W-:Y:S01]  /*1560*/  USHF.L.U32 UR27, UR27, 0x8, URZ ;  /* 0x000000081b1b7899 */ /* 0x000fe2000800063f */
[----:B------:R-:W-:Y:S01]  /*1570*/  IADD3 R9, R9, 0x1, RZ ;  /* 0x0000000109097810 */ /* 0x000fe20007ffe0ff */
[----:B------:R-:W-:Y:S01]  /*1580*/  UIADD3 UR24, UR32, 0x3000, URZ ;  /* 0x0000300020187890 */ /* 0x000fe2000fffe03f */
[----:B-12---:R-:W-:Y:S01]  /*1590*/  SEL R3, RZ, 0x1, P1 ;  /* 0x00000001ff037807 */ /* 0x006fe20000800000 */
[----:B------:R-:W-:Y:S01]  /*15a0*/  UIADD3 UR16, UR32, 0x7000, URZ ;  /* 0x0000700020107890 */ /* 0x000fe2000fffe03f */
[----:B------:R-:W-:Y:S01]  /*15b0*/  SEL R5, R5, RZ, P1 ;  /* 0x000000ff05057207 */ /* 0x000fe20000800000 */
[----:B------:R-:W-:Y:S01]  /*15c0*/  UIADD3 UR32, UR32, 0xb000, URZ ;  /* 0x0000b00020207890 */ /* 0x000fe2000fffe03f */
[----:B------:R-:W-:Y:S01]  /*15d0*/  LOP3.LUT R6, R6, R3, RZ, 0x3c, !PT ;  /* 0x0000000306067212 */ /* 0x000fe200078e3cff */
        /* <DEDUP_REMOVED lines=8> */
[----:B------:R1:W-:Y:S01]  /*1660*/  UTMALDG.4D [UR16], [UR4], desc[UR6] ;  /* 0x00000610040075b4 */ /* 0x0003e20008019000 */
[----:B------:R1:W-:Y:S02]  /*1670*/  UTMALDG.4D [UR32], [UR4], desc[UR6] ;  /* 0x00000620040075b4 */ /* 0x0003e40008019000 */
[----:B-1----:R-:W-:Y:S01]  /*1680*/  NOP ;  /* 0x0000000000007918 */ /* 0x002fe20000000000 */
.L_x_16:
[----:B------:R-:W-:-:S05]  /*1690*/  IMAD.SHL.U32 R8, R2, 0x2, RZ ;  /* 0x0000000202087824 */ /* 0x000fca00078e00ff */
[----:B------:R-:W-:-:S04]  /*16a0*/  LOP3.LUT R8, R8, 0xfffffffe, RZ, 0x3c, !PT ;  /* 0xfffffffe08087812 */ /* 0x000fc800078e3cff */
[----:B------:R-:W-:-:S07]  /*16b0*/  IADD3 R8, -R8, -0x6, RZ ;  /* 0xfffffffa08087810 */ /* 0x000fce0007ffe1ff */
.L_x_10:
[----:B------:R-:W-:Y:S05]  /*16c0*/  BSYNC B0 ;  /* 0x0000000000007941 */ /* 0x000fea0003800000 */
.L_x_9:
[----:B------:R-:W3:Y:S01]  /*16d0*/  S2R R11, SR_CgaCtaId ;  /* 0x00000000000b7919 */ /* 0x000ee20000008800 */
[----:B------:R-:W-:Y:S02]  /*16e0*/  MOV R2, 0x400 ;  /* 0x0000040000027802 */ /* 0x000fe40000000f00 */
[----:B-12---:R-:W-:Y:S02]  /*16f0*/  MOV R4, RZ ;  /* 0x000000ff00047202 */ /* 0x006fe40000000f00 */
[----:B------:R-:W-:Y:S02]  /*1700*/  SHF.L.U32 R3, RZ, 0x1f, RZ ;  /* 0x0000001fff037819 */ /* 0x000fe400000006ff */
[----:B---3--:R-:W-:-:S07]  /*1710*/  LEA R2, R11, R2, 0x18 ;  /* 0x000000020b027211 */ /* 0x008fce00078ec0ff */
.L_x_21:
[----:B-1----:R1:W2:Y:S02]  /*1720*/  SYNCS.PHASECHK.TRANS64.TRYWAIT P1, [R2+URZ+0x33040], R3 ;  /* 0x03304003020075a7 */ /* 0x0022a4000802017f */
[----:B--2---:R-:W-:Y:S05]  /*1730*/  @!P1 NANOSLEEP.SYNCS 0x989680 ;  /* 0x009896800000995d */ /* 0x004fea0003900000 */
[----:B------:R-:W2:Y:S02]  /*1740*/  @!P1 SYNCS.PHASECHK.TRANS64 P1, [R2+URZ+0x33040], R3 ;  /* 0x03304003020095a7 */ /* 0x000ea4000802007f */
[----:B--2---:R-:W-:Y:S05]  /*1750*/  @!P1 BRA `(.L_x_21) ;  /* 0xfffffffc00f09947 */ /* 0x004fea000383ffff */
[----:B------:R-:W2:Y:S01]  /*1760*/  LDC R11, c[0x0][0x28c] ;  /* 0x0000a300ff0b7b82 */ /* 0x000ea20000000800 */
[----:B-1----:R-:W-:Y:S02]  /*1770*/  SHF.R.S32.HI R3, RZ, 0x1f, R0 ;  /* 0x0000001fff037819 */ /* 0x002fe40000011400 */
[----:B------:R-:W-:Y:S01]  /*1780*/  SHF.L.U32 R15, RZ, 0x1f, RZ ;  /* 0x0000001fff0f7819 */ /* 0x000fe200000006ff */
[----:B--2---:R-:W-:Y:S01]  /*1790*/  VIADD R12, R11, 0xff ;  /* 0x000000ff0b0c7836 */ /* 0x004fe20000000000 */
[----:B------:R-:W-:-:S04]  /*17a0*/  LEA.HI R11, R3, R0, RZ, 0x5 ;  /* 0x00000000030b7211 */ /* 0x000fc800078f28ff */
[----:B------:R-:W-:Y:S02]  /*17b0*/  SHF.R.S32.HI R13, RZ, 0x1f, R12 ;  /* 0x0000001fff0d7819 */ /* 0x000fe4000001140c */
[----:B------:R-:W-:Y:S02]  /*17c0*/  SHF.R.S32.HI R11, RZ, 0x5, R11 ;  /* 0x00000005ff0b7819 */ /* 0x000fe4000001140b */
[----:B------:R-:W-:Y:S02]  /*17d0*/  LEA.HI R13, R13, R12, RZ, 0x8 ;  /* 0x0000000c0d0d7211 */ /* 0x000fe400078f40ff */
[----:B------:R-:W-:Y:S02]  /*17e0*/  LEA R11, R11, UR11, 0x4 ;  /* 0x0000000b0b0b7c11 */ /* 0x000fe4000f8e20ff */
[----:B------:R-:W-:-:S07]  /*17f0*/  SHF.R.S32.HI R18, RZ, 0x8, R13 ;  /* 0x00000008ff127819 */ /* 0x000fce000001140d */
.L_x_22:
[----:B-1----:R1:W2:Y:S02]  /*1800*/  SYNCS.PHASECHK.TRANS64.TRYWAIT P1, [R2+URZ+0x33000], R15 ;  /* 0x0330000f020075a7 */ /* 0x0022a4000802017f */
[----:B--2---:R-:W-:Y:S05]  /*1810*/  @!P1 NANOSLEEP.SYNCS 0x989680 ;  /* 0x009896800000995d */ /* 0x004fea0003900000 */
[----:B------:R-:W2:Y:S02]  /*1820*/  @!P1 SYNCS.PHASECHK.TRANS64 P1, [R2+URZ+0x33000], R15 ;  /* 0x0330000f020095a7 */ /* 0x000ea4000802007f */
[----:B--2---:R-:W-:Y:S05]  /*1830*/  @!P1 BRA `(.L_x_22) ;  /* 0xfffffffc00f09947 */ /* 0x004fea000383ffff */
[----:B------:R-:W-:Y:S01]  /*1840*/  LEA.HI R3, R3, R0, RZ, 0x2 ;  /* 0x0000000003037211 */ /* 0x000fe200078f10ff */
[----:B------:R-:W-:Y:S05]  /*1850*/  WARPSYNC.ALL ;  /* 0x0000000000007948 */ /* 0x000fea0003800000 */
[--C-:B------:R-:W-:Y:S02]  /*1860*/  SHF.R.S32.HI R14, RZ, 0x2, R3.reuse ;  /* 0x00000002ff0e7819 */ /* 0x100fe40000011403 */
[----:B------:R-:W-:Y:S02]  /*1870*/  SHF.R.S32.HI R13, RZ, 0x1f, R3 ;  /* 0x0000001fff0d7819 */ /* 0x000fe40000011403 */
[----:B------:R-:W-:-:S02]  /*1880*/  LOP3.LUT R3, R3, 0x7ffffffc, RZ, 0xc0, !PT ;  /* 0x7ffffffc03037812 */ /* 0x000fc400078ec0ff */
[----:B------:R-:W-:Y:S02]  /*1890*/  LEA.HI R13, R13, R14, RZ, 0x3 ;  /* 0x0000000e0d0d7211 */ /* 0x000fe400078f18ff */
[----:B------:R-:W-:Y:S02]  /*18a0*/  IADD3 R12, -R3, R0, RZ ;  /* 0x00000000030c7210 */ /* 0x000fe40007ffe1ff */
[----:B------:R-:W-:Y:S02]  /*18b0*/  LOP3.LUT R3, R13, 0xfffffff8, RZ, 0xc0, !PT ;  /* 0xfffffff80d037812 */ /* 0x000fe400078ec0ff */
[----:B------:R-:W-:Y:S01]  /*18c0*/  VIMNMX R19, R18, R19, PT ;  /* 0x0000001312137248 */ /* 0x000fe20003fe0100 */
[----:B------:R-:W-:Y:S01]  /*18d0*/  IMAD.SHL.U32 R12, R12, 0x2, RZ ;  /* 0x000000020c0c7824 */ /* 0x000fe200078e00ff */
[----:B------:R-:W-:Y:S02]  /*18e0*/  IADD3 R3, R11, R14, -R3 ;  /* 0x0000000e0b037210 */ /* 0x000fe40007ffe803 */
[C---:B------:R-:W-:Y:S01]  /*18f0*/  R2UR UR15, R2.reuse ;  /* 0x00000000020f72ca */ /* 0x040fe200000e0000 */
[----:B------:R-:W-:Y:S01]  /*1900*/  WARPGROUP.ARRIVE ;  /* 0x00000000000079c5 */ /* 0x000fe20000000000 */
[----:B------:R-:W-:Y:S01]  /*1910*/  R2UR UR4, R2 ;  /* 0x00000000020472ca */ /* 0x000fe200000e0000 */
[----:B------:R-:W-:Y:S01]  /*1920*/  UMOV UR57, 0x80000020 ;  /* 0x8000002000397882 */ /* 0x000fe20000000000 */
        /* <DEDUP_REMOVED lines=9> */
[----:B------:R-:W-:Y:S01]  /*19c0*/  UIADD3 UR15, UR15, 0x3000, URZ ;  /* 0x000030000f0f7890 */ /* 0x000fe2000fffe03f */
[C---:B------:R-:W-:Y:S01]  /*19d0*/  VIADD R18, R12.reuse, 0x9 ;  /* 0x000000090c127836 */ /* 0x040fe20000000000 */
[----:B------:R-:W-:Y:S01]  /*19e0*/  USHF.R.U32.HI UR4, URZ, 0x4, UR4 ;  /* 0x000000043f047899 */ /* 0x000fe20008011604 */
[C---:B------:R-:W-:Y:S01]  /*19f0*/  ISETP.GT.AND P1, PT, R3.reuse, R12, PT ;  /* 0x0000000c0300720c */ /* 0x040fe20003f24270 */
[----:B------:R-:W-:Y:S01]  /*1a00*/  USHF.R.U32.HI UR15, URZ, 0x4, UR15 ;  /* 0x000000043f0f7899 */ /* 0x000fe2000801160f */
[C---:B------:R-:W-:Y:S01]  /*1a10*/  IADD3 R14, R12.reuse, 0x8, RZ ;  /* 0x000000080c0e7810 */ /* 0x040fe20007ffe0ff */
[----:B------:R-:W-:Y:S01]  /*1a20*/  ULOP3.LUT UR4, UR4, 0x3fff, URZ, 0xc0, !UPT ;  /* 0x00003fff04047892 */ /* 0x000fe2000f8ec03f */
[C---:B------:R-:W-:Y:S01]  /*1a30*/  ISETP.GE.AND P6, PT, R3.reuse, R18, PT ;  /* 0x000000120300720c */ /* 0x040fe20003fc6270 */
[----:B------:R-:W-:Y:S01]  /*1a40*/  ULOP3.LUT UR15, UR15, 0x3fff, URZ, 0xc0, !UPT ;  /* 0x00003fff0f0f7892 */ /* 0x000fe2000f8ec03f */
[C---:B------:R-:W-:Y:S01]  /*1a50*/  VIADD R18, R12.reuse, 0x19 ;  /* 0x000000190c127836 */ /* 0x040fe20000000000 */
[----:B------:R-:W-:Y:S01]  /*1a60*/  ULOP3.LUT UR4, UR4, 0x10000, URZ, 0xfc, !UPT ;  /* 0x0001000004047892 */ /* 0x000fe2000f8efc3f */
[C---:B------:R-:W-:Y:S01]  /*1a70*/  VIADD R22, R12.reuse, 0x11 ;  /* 0x000000110c167836 */ /* 0x040fe20000000000 */
[----:B------:R-:W-:Y:S01]  /*1a80*/  ULOP3.LUT UR14, UR15, 0x10000, URZ, 0xfc, !UPT ;  /* 0x000100000f0e7892 */ /* 0x000fe2000f8efc3f */
[C---:B------:R-:W-:Y:S01]  /*1a90*/  ISETP.GE.AND P4, PT, R3.reuse, R14, PT ;  /* 0x0000000e0300720c */ /* 0x040fe20003f86270 */
[----:B------:R-:W-:Y:S01]  /*1aa0*/  UIADD3 UR52, UR4, 0x2, URZ ;  /* 0x0000000204347890 */ /* 0x000fe2000fffe03f */
[C---:B------:R-:W-:Y:S01]  /*1ab0*/  ISETP.GE.AND P2, PT, R3.reuse, R12, PT ;  /* 0x0000000c0300720c */ /* 0x040fe20003f46270 */
[----:B------:R-:W-:Y:S01]  /*1ac0*/  UIADD3 UR54, UR14, 0x2, URZ ;  /* 0x000000020e367890 */ /* 0x000fe2000fffe03f */
[C---:B------:R-:W-:Y:S01]  /*1ad0*/  IADD3 R14, R12.reuse, 0x18, RZ ;  /* 0x000000180c0e7810 */ /* 0x040fe20007ffe0ff */
[----:B------:R-:W-:Y:S01]  /*1ae0*/  UMOV UR56, UR4 ;  /* 0x0000000400387c82 */ /* 0x000fe20008000000 */
[----:B------:R-:W-:Y:S01]  /*1af0*/  UMOV UR58, UR14 ;  /* 0x0000000e003a7c82 */ /* 0x000fe20008000000 */
[----:B------:R-:W-:Y:S01]  /*1b00*/  UIADD3 UR48, UR4, 0x100, URZ ;  /* 0x0000010004307890 */ /* 0x000fe2000fffe03f */
[----:B------:R-:W-:Y:S01]  /*1b10*/  HGMMA.64x256x16.F32 R24, gdesc[UR56], RZ, !UPT, gsb0 ;  /* 0x03e00000381879f0 */ /* 0x000fe2000c0008ff */
[----:B------:R-:W-:Y:S01]  /*1b20*/  UIADD3 UR50, UR14, 0x400, URZ ;  /* 0x000004000e327890 */ /* 0x000fe2000fffe03f */
[C---:B------:R-:W-:Y:S01]  /*1b30*/  ISETP.GE.AND P3, PT, R3.reuse, R22, PT ;  /* 0x000000160300720c */ /* 0x040fe20003f66270 */
[----:B------:R-:W-:Y:S01]  /*1b40*/  UIADD3 UR44, UR4, 0x102, URZ ;  /* 0x00000102042c7890 */ /* 0x000fe2000fffe03f */
[----:B------:R-:W-:Y:S01]  /*1b50*/  IADD3 R20, R12, 0x10, RZ ;  /* 0x000000100c147810 */ /* 0x000fe20007ffe0ff */
[----:B------:R-:W-:Y:S01]  /*1b60*/  UIADD3 UR46, UR14, 0x402, URZ ;  /* 0x000004020e2e7890 */ /* 0x000fe2000fffe03f */
[C---:B------:R-:W-:Y:S01]  /*1b70*/  IADD3 R11, R3.reuse, 0x8, RZ ;  /* 0x00000008030b7810 */ /* 0x040fe20007ffe0ff */
[----:B------:R-:W-:Y:S01]  /*1b80*/  UIADD3 UR40, UR4, 0x200, URZ ;  /* 0x0000020004287890 */ /* 0x000fe2000fffe03f */
[----:B------:R-:W-:Y:S01]  /*1b90*/  ISETP.GE.AND P5, PT, R3, R20, PT ;  /* 0x000000140300720c */ /* 0x000fe20003fa6270 */
[----:B------:R-:W-:-:S02]  /*1ba0*/  UIADD3 UR42, UR14, 0x800, URZ ;  /* 0x000008000e2a7890 */ /* 0x000fc4000fffe03f */
[----:B------:R-:W-:Y:S02]  /*1bb0*/  UIADD3 UR4, UR4, 0x202, URZ ;  /* 0x0000020204047890 */ /* 0x000fe4000fffe03f */
[----:B------:R-:W-:Y:S01]  /*1bc0*/  UIADD3 UR6, UR14, 0x802, URZ ;  /* 0x000008020e067890 */ /* 0x000fe2000fffe03f */
[----:B------:R-:W-:Y:S01]  /*1bd0*/  UMOV UR5, 0x80000020 ;  /* 0x8000002000057882 */ /* 0x000fe20000000000 */
[----:B------:R-:W-:Y:S01]  /*1be0*/  UMOV UR7, 0x80000020 ;  /* 0x8000002000077882 */ /* 0x000fe20000000000 */
[----:B------:R-:W-:Y:S01]  /*1bf0*/  ULDC UR8, c[0x0][0x604] ;  /* 0x0001810000087ab9 */ /* 0x000fe20000000800 */
[----:B------:R-:W-:Y:S01]  /*1c00*/  ULDC UR10, c[0x0][0x604] ;  /* 0x00018100000a7ab9 */ /* 0x000fe20000000800 */
[----:B------:R-:W-:Y:S01]  /*1c10*/  ULDC UR9, c[0x0][0x604] ;  /* 0x0001810000097ab9 */ /* 0x000fe20000000800 */
[----:B------:R-:W-:Y:S01]  /*1c20*/  ULDC UR12, c[0x0][0x604] ;  /* 0x00018100000c7ab9 */ /* 0x000fe20000000800 */
[----:B------:R-:W-:Y:S01]  /*1c30*/  ULDC UR11, c[0x0][0x604] ;  /* 0x00018100000b7ab9 */ /* 0x000fe20000000800 */
[----:B------:R-:W-:Y:S01]  /*1c40*/  ULDC UR13, c[0x0][0x604] ;  /* 0x00018100000d7ab9 */ /* 0x000fe20000000800 */
[----:B------:R-:W-:Y:S01]  /*1c50*/  ULDC UR16, c[0x0][0x604] ;  /* 0x0001810000107ab9 */ /* 0x000fe20000000800 */
[----:B------:R-:W-:-:S02]  /*1c60*/  WARPGROUP.DEPBAR.LE gsb0, 0x0 ;  /* 0x00008000000079c5 */ /* 0x000fc40000010000 */
[----:B------:R-:W-:-:S06]  /*1c70*/  WARPGROUP.ARRIVE ;  /* 0x00000000000079c5 */ /* 0x000fcc0000000000 */
[----:B------:R-:W-:Y:S03]  /*1c80*/  HGMMA.64x256x16.F32 R24, gdesc[UR52], R24, gsb0 ;  /* 0x03e00000341879f0 */ /* 0x000fe60008000818 */
[----:B------:R-:W-:Y:S02]  /*1c90*/  WARPGROUP.DEPBAR.LE gsb0, 0x0 ;  /* 0x00008000000079c5 */ /* 0x000fe40000010000 */
[----:B------:R-:W-:-:S15]  /*1ca0*/  WARPGROUP.ARRIVE ;  /* 0x00000000000079c5 */ /* 0x000fde0000000000 */
[----:B------:R-:W-:-:S08]  /*1cb0*/  NOP ;  /* 0x0000000000007918 */ /* 0x000fd00000000000 */
        /* <DEDUP_REMOVED lines=12> */
[----:B------:R-:W-:Y:S01]  /*1d80*/  HGMMA.64x256x16.F32 R24, gdesc[UR4], R24, gsb0 ;  /* 0x03e00000041879f0 */ /* 0x000fe20008000818 */
[----:B------:R-:W-:Y:S01]  /*1d90*/  ULDC UR6, c[0x0][0x604] ;  /* 0x0001810000067ab9 */ /* 0x000fe20000000800 */
[----:B------:R-:W-:Y:S01]  /*1da0*/  ULDC UR7, c[0x0][0x604] ;  /* 0x0001810000077ab9 */ /* 0x000fe20000000800 */
[----:B------:R-:W-:Y:S02]  /*1db0*/  WARPGROUP.DEPBAR.LE gsb0, 0x0 ;  /* 0x00008000000079c5 */ /* 0x000fe40000010000 */
[----:B------:R-:W-:Y:S02]  /*1dc0*/  FSEL R25, R25, -INF , P1 ;  /* 0xff80000019197808 */ /* 0x000fe40000800000 */
[----:B------:R-:W-:Y:S02]  /*1dd0*/  FSEL R31, R31, -INF , P1 ;  /* 0xff8000001f1f7808 */ /* 0x000fe40000800000 */
[----:B------:R-:W-:Y:S01]  /*1de0*/  ISETP.GE.AND P1, PT, R3, R18, PT ;  /* 0x000000120300720c */ /* 0x000fe20003f26270 */
[----:B------:R-:W-:Y:S01]  /*1df0*/  VIADD R18, R12, 0x21 ;  /* 0x000000210c127836 */ /* 0x000fe20000000000 */
[----:B------:R-:W-:-:S02]  /*1e00*/  FSEL R29, R29, -INF , P6 ;  /* 0xff8000001d1d7808 */ /* 0x000fc40003000000 */
[----:B------:R-:W-:Y:S02]  /*1e10*/  FSEL R35, R35, -INF , P6 ;  /* 0xff80000023237808 */ /* 0x000fe40003000000 */
[C---:B------:R-:W-:Y:S01]  /*1e20*/  ISETP.GE.AND P6, PT, R3.reuse, R18, PT ;  /* 0x000000120300720c */ /* 0x040fe20003fc6270 */
[----:B------:R-:W-:Y:S01]  /*1e30*/  VIADD R18, R12, 0x29 ;  /* 0x000000290c127836 */ /* 0x000fe20000000000 */
[----:B------:R-:W-:Y:S02]  /*1e40*/  FSEL R24, R24, -INF , P2 ;  /* 0xff80000018187808 */ /* 0x000fe40001000000 */
[----:B------:R-:W-:Y:S02]  /*1e50*/  FSEL R30, R30, -INF , P2 ;  /* 0xff8000001e1e7808 */ /* 0x000fe40001000000 */
[----:B------:R-:W-:Y:S02]  /*1e60*/  ISETP.GE.AND P2, PT, R3, R14, PT ;  /* 0x0000000e0300720c */ /* 0x000fe40003f46270 */
[----:B------:R-:W-:-:S02]  /*1e70*/  IADD3 R14, R12, 0x20, RZ ;  /* 0x000000200c0e7810 */ /* 0x000fc40007ffe0ff */
[----:B------:R-:W-:Y:S02]  /*1e80*/  FSEL R33, R33, -INF , P3 ;  /* 0xff80000021217808 */ /* 0x000fe40001800000 */
[----:B------:R-:W-:Y:S02]  /*1e90*/  FSEL R39, R39, -INF , P3 ;  /* 0xff80000027277808 */ /* 0x000fe40001800000 */
[C---:B------:R-:W-:Y:S01]  /*1ea0*/  ISETP.GE.AND P3, PT, R3.reuse, R18, PT ;  /* 0x000000120300720c */ /* 0x040fe20003f66270 */
[----:B------:R-:W-:Y:S01]  /*1eb0*/  VIADD R18, R12, 0x31 ;  /* 0x000000310c127836 */ /* 0x000fe20000000000 */
[----:B------:R-:W-:Y:S02]  /*1ec0*/  FSEL R28, R28, -INF , P4 ;  /* 0xff8000001c1c7808 */ /* 0x000fe40002000000 */
[----:B------:R-:W-:Y:S02]  /*1ed0*/  FSEL R34, R34, -INF , P4 ;  /* 0xff80000022227808 */ /* 0x000fe40002000000 */
[----:B------:R-:W-:-:S02]  /*1ee0*/  ISETP.GE.AND P4, PT, R3, R14, PT ;  /* 0x0000000e0300720c */ /* 0x000fc40003f86270 */
[----:B------:R-:W-:Y:S02]  /*1ef0*/  IADD3 R14, R12, 0x28, RZ ;  /* 0x000000280c0e7810 */ /* 0x000fe40007ffe0ff */
[----:B------:R-:W-:Y:S02]  /*1f00*/  FSEL R37, R37, -INF , P1 ;  /* 0xff80000025257808 */ /* 0x000fe40000800000 */
[----:B------:R-:W-:Y:S02]  /*1f10*/  FSEL R43, R43, -INF , P1 ;  /* 0xff8000002b2b7808 */ /* 0x000fe40000800000 */
[----:B------:R-:W-:Y:S02]  /*1f20*/  FSEL R32, R32, -INF , P5 ;  /* 0xff80000020207808 */ /* 0x000fe40002800000 */
[----:B------:R-:W-:Y:S02]  /*1f30*/  FSEL R38, R38, -INF , P5 ;  /* 0xff80000026267808 */ /* 0x000fe40002800000 */
[C---:B------:R-:W-:Y:S01]  /*1f40*/  ISETP.GE.AND P1, PT, R3.reuse, R18, PT ;  /* 0x000000120300720c */ /* 0x040fe20003f26270 */
[----:B------:R-:W-:Y:S01]  /*1f50*/  VIADD R18, R12, 0x39 ;  /* 0x000000390c127836 */ /* 0x000fe20000000000 */
[----:B------:R-:W-:-:S02]  /*1f60*/  ISETP.GE.AND P5, PT, R3, R14, PT ;  /* 0x0000000e0300720c */ /* 0x000fc40003fa6270 */
[----:B------:R-:W-:Y:S02]  /*1f70*/  IADD3 R14, R12, 0x30, RZ ;  /* 0x000000300c0e7810 */ /* 0x000fe40007ffe0ff */
[----:B------:R-:W-:Y:S02]  /*1f80*/  FSEL R36, R36, -INF , P2 ;  /* 0xff80000024247808 */ /* 0x000fe40001000000 */
[----:B------:R-:W-:Y:S02]  /*1f90*/  FSEL R42, R42, -INF , P2 ;  /* 0xff8000002a2a7808 */ /* 0x000fe40001000000 */
[----:B------:R-:W-:Y:S02]  /*1fa0*/  FSEL R41, R41, -INF , P6 ;  /* 0xff80000029297808 */ /* 0x000fe40003000000 */
[----:B------:R-:W-:Y:S02]  /*1fb0*/  FSEL R47, R47, -INF , P6 ;  /* 0xff8000002f2f7808 */ /* 0x000fe40003000000 */
[----:B------:R-:W-:-:S02]  /*1fc0*/  ISETP.GE.AND P2, PT, R3, R14, PT ;  /* 0x0000000e0300720c */ /* 0x000fc40003f46270 */
[C---:B------:R-:W-:Y:S01]  /*1fd0*/  ISETP.GE.AND P6, PT, R3.reuse, R18, PT ;  /* 0x000000120300720c */ /* 0x040fe20003fc6270 */
[C---:B------:R-:W-:Y:S01]  /*1fe0*/  VIADD R18, R12.reuse, 0x41 ;  /* 0x000000410c127836 */ /* 0x040fe20000000000 */
[----:B------:R-:W-:Y:S02]  /*1ff0*/  IADD3 R14, R12, 0x38, RZ ;  /* 0x000000380c0e7810 */ /* 0x000fe40007ffe0ff */
[----:B------:R-:W-:Y:S02]  /*2000*/  FSEL R40, R40, -INF , P4 ;  /* 0xff80000028287808 */ /* 0x000fe40002000000 */
[----:B------:R-:W-:Y:S02]  /*2010*/  FSEL R46, R46, -INF , P4 ;  /* 0xff8000002e2e7808 */ /* 0x000fe40002000000 */
[----:B------:R-:W-:Y:S02]  /*2020*/  ISETP.GE.AND P4, PT, R3, R14, PT ;  /* 0x0000000e0300720c */ /* 0x000fe40003f86270 */
[----:B------:R-:W-:-:S02]  /*2030*/  FSEL R45, R45, -INF , P3 ;  /* 0xff8000002d2d7808 */ /* 0x000fc40001800000 */
[----:B------:R-:W-:Y:S02]  /*2040*/  FSEL R51, R51, -INF , P3 ;  /* 0xff80000033337808 */ /* 0x000fe40001800000 */
[C---:B------:R-:W-:Y:S02]  /*2050*/  IADD3 R14, R12.reuse, 0x40, RZ ;  /* 0x000000400c0e7810 */ /* 0x040fe40007ffe0ff */
[C---:B------:R-:W-:Y:S01]  /*2060*/  ISETP.GE.AND P3, PT, R3.reuse, R18, PT ;  /* 0x000000120300720c */ /* 0x040fe20003f66270 */
[----:B------:R-:W-:Y:S01]  /*2070*/  VIADD R18, R12, 0x49 ;  /* 0x000000490c127836 */ /* 0x000fe20000000000 */
[----:B------:R-:W-:Y:S02]  /*2080*/  FSEL R44, R44, -INF , P5 ;  /* 0xff8000002c2c7808 */ /* 0x000fe40002800000 */
[----:B------:R-:W-:Y:S02]  /*2090*/  FSEL R50, R50, -INF , P5 ;  /* 0xff80000032327808 */ /* 0x000fe40002800000 */
[----:B------:R-:W-:-:S02]  /*20a0*/  ISETP.GE.AND P5, PT, R3, R14, PT ;  /* 0x0000000e0300720c */ /* 0x000fc40003fa6270 */
[C---:B------:R-:W-:Y:S02]  /*20b0*/  IADD3 R14, R12.reuse, 0x48, RZ ;  /* 0x000000480c0e7810 */ /* 0x040fe40007ffe0ff */
[----:B------:R-:W-:Y:S02]  /*20c0*/  FSEL R49, R49, -INF , P1 ;  /* 0xff80000031317808 */ /* 0x000fe40000800000 */
[----:B------:R-:W-:Y:S02]  /*20d0*/  FSEL R55, R55, -INF , P1 ;  /* 0xff80000037377808 */ /* 0x000fe40000800000 */
[----:B------:R-:W-:Y:S01]  /*20e0*/  ISETP.GE.AND P1, PT, R3, R18, PT ;  /* 0x000000120300720c */ /* 0x000fe20003f26270 */
[----:B------:R-:W-:Y:S01]  /*20f0*/  VIADD R18, R12, 0x51 ;  /* 0x000000510c127836 */ /* 0x000fe20000000000 */
[----:B------:R-:W-:Y:S02]  /*2100*/  FSEL R48, R48, -INF , P2 ;  /* 0xff80000030307808 */ /* 0x000fe40001000000 */
[----:B------:R-:W-:-:S02]  /*2110*/  FSEL R54, R54, -INF , P2 ;  /* 0xff80000036367808 */ /* 0x000fc40001000000 */
[----:B------:R-:W-:Y:S02]  /*2120*/  ISETP.GE.AND P2, PT, R3, R14, PT ;  /* 0x0000000e0300720c */ /* 0x000fe40003f46270 */
[C---:B------:R-:W-:Y:S02]  /*2130*/  IADD3 R14, R12.reuse, 0x50, RZ ;  /* 0x000000500c0e7810 */ /* 0x040fe40007ffe0ff */
[----:B------:R-:W-:Y:S02]  /*2140*/  FSEL R53, R53, -INF , P6 ;  /* 0xff80000035357808 */ /* 0x000fe40003000000 */
[----:B------:R-:W-:Y:S02]  /*2150*/  FSEL R59, R59, -INF , P6 ;  /* 0xff8000003b3b7808 */ /* 0x000fe40003000000 */
[----:B------:R-:W-:Y:S01]  /*2160*/  ISETP.GE.AND P6, PT, R3, R18, PT ;  /* 0x000000120300720c */ /* 0x000fe20003fc6270 */
[----:B------:R-:W-:Y:S01]  /*2170*/  VIADD R18, R12, 0x59 ;  /* 0x000000590c127836 */ /* 0x000fe20000000000 */
[----:B------:R-:W-:-:S02]  /*2180*/  FSEL R52, R52, -INF , P4 ;  /* 0xff80000034347808 */ /* 0x000fc40002000000 */
[----:B------:R-:W-:Y:S02]  /*2190*/  FSEL R58, R58, -INF , P4 ;  /* 0xff8000003a3a7808 */ /* 0x000fe40002000000 */
[----:B------:R-:W-:Y:S02]  /*21a0*/  ISETP.GE.AND P4, PT, R3, R14, PT ;  /* 0x0000000e0300720c */ /* 0x000fe40003f86270 */
[----:B------:R-:W-:Y:S02]  /*21b0*/  IADD3 R14, R12, 0x58, RZ ;  /* 0x000000580c0e7810 */ /* 0x000fe40007ffe0ff */
[----:B------:R-:W-:Y:S02]  /*21c0*/  FSEL R57, R57, -INF , P3 ;  /* 0xff80000039397808 */ /* 0x000fe40001800000 */
[----:B------:R-:W-:Y:S02]  /*21d0*/  FSEL R63, R63, -INF , P3 ;  /* 0xff8000003f3f7808 */ /* 0x000fe40001800000 */
[----:B------:R-:W-:-:S02]  /*21e0*/  FSEL R56, R56, -INF , P5 ;  /* 0xff80000038387808 */ /* 0x000fc40002800000 */
[----:B------:R-:W-:Y:S02]  /*21f0*/  FSEL R62, R62, -INF , P5 ;  /* 0xff8000003e3e7808 */ /* 0x000fe40002800000 */
[C---:B------:R-:W-:Y:S01]  /*2200*/  ISETP.GE.AND P3, PT, R3.reuse, R18, PT ;  /* 0x000000120300720c */ /* 0x040fe20003f66270 */
[----:B------:R-:W-:Y:S01]  /*2210*/  VIADD R18, R12, 0x61 ;  /* 0x000000610c127836 */ /* 0x000fe20000000000 */
[----:B------:R-:W-:Y:S02]  /*2220*/  ISETP.GE.AND P5, PT, R3, R14, PT ;  /* 0x0000000e0300720c */ /* 0x000fe40003fa6270 */
[----:B------:R-:W-:Y:S02]  /*2230*/  FSEL R61, R61, -INF , P1 ;  /* 0xff8000003d3d7808 */ /* 0x000fe40000800000 */
[----:B------:R-:W-:Y:S02]  /*2240*/  FSEL R67, R67, -INF , P1 ;  /* 0xff80000043437808 */ /* 0x000fe40000800000 */
[----:B------:R-:W-:-:S02]  /*2250*/  FSEL R68, R68, -INF , P5 ;  /* 0xff80000044447808 */ /* 0x000fc40002800000 */
[----:B------:R-:W-:Y:S02]  /*2260*/  FSEL R74, R74, -INF , P5 ;  /* 0xff8000004a4a7808 */ /* 0x000fe40002800000 */
[----:B------:R-:W-:Y:S02]  /*2270*/  FSEL R69, R69, -INF , P3 ;  /* 0xff80000045457808 */ /* 0x000fe40001800000 */
[----:B------:R-:W-:Y:S02]  /*2280*/  FSEL R75, R75, -INF , P3 ;  /* 0xff8000004b4b7808 */ /* 0x000fe40001800000 */
[----:B------:R-:W-:Y:S01]  /*2290*/  ISETP.GE.AND P1, PT, R3, R18, PT ;  /* 0x000000120300720c */ /* 0x000fe20003f26270 */
[----:B------:R-:W-:Y:S01]  /*22a0*/  VIADD R18, R12, 0x69 ;  /* 0x000000690c127836 */ /* 0x000fe20000000000 */
[CC--:B------:R-:W-:Y:S02]  /*22b0*/  ISETP.GE.AND P5, PT, R11.reuse, R12.reuse, PT ;  /* 0x0000000c0b00720c */ /* 0x0c0fe40003fa6270 */
[----:B------:R-:W-:-:S02]  /*22c0*/  ISETP.GT.AND P3, PT, R11, R12, PT ;  /* 0x0000000c0b00720c */ /* 0x000fc40003f64270 */
[----:B------:R-:W-:Y:S02]  /*22d0*/  FSEL R26, R26, -INF , P5 ;  /* 0xff8000001a1a7808 */ /* 0x000fe40002800000 */
[----:B------:R-:W-:Y:S02]  /*22e0*/  FSEL R27, R27, -INF , P3 ;  /* 0xff8000001b1b7808 */ /* 0x000fe40001800000 */
[----:B------:R-:W-:Y:S02]  /*22f0*/  FSEL R65, R65, -INF , P6 ;  /* 0xff80000041417808 */ /* 0x000fe40003000000 */
[----:B------:R-:W-:Y:S02]  /*2300*/  FSEL R71, R71, -INF , P6 ;  /* 0xff80000047477808 */ /* 0x000fe40003000000 */
[----:B------:R-:W-:Y:S02]  /*2310*/  ISETP.GE.AND P6, PT, R3, R18, PT ;  /* 0x000000120300720c */ /* 0x000fe40003fc6270 */
[----:B------:R-:W-:-:S02]  /*2320*/  IADD3 R18, R12, 0x71, RZ ;  /* 0x000000710c127810 */ /* 0x000fc40007ffe0ff */
[----:B------:R-:W-:Y:S02]  /*2330*/  FMNMX R13, R26, R27, !PT ;  /* 0x0000001b1a0d7209 */ /* 0x000fe40007800000 */
[----:B------:R-:W-:Y:S02]  /*2340*/  ISETP.GE.AND P3, PT, R3, R18, PT ;  /* 0x000000120300720c */ /* 0x000fe40003f66270 */
[----:B------:R-:W-:Y:S02]  /*2350*/  FMNMX R18, R30, R13, !PT ;  /* 0x0000000d1e127209 */ /* 0x000fe40007800000 */
[----:B------:R-:W-:Y:S02]  /*2360*/  IADD3 R14, R12, 0x60, RZ ;  /* 0x000000600c0e7810 */ /* 0x000fe40007ffe0ff */
[----:B------:R-:W-:Y:S02]  /*2370*/  FMNMX R13, R31, R18, !PT ;  /* 0x000000121f0d7209 */ /* 0x000fe40007800000 */
[----:B------:R-:W-:-:S02]  /*2380*/  FSEL R60, R60, -INF , P2 ;  /* 0xff8000003c3c7808 */ /* 0x000fc40001000000 */
[----:B------:R-:W-:Y:S02]  /*2390*/  FMNMX R18, R34, R13, !PT ;  /* 0x0000000d22127209 */ /* 0x000fe40007800000 */
[----:B------:R-:W-:Y:S02]  /*23a0*/  FSEL R66, R66, -INF , P2 ;  /* 0xff80000042427808 */ /* 0x000fe40001000000 */
[----:B------:R-:W-:Y:S02]  /*23b0*/  FMNMX R13, R35, R18, !PT ;  /* 0x00000012230d7209 */ /* 0x000fe40007800000 */
[----:B------:R-:W-:Y:S02]  /*23c0*/  ISETP.GE.AND P2, PT, R3, R14, PT ;  /* 0x0000000e0300720c */ /* 0x000fe40003f46270 */
[----:B------:R-:W-:Y:S02]  /*23d0*/  FMNMX R18, R38, R13, !PT ;  /* 0x0000000d26127209 */ /* 0x000fe40007800000 */
[----:B------:R-:W-:-:S02]  /*23e0*/  IADD3 R14, R12, 0x68, RZ ;  /* 0x000000680c0e7810 */ /* 0x000fc40007ffe0ff */
[----:B------:R-:W-:Y:S02]  /*23f0*/  FMNMX R13, R39, R18, !PT ;  /* 0x00000012270d7209 */ /* 0x000fe40007800000 */
[----:B------:R-:W-:Y:S02]  /*2400*/  FSEL R64, R64, -INF , P4 ;  /* 0xff80000040407808 */ /* 0x000fe40002000000 */
[----:B------:R-:W-:Y:S02]  /*2410*/  FMNMX R18, R42, R13, !PT ;  /* 0x0000000d2a127209 */ /* 0x000fe40007800000 */
[----:B------:R-:W-:Y:S02]  /*2420*/  FSEL R70, R70, -INF , P4 ;  /* 0xff80000046467808 */ /* 0x000fe40002000000 */
[----:B------:R-:W-:Y:S02]  /*2430*/  FMNMX R13, R43, R18, !PT ;  /* 0x000000122b0d7209 */ /* 0x000fe40007800000 */
[----:B------:R-:W-:Y:S01]  /*2440*/  ISETP.GE.AND P4, PT, R3, R14, PT ;  /* 0x0000000e0300720c */ /* 0x000fe20003f86270 */
[----:B------:R-:W-:Y:S01]  /*2450*/  VIADD R14, R12, 0x70 ;  /* 0x000000700c0e7836 */ /* 0x000fe20000000000 */
[----:B------:R-:W-:-:S02]  /*2460*/  FMNMX R18, R46, R13, !PT ;  /* 0x0000000d2e127209 */ /* 0x000fc40007800000 */
[----:B------:R-:W-:Y:S02]  /*2470*/  FSEL R72, R72, -INF , P2 ;  /* 0xff80000048487808 */ /* 0x000fe40001000000 */
[----:B------:R-:W-:Y:S02]  /*2480*/  FMNMX R13, R47, R18, !PT ;  /* 0x000000122f0d7209 */ /* 0x000fe40007800000 */
[----:B------:R-:W-:Y:S01]  /*2490*/  ISETP.GE.AND P5, PT, R3, R14, PT ;  /* 0x0000000e0300720c */ /* 0x000fe20003fa6270 */
[----:B------:R-:W-:Y:S01]  /*24a0*/  VIADD R14, R12, 0x78 ;  /* 0x000000780c0e7836 */ /* 0x000fe20000000000 */
[----:B------:R-:W-:Y:S02]  /*24b0*/  FMNMX R18, R50, R13, !PT ;  /* 0x0000000d32127209 */ /* 0x000fe40007800000 */
[----:B------:R-:W-:Y:S02]  /*24c0*/  FMNMX R13, R24, R25, !PT ;  /* 0x00000019180d7209 */ /* 0x000fe40007800000 */
[----:B-1----:R-:W-:-:S02]  /*24d0*/  FMNMX R15, R51, R18, !PT ;  /* 0x00000012330f7209 */ /* 0x002fc40007800000 */
[----:B------:R-:W-:Y:S02]  /*24e0*/  FMNMX R18, R28, R13, !PT ;  /* 0x0000000d1c127209 */ /* 0x000fe40007800000 */
[----:B------:R-:W-:Y:S02]  /*24f0*/  FMNMX R20, R54, R15, !PT ;  /* 0x0000000f36147209 */ /* 0x000fe40007800000 */
[----:B------:R-:W-:Y:S02]  /*2500*/  FMNMX R13, R29, R18, !PT ;  /* 0x000000121d0d7209 */ /* 0x000fe40007800000 */
[----:B------:R-:W-:Y:S02]  /*2510*/  FMNMX R15, R55, R20, !PT ;  /* 0x00000014370f7209 */ /* 0x000fe40007800000 */
[----:B------:R-:W-:Y:S02]  /*2520*/  FMNMX R18, R32, R13, !PT ;  /* 0x0000000d20127209 */ /* 0x000fe40007800000 */
[----:B------:R-:W-:-:S02]  /*2530*/  FMNMX R20, R58, R15, !PT ;  /* 0x0000000f3a147209 */ /* 0x000fc40007800000 */
[----:B------:R-:W-:Y:S02]  /*2540*/  FMNMX R13, R33, R18, !PT ;  /* 0x00000012210d7209 */ /* 0x000fe40007800000 */
[----:B------:R-:W-:Y:S02]  /*2550*/  FMNMX R15, R59, R20, !PT ;  /* 0x000000143b0f7209 */ /* 0x000fe40007800000 */
[----:B------:R-:W-:Y:S02]  /*2560*/  FMNMX R18, R36, R13, !PT ;  /* 0x0000000d24127209 */ /* 0x000fe40007800000 */
[----:B------:R-:W-:Y:S02]  /*2570*/  FMNMX R20, R62, R15, !PT ;  /* 0x0000000f3e147209 */ /* 0x000fe40007800000 */
[----:B------:R-:W-:Y:S02]  /*2580*/  FSEL R78, R78, -INF , P2 ;  /* 0xff8000004e4e7808 */ /* 0x000fe40001000000 */
[----:B------:R-:W-:-:S02]  /*2590*/  ISETP.GE.AND P2, PT, R3, R14, PT ;  /* 0x0000000e0300720c */ /* 0x000fc40003f46270 */
[C---:B------:R-:W-:Y:S02]  /*25a0*/  IADD3 R14, R12.reuse, 0x79, RZ ;  /* 0x000000790c0e7810 */ /* 0x040fe40007ffe0ff */
[----:B------:R-:W-:Y:S02]  /*25b0*/  FMNMX R13, R37, R18, !PT ;  /* 0x00000012250d7209 */ /* 0x000fe40007800000 */
[----:B------:R-:W-:Y:S02]  /*25c0*/  FMNMX R15, R63, R20, !PT ;  /* 0x000000143f0f7209 */ /* 0x000fe40007800000 */
[----:B------:R-:W-:Y:S02]  /*25d0*/  FSEL R73, R73, -INF , P1 ;  /* 0xff80000049497808 */ /* 0x000fe40000800000 */
[----:B------:R-:W-:Y:S02]  /*25e0*/  FSEL R79, R79, -INF , P1 ;  /* 0xff8000004f4f7808 */ /* 0x000fe40000800000 */
[----:B------:R-:W-:Y:S01]  /*25f0*/  ISETP.GE.AND P1, PT, R3, R14, PT ;  /* 0x0000000e0300720c */ /* 0x000fe20003f26270 */
[----:B------:R-:W-:Y:S01]  /*2600*/  VIADD R14, R12, 0x80 ;  /* 0x000000800c0e7836 */ /* 0x000fe20000000000 */
[----:B------:R-:W-:-:S02]  /*2610*/  FMNMX R18, R40, R13, !PT ;  /* 0x0000000d28127209 */ /* 0x000fc40007800000 */
[----:B------:R-:W-:Y:S02]  /*2620*/  FMNMX R20, R66, R15, !PT ;  /* 0x0000000f42147209 */ /* 0x000fe40007800000 */
[----:B------:R-:W-:Y:S02]  /*2630*/  FSEL R76, R76, -INF , P4 ;  /* 0xff8000004c4c7808 */ /* 0x000fe40002000000 */
[----:B------:R-:W-:Y:S02]  /*2640*/  FSEL R82, R82, -INF , P4 ;  /* 0xff80000052527808 */ /* 0x000fe40002000000 */
[----:B------:R-:W-:Y:S02]  /*2650*/  FMNMX R13, R41, R18, !PT ;  /* 0x00000012290d7209 */ /* 0x000fe40007800000 */
[----:B------:R-:W-:Y:S02]  /*2660*/  FMNMX R15, R67, R20, !PT ;  /* 0x00000014430f7209 */ /* 0x000fe40007800000 */
[----:B------:R-:W-:-:S02]  /*2670*/  ISETP.GE.AND P4, PT, R3, R14, PT ;  /* 0x0000000e0300720c */ /* 0x000fc40003f86270 */
[----:B------:R-:W-:Y:S02]  /*2680*/  IADD3 R14, R12, 0x81, RZ ;  /* 0x000000810c0e7810 */ /* 0x000fe40007ffe0ff */
        /* <DEDUP_REMOVED lines=10> */
[----:B------:R-:W-:Y:S02]  /*2730*/  ISETP.GE.AND P5, PT, R3, R14, PT ;  /* 0x0000000e0300720c */ /* 0x000fe40003fa6270 */
[----:B------:R-:W-:Y:S02]  /*2740*/  FMNMX R18, R48, R13, !PT ;  /* 0x0000000d30127209 */ /* 0x000fe40007800000 */
[----:B------:R-:W-:-:S02]  /*2750*/  FMNMX R20, R74, R15, !PT ;  /* 0x0000000f4a147209 */ /* 0x000fc40007800000 */
[C---:B------:R-:W-:Y:S02]  /*2760*/  IADD3 R14, R12.reuse, 0x89, RZ ;  /* 0x000000890c0e7810 */ /* 0x040fe40007ffe0ff */
[----:B------:R-:W-:Y:S02]  /*2770*/  FSEL R81, R81, -INF , P3 ;  /* 0xff80000051517808 */ /* 0x000fe40001800000 */
[----:B------:R-:W-:Y:S02]  /*2780*/  FSEL R87, R87, -INF , P3 ;  /* 0xff80000057577808 */ /* 0x000fe40001800000 */
[----:B------:R-:W-:Y:S02]  /*2790*/  FMNMX R13, R49, R18, !PT ;  /* 0x00000012310d7209 */ /* 0x000fe40007800000 */
[----:B------:R-:W-:Y:S02]  /*27a0*/  FMNMX R15, R75, R20, !PT ;  /* 0x000000144b0f7209 */ /* 0x000fe40007800000 */
[----:B------:R-:W-:Y:S01]  /*27b0*/  ISETP.GE.AND P3, PT, R3, R14, PT ;  /* 0x0000000e0300720c */ /* 0x000fe20003f66270 */
[----:B------:R-:W-:Y:S01]  /*27c0*/  VIADD R14, R12, 0x90 ;  /* 0x000000900c0e7836 */ /* 0x000fe20000000000 */
[----:B------:R-:W-:-:S02]  /*27d0*/  FMNMX R18, R52, R13, !PT ;  /* 0x0000000d34127209 */ /* 0x000fc40007800000 */
[----:B------:R-:W-:Y:S02]  /*27e0*/  FMNMX R20, R78, R15, !PT ;  /* 0x0000000f4e147209 */ /* 0x000fe40007800000 */
[----:B------:R-:W-:Y:S02]  /*27f0*/  FSEL R84, R84, -INF , P2 ;  /* 0xff80000054547808 */ /* 0x000fe40001000000 */
[----:B------:R-:W-:Y:S02]  /*2800*/  FSEL R90, R90, -INF , P2 ;  /* 0xff8000005a5a7808 */ /* 0x000fe40001000000 */
[----:B------:R-:W-:Y:S02]  /*2810*/  ISETP.GE.AND P2, PT, R3, R14, PT ;  /* 0x0000000e0300720c */ /* 0x000fe40003f46270 */
[----:B------:R-:W-:Y:S02]  /*2820*/  IADD3 R14, R12, 0x91, RZ ;  /* 0x000000910c0e7810 */ /* 0x000fe40007ffe0ff */
[----:B------:R-:W-:-:S02]  /*2830*/  FMNMX R13, R53, R18, !PT ;  /* 0x00000012350d7209 */ /* 0x000fc40007800000 */
[----:B------:R-:W-:Y:S02]  /*2840*/  FMNMX R15, R79, R20, !PT ;  /* 0x000000144f0f7209 */ /* 0x000fe40007800000 */
[----:B------:R-:W-:Y:S02]  /*2850*/  FSEL R85, R85, -INF , P1 ;  /* 0xff80000055557808 */ /* 0x000fe40000800000 */
[----:B------:R-:W-:Y:S02]  /*2860*/  FSEL R91, R91, -INF , P1 ;  /* 0xff8000005b5b7808 */ /* 0x000fe40000800000 */
[----:B------:R-:W-:Y:S01]  /*2870*/  ISETP.GE.AND P1, PT, R3, R14, PT ;  /* 0x0000000e0300720c */ /* 0x000fe20003f26270 */
[----:B------:R-:W-:Y:S01]  /*2880*/  VIADD R14, R12, 0x98 ;  /* 0x000000980c0e7836 */ /* 0x000fe20000000000 */
[----:B------:R-:W-:Y:S02]  /*2890*/  FMNMX R18, R56, R13, !PT ;  /* 0x0000000d38127209 */ /* 0x000fe40007800000 */
[----:B------:R-:W-:-:S02]  /*28a0*/  FMNMX R20, R82, R15, !PT ;  /* 0x0000000f52147209 */ /* 0x000fc40007800000 */
[----:B------:R-:W-:Y:S02]  /*28b0*/  FMNMX R13, R57, R18, !PT ;  /* 0x00000012390d7209 */ /* 0x000fe40007800000 */
[----:B------:R-:W-:Y:S02]  /*28c0*/  FMNMX R15, R83, R20, !PT ;  /* 0x00000014530f7209 */ /* 0x000fe40007800000 */
[----:B------:R-:W-:Y:S02]  /*28d0*/  FSEL R88, R88, -INF , P4 ;  /* 0xff80000058587808 */ /* 0x000fe40002000000 */
[----:B------:R-:W-:Y:S02]  /*28e0*/  FSEL R94, R94, -INF , P4 ;  /* 0xff8000005e5e7808 */ /* 0x000fe40002000000 */
[----:B------:R-:W-:Y:S02]  /*28f0*/  ISETP.GE.AND P4, PT, R3, R14, PT ;  /* 0x0000000e0300720c */ /* 0x000fe40003f86270 */
[----:B------:R-:W-:-:S02]  /*2900*/  IADD3 R14, R12, 0x99, RZ ;  /* 0x000000990c0e7810 */ /* 0x000fc40007ffe0ff */
        /* <DEDUP_REMOVED lines=27> */
[----:B------:R-:W-:Y:S02]  /*2ac0*/  IADD3 R14, R12, 0xa9, RZ ;  /* 0x000000a90c0e7810 */ /* 0x000fe40007ffe0ff */
        /* <DEDUP_REMOVED lines=40> */
[----:B------:R-:W-:Y:S02]  /*2d50*/  FSEL R115, R115, -INF , P1 ;  /* 0xff80000073737808 */ /* 0x000fe40000800000 */
[----:B------:R-:W-:Y:S02]  /*2d60*/  FMNMX R18, R88, R13, !PT ;  /* 0x0000000d58127209 */ /* 0x000fe40007800000 */
[----:B------:R-:W-:Y:S02]  /*2d70*/  FMNMX R20, R114, R15, !PT ;  /* 0x0000000f72147209 */ /* 0x000fe40007800000 */
[----:B------:R-:W-:Y:S02]  /*2d80*/  FSEL R109, R109, -INF , P1 ;  /* 0xff8000006d6d7808 */ /* 0x000fe40000800000 */
[----:B------:R-:W-:Y:S01]  /*2d90*/  ISETP.GE.AND P1, PT, R3, R14, PT ;  /* 0x0000000e0300720c */ /* 0x000fe20003f26270 */
[----:B------:R-:W-:Y:S01]  /*2da0*/  VIADD R14, R12, 0xc8 ;  /* 0x000000c80c0e7836 */ /* 0x000fe20000000000 */
[----:B------:R-:W-:-:S02]  /*2db0*/  FSEL R118, R118, -INF , P4 ;  /* 0xff80000076767808 */ /* 0x000fc40002000000 */
[----:B------:R-:W-:Y:S02]  /*2dc0*/  FMNMX R13, R89, R18, !PT ;  /* 0x00000012590d7209 */ /* 0x000fe40007800000 */
[----:B------:R-:W-:Y:S02]  /*2dd0*/  FMNMX R15, R115, R20, !PT ;  /* 0x00000014730f7209 */ /* 0x000fe40007800000 */
[----:B------:R-:W-:Y:S02]  /*2de0*/  FSEL R112, R112, -INF , P4 ;  /* 0xff80000070707808 */ /* 0x000fe40002000000 */
[----:B------:R-:W-:Y:S02]  /*2df0*/  ISETP.GE.AND P4, PT, R3, R14, PT ;  /* 0x0000000e0300720c */ /* 0x000fe40003f86270 */
[----:B------:R-:W-:Y:S02]  /*2e00*/  FSEL R119, R119, -INF , P6 ;  /* 0xff80000077777808 */ /* 0x000fe40003000000 */
[----:B------:R-:W-:-:S02]  /*2e10*/  FMNMX R18, R92, R13, !PT ;  /* 0x0000000d5c127209 */ /* 0x000fc40007800000 */
[----:B------:R-:W-:Y:S02]  /*2e20*/  FMNMX R20, R118, R15, !PT ;  /* 0x0000000f76147209 */ /* 0x000fe40007800000 */
[----:B------:R-:W-:Y:S02]  /*2e30*/  IADD3 R14, R12, 0xc9, RZ ;  /* 0x000000c90c0e7810 */ /* 0x000fe40007ffe0ff */
[----:B------:R-:W-:Y:S02]  /*2e40*/  FSEL R113, R113, -INF , P6 ;  /* 0xff80000071717808 */ /* 0x000fe40003000000 */
[----:B------:R-:W-:Y:S02]  /*2e50*/  FSEL R122, R122, -INF , P5 ;  /* 0xff8000007a7a7808 */ /* 0x000fe40002800000 */
[----:B------:R-:W-:Y:S02]  /*2e60*/  FMNMX R13, R93, R18, !PT ;  /* 0x000000125d0d7209 */ /* 0x000fe40007800000 */
[----:B------:R-:W-:-:S02]  /*2e70*/  FMNMX R15, R119, R20, !PT ;  /* 0x00000014770f7209 */ /* 0x000fc40007800000 */
[----:B------:R-:W-:Y:S01]  /*2e80*/  ISETP.GE.AND P6, PT, R3, R14, PT ;  /* 0x0000000e0300720c */ /* 0x000fe20003fc6270 */
[----:B------:R-:W-:Y:S01]  /*2e90*/  VIADD R14, R12, 0xd0 ;  /* 0x000000d00c0e7836 */ /* 0x000fe20000000000 */
[----:B------:R-:W-:Y:S02]  /*2ea0*/  FSEL R123, R123, -INF , P3 ;  /* 0xff8000007b7b7808 */ /* 0x000fe40001800000 */
[----:B------:R-:W-:Y:S02]  /*2eb0*/  FMNMX R18, R96, R13, !PT ;  /* 0x0000000d60127209 */ /* 0x000fe40007800000 */
[----:B------:R-:W-:Y:S02]  /*2ec0*/  FMNMX R20, R122, R15, !PT ;  /* 0x0000000f7a147209 */ /* 0x000fe40007800000 */
[----:B------:R-:W-:Y:S02]  /*2ed0*/  FSEL R116, R116, -INF , P5 ;  /* 0xff80000074747808 */ /* 0x000fe40002800000 */
        /* <DEDUP_REMOVED lines=12> */
[----:B------:R-:W-:Y:S02]  /*2fa0*/  FMNMX R13, R101, R18, !PT ;  /* 0x00000012650d7209 */ /* 0x000fe40007800000 */
[----:B------:R-:W-:Y:S02]  /*2fb0*/  FMNMX R15, R127, R20, !PT ;  /* 0x000000147f0f7209 */ /* 0x000fe40007800000 */
[----:B------:R-:W-:-:S02]  /*2fc0*/  FSEL R120, R120, -INF , P2 ;  /* 0xff80000078787808 */ /* 0x000fc40001000000 */
[----:B------:R-:W-:Y:S02]  /*2fd0*/  ISETP.GE.AND P2, PT, R3, R14, PT ;  /* 0x0000000e0300720c */ /* 0x000fe40003f46270 */
[----:B------:R-:W-:Y:S02]  /*2fe0*/  IADD3 R14, R12, 0xd9, RZ ;  /* 0x000000d90c0e7810 */ /* 0x000fe40007ffe0ff */
[----:B------:R-:W-:Y:S02]  /*2ff0*/  FSEL R131, R131, -INF , P6 ;  /* 0xff80000083837808 */ /* 0x000fe40003000000 */
[----:B------:R-:W-:Y:S02]  /*3000*/  FMNMX R18, R104, R13, !PT ;  /* 0x0000000d68127209 */ /* 0x000fe40007800000 */
[----:B------:R-:W-:Y:S02]  /*3010*/  FMNMX R20, R130, R15, !PT ;  /* 0x0000000f82147209 */ /* 0x000fe40007800000 */
[----:B------:R-:W-:-:S02]  /*3020*/  FSEL R121, R121, -INF , P1 ;  /* 0xff80000079797808 */ /* 0x000fc40000800000 */
[----:B------:R-:W-:Y:S01]  /*3030*/  ISETP.GE.AND P1, PT, R3, R14, PT ;  /* 0x0000000e0300720c */ /* 0x000fe20003f26270 */
[----:B------:R-:W-:Y:S01]  /*3040*/  VIADD R14, R12, 0xe0 ;  /* 0x000000e00c0e7836 */ /* 0x000fe20000000000 */
[----:B------:R-:W-:Y:S02]  /*3050*/  FSEL R134, R134, -INF , P5 ;  /* 0xff80000086867808 */ /* 0x000fe40002800000 */
[----:B------:R-:W-:Y:S02]  /*3060*/  FMNMX R13, R105, R18, !PT ;  /* 0x00000012690d7209 */ /* 0x000fe40007800000 */
[----:B------:R-:W-:Y:S02]  /*3070*/  FMNMX R15, R131, R20, !PT ;  /* 0x00000014830f7209 */ /* 0x000fe40007800000 */
[----:B------:R-:W-:Y:S02]  /*3080*/  FSEL R124, R124, -INF , P4 ;  /* 0xff8000007c7c7808 */ /* 0x000fe40002000000 */
[----:B------:R-:W-:-:S02]  /*3090*/  FSEL R135, R135, -INF , P3 ;  /* 0xff80000087877808 */ /* 0x000fc40001800000 */
[----:B------:R-:W-:Y:S02]  /*30a0*/  FMNMX R18, R108, R13, !PT ;  /* 0x0000000d6c127209 */ /* 0x000fe40007800000 */
[----:B------:R-:W-:Y:S02]  /*30b0*/  FMNMX R20, R134, R15, !PT ;  /* 0x0000000f86147209 */ /* 0x000fe40007800000 */
[----:B------:R-:W-:Y:S02]  /*30c0*/  ISETP.GE.AND P4, PT, R3, R14, PT ;  /* 0x0000000e0300720c */ /* 0x000fe40003f86270 */
[----:B------:R-:W-:Y:S02]  /*30d0*/  IADD3 R14, R12, 0xe1, RZ ;  /* 0x000000e10c0e7810 */ /* 0x000fe40007ffe0ff */
[----:B------:R-:W-:Y:S02]  /*30e0*/  FSEL R138, R138, -INF , P2 ;  /* 0xff8000008a8a7808 */ /* 0x000fe40001000000 */
[----:B------:R-:W-:-:S02]  /*30f0*/  FMNMX R13, R109, R18, !PT ;  /* 0x000000126d0d7209 */ /* 0x000fc40007800000 */
[----:B------:R-:W-:Y:S02]  /*3100*/  FMNMX R15, R135, R20, !PT ;  /* 0x00000014870f7209 */ /* 0x000fe40007800000 */
[----:B------:R-:W-:Y:S02]  /*3110*/  FSEL R125, R125, -INF , P6 ;  /* 0xff8000007d7d7808 */ /* 0x000fe40003000000 */
[----:B------:R-:W-:Y:S01]  /*3120*/  ISETP.GE.AND P6, PT, R3, R14, PT ;  /* 0x0000000e0300720c */ /* 0x000fe20003fc6270 */
[----:B------:R-:W-:Y:S01]  /*3130*/  VIADD R14, R12, 0xe8 ;  /* 0x000000e80c0e7836 */ /* 0x000fe20000000000 */
[----:B------:R-:W-:Y:S02]  /*3140*/  FSEL R139, R139, -INF , P1 ;  /* 0xff8000008b8b7808 */ /* 0x000fe40000800000 */
[----:B------:R-:W-:Y:S02]  /*3150*/  FMNMX R18, R112, R13, !PT ;  /* 0x0000000d70127209 */ /* 0x000fe40007800000 */
[----:B------:R-:W-:-:S02]  /*3160*/  FMNMX R20, R138, R15, !PT ;  /* 0x0000000f8a147209 */ /* 0x000fc40007800000 */
[----:B------:R-:W-:Y:S02]  /*3170*/  FSEL R128, R128, -INF , P5 ;  /* 0xff80000080807808 */ /* 0x000fe40002800000 */
[----:B------:R-:W-:Y:S02]  /*3180*/  ISETP.GE.AND P5, PT, R3, R14, PT ;  /* 0x0000000e0300720c */ /* 0x000fe40003fa6270 */
[----:B------:R-:W-:Y:S02]  /*3190*/  FSEL R142, R142, -INF , P4 ;  /* 0xff8000008e8e7808 */ /* 0x000fe40002000000 */
[----:B------:R-:W-:Y:S02]  /*31a0*/  FMNMX R13, R113, R18, !PT ;  /* 0x00000012710d7209 */ /* 0x000fe40007800000 */
[----:B------:R-:W-:Y:S02]  /*31b0*/  FMNMX R15, R139, R20, !PT ;  /* 0x000000148b0f7209 */ /* 0x000fe40007800000 */
[----:B------:R-:W-:-:S02]  /*31c0*/  IADD3 R14, R12, 0xe9, RZ ;  /* 0x000000e90c0e7810 */ /* 0x000fc40007ffe0ff */
[----:B------:R-:W-:Y:S02]  /*31d0*/  FSEL R129, R129, -INF , P3 ;  /* 0xff80000081817808 */ /* 0x000fe40001800000 */
[----:B------:R-:W-:Y:S02]  /*31e0*/  FSEL R143, R143, -INF , P6 ;  /* 0xff8000008f8f7808 */ /* 0x000fe40003000000 */
[----:B------:R-:W-:Y:S02]  /*31f0*/  FMNMX R18, R116, R13, !PT ;  /* 0x0000000d74127209 */ /* 0x000fe40007800000 */
[----:B------:R-:W-:Y:S02]  /*3200*/  FMNMX R20, R142, R15, !PT ;  /* 0x0000000f8e147209 */ /* 0x000fe40007800000 */
[----:B------:R-:W-:Y:S01]  /*3210*/  ISETP.GE.AND P3, PT, R3, R14, PT ;  /* 0x0000000e0300720c */ /* 0x000fe20003f66270 */
[----:B------:R-:W-:Y:S01]  /*3220*/  VIADD R14, R12, 0xf0 ;  /* 0x000000f00c0e7836 */ /* 0x000fe20000000000 */
[----:B------:R-:W-:-:S02]  /*3230*/  FSEL R146, R146, -INF , P5 ;  /* 0xff80000092927808 */ /* 0x000fc40002800000 */
[----:B------:R-:W-:Y:S02]  /*3240*/  FMNMX R13, R117, R18, !PT ;  /* 0x00000012750d7209 */ /* 0x000fe40007800000 */
[----:B------:R-:W-:Y:S02]  /*3250*/  FMNMX R15, R143, R20, !PT ;  /* 0x000000148f0f7209 */ /* 0x000fe40007800000 */
[----:B------:R-:W-:Y:S02]  /*3260*/  FSEL R132, R132, -INF , P2 ;  /* 0xff80000084847808 */ /* 0x000fe40001000000 */
[----:B------:R-:W-:Y:S02]  /*3270*/  ISETP.GE.AND P2, PT, R3, R14, PT ;  /* 0x0000000e0300720c */ /* 0x000fe40003f46270 */
[----:B------:R-:W-:Y:S02]  /*3280*/  IADD3 R14, R12, 0xf1, RZ ;  /* 0x000000f10c0e7810 */ /* 0x000fe40007ffe0ff */
        /* <DEDUP_REMOVED lines=8> */
[----:B------:R-:W-:Y:S02]  /*3310*/  FSEL R151, R151, -INF , P1 ;  /* 0xff80000097977808 */ /* 0x000fe40000800000 */
[----:B------:R-:W-:Y:S02]  /*3320*/  FMNMX R14, R124, R13, !PT ;  /* 0x0000000d7c0e7209 */ /* 0x000fe40007800000 */
[----:B------:R-:W-:Y:S02]  /*3330*/  FMNMX R18, R150, R15, !PT ;  /* 0x0000000f96127209 */ /* 0x000fe40007800000 */
[----:B------:R-:W-:Y:S02]  /*3340*/  FMNMX R13, R125, R14, !PT ;  /* 0x0000000e7d0d7209 */ /* 0x000fe40007800000 */
[----:B------:R-:W-:-:S02]  /*3350*/  FMNMX R15, R151, R18, !PT ;  /* 0x00000012970f7209 */ /* 0x000fc40007800000 */
[----:B------:R-:W-:Y:S02]  /*3360*/  FMNMX R14, R128, R13, !PT ;  /* 0x0000000d800e7209 */ /* 0x000fe40007800000 */
[----:B------:R-:W-:Y:S01]  /*3370*/  FSEL R136, R136, -INF , P4 ;  /* 0xff80000088887808 */ /* 0x000fe20002000000 */
[----:B------:R-:W1:Y:S01]  /*3380*/  SHFL.BFLY PT, R20, R15, 0x1, 0x1f ;  /* 0x0c201f000f147f89 */ /* 0x000e6200000e0000 */
[----:B------:R-:W-:Y:S02]  /*3390*/  FMNMX R13, R129, R14, !PT ;  /* 0x0000000e810d7209 */ /* 0x000fe40007800000 */
[----:B------:R-:W-:Y:S02]  /*33a0*/  FSEL R137, R137, -INF , P6 ;  /* 0xff80000089897808 */ /* 0x000fe40003000000 */
[----:B------:R-:W-:Y:S02]  /*33b0*/  FMNMX R14, R132, R13, !PT ;  /* 0x0000000d840e7209 */ /* 0x000fe40007800000 */
[----:B------:R-:W-:-:S02]  /*33c0*/  FSEL R140, R140, -INF , P5 ;  /* 0xff8000008c8c7808 */ /* 0x000fc40002800000 */
[----:B------:R-:W-:Y:S02]  /*33d0*/  FMNMX R13, R133, R14, !PT ;  /* 0x0000000e850d7209 */ /* 0x000fe40007800000 */
[----:B------:R-:W-:Y:S02]  /*33e0*/  FSEL R141, R141, -INF , P3 ;  /* 0xff8000008d8d7808 */ /* 0x000fe40001800000 */
[----:B------:R-:W-:Y:S02]  /*33f0*/  FMNMX R14, R136, R13, !PT ;  /* 0x0000000d880e7209 */ /* 0x000fe40007800000 */
[----:B------:R-:W-:Y:S02]  /*3400*/  FSEL R144, R144, -INF , P2 ;  /* 0xff80000090907808 */ /* 0x000fe40001000000 */
[----:B------:R-:W-:Y:S01]  /*3410*/  FMNMX R13, R137, R14, !PT ;  /* 0x0000000e890d7209 */ /* 0x000fe20007800000 */
[----:B------:R-:W-:Y:S01]  /*3420*/  VIADD R14, R12, 0xf8 ;  /* 0x000000f80c0e7836 */ /* 0x000fe20000000000 */
[----:B------:R-:W-:-:S02]  /*3430*/  FSEL R145, R145, -INF , P1 ;  /* 0xff80000091917808 */ /* 0x000fc40000800000 */
[----:B------:R-:W-:Y:S02]  /*3440*/  FMNMX R18, R140, R13, !PT ;  /* 0x0000000d8c127209 */ /* 0x000fe40007800000 */
[----:B------:R-:W-:Y:S02]  /*3450*/  ISETP.GE.AND P2, PT, R3, R14, PT ;  /* 0x0000000e0300720c */ /* 0x000fe40003f46270 */
[----:B-1----:R-:W-:Y:S02]  /*3460*/  FMNMX R20, R15, R20, !PT ;  /* 0x000000140f147209 */ /* 0x002fe40007800000 */
[----:B------:R-:W-:Y:S02]  /*3470*/  FMNMX R13, R141, R18, !PT ;  /* 0x000000128d0d7209 */ /* 0x000fe40007800000 */
[----:B------:R-:W-:Y:S01]  /*3480*/  IADD3 R14, R12, 0xf9, RZ ;  /* 0x000000f90c0e7810 */ /* 0x000fe20007ffe0ff */
[----:B------:R-:W1:Y:S01]  /*3490*/  SHFL.BFLY PT, R21, R20, 0x2, 0x1f ;  /* 0x0c401f0014157f89 */ /* 0x000e6200000e0000 */
[----:B------:R-:W-:-:S02]  /*34a0*/  FMNMX R18, R144, R13, !PT ;  /* 0x0000000d90127209 */ /* 0x000fc40007800000 */
[----:B------:R-:W-:Y:S02]  /*34b0*/  ISETP.GE.AND P1, PT, R3, R14, PT ;  /* 0x0000000e0300720c */ /* 0x000fe40003f26270 */
[----:B------:R-:W-:Y:S02]  /*34c0*/  FSEL R148, R148, -INF , P2 ;  /* 0xff80000094947808 */ /* 0x000fe40001000000 */
[----:B------:R-:W-:Y:S02]  /*34d0*/  FMNMX R13, R145, R18, !PT ;  /* 0x00000012910d7209 */ /* 0x000fe40007800000 */
[----:B------:R-:W-:Y:S02]  /*34e0*/  FSEL R149, R149, -INF , P1 ;  /* 0xff80000095957808 */ /* 0x000fe40000800000 */
[----:B------:R-:W-:-:S04]  /*34f0*/  FMNMX R14, R148, R13, !PT ;  /* 0x0000000d940e7209 */ /* 0x000fc80007800000 */
[----:B------:R-:W-:-:S05]  /*3500*/  FMNMX R14, R149, R14, !PT ;  /* 0x0000000e950e7209 */ /* 0x000fca0007800000 */
[----:B------:R-:W2:Y:S01]  /*3510*/  SHFL.BFLY PT, R15, R14, 0x1, 0x1f ;  /* 0x0c201f000e0f7f89 */ /* 0x000ea200000e0000 */
[----:B-1----:R-:W-:-:S04]  /*3520*/  FMNMX R21, R20, R21, !PT ;  /* 0x0000001514157209 */ /* 0x002fc80007800000 */
[----:B------:R-:W-:-:S04]  /*3530*/  FSETP.NEU.AND P1, PT, R21, -INF , PT ;  /* 0xff8000001500780b */ /* 0x000fc80003f2d000 */
[----:B------:R-:W-:-:S05]  /*3540*/  FSEL R13, R21, RZ, P1 ;  /* 0x000000ff150d7208 */ /* 0x000fca0000800000 */
[----:B------:R-:W-:Y:S01]  /*3550*/  FMUL R13, R13, UR6 ;  /* 0x000000060d0d7c20 */ /* 0x000fe20008400000 */
[----:B------:R-:W-:-:S03]  /*3560*/  ULDC UR6, c[0x0][0x604] ;  /* 0x0001810000067ab9 */ /* 0x000fc60000000800 */
[--C-:B------:R-:W-:Y:S01]  /*3570*/  FFMA R26, R26, UR6, -R13.reuse ;  /* 0x000000061a1a7c23 */ /* 0x100fe2000800080d */
[----:B------:R-:W-:Y:S01]  /*3580*/  ULDC UR6, c[0x0][0x604] ;  /* 0x0001810000067ab9 */ /* 0x000fe20000000800 */
[----:B--2---:R-:W-:Y:S01]  /*3590*/  FMNMX R20, R14, R15, !PT ;  /* 0x0000000f0e147209 */ /* 0x004fe20007800000 */
[--C-:B------:R-:W-:Y:S01]  /*35a0*/  FFMA R15, R27, UR6, -R13.reuse ;  /* 0x000000061b0f7c23 */ /* 0x100fe2000800080d */
[----:B------:R-:W-:Y:S01]  /*35b0*/  ULDC UR6, c[0x0][0x604] ;  /* 0x0001810000067ab9 */ /* 0x000fe20000000800 */
[----:B------:R-:W-:Y:S01]  /*35c0*/  FSETP.GEU.AND P6, PT, R26, -126, PT ;  /* 0xc2fc00001a00780b */ /* 0x000fe20003fce000 */
[--C-:B------:R-:W-:Y:S01]  /*35d0*/  FFMA R27, R30, UR6, -R13.reuse ;  /* 0x000000061e1b7c23 */ /* 0x100fe2000800080d */
[----:B------:R-:W1:Y:S01]  /*35e0*/  SHFL.BFLY PT, R17, R20, 0x2, 0x1f ;  /* 0x0c401f0014117f89 */ /* 0x000e6200000e0000 */
[----:B------:R-:W-:Y:S01]  /*35f0*/  FSETP.GEU.AND P5, PT, R15, -126, PT ;  /* 0xc2fc00000f00780b */ /* 0x000fe20003fae000 */
[----:B------:R-:W-:Y:S02]  /*3600*/  ULDC UR6, c[0x0][0x604] ;  /* 0x0001810000067ab9 */ /* 0x000fe40000000800 */
[----:B------:R-:W-:Y:S01]  /*3610*/  FSETP.GEU.AND P3, PT, R27, -126, PT ;  /* 0xc2fc00001b00780b */ /* 0x000fe20003f6e000 */
[----:B------:R-:W-:Y:S01]  /*3620*/  FFMA R18, R31, UR6, -R13 ;  /* 0x000000061f127c23 */ /* 0x000fe2000800080d */
[----:B------:R-:W-:-:S02]  /*3630*/  ULDC UR6, c[0x0][0x604] ;  /* 0x0001810000067ab9 */ /* 0x000fc40000000800 */
[--C-:B------:R-:W-:Y:S01]  /*3640*/  FFMA R34, R34, UR6, -R13.reuse ;  /* 0x0000000622227c23 */ /* 0x100fe2000800080d */
[----:B------:R-:W-:Y:S01]  /*3650*/  ULDC UR6, c[0x0][0x604] ;  /* 0x0001810000067ab9 */ /* 0x000fe20000000800 */
[----:B------:R-:W-:Y:S01]  /*3660*/  FSETP.GEU.AND P2, PT, R18, -126, PT ;  /* 0xc2fc00001200780b */ /* 0x000fe20003f4e000 */
[----:B------:R-:W-:Y:S01]  /*3670*/  @!P6 FMUL R26, R26, 0.5 ;  /* 0x3f0000001a1ae820 */ /* 0x000fe20000400000 */
[--C-:B------:R-:W-:Y:S01]  /*3680*/  FFMA R22, R35, UR6, -R13.reuse ;  /* 0x0000000623167c23 */ /* 0x100fe2000800080d */
[----:B------:R-:W-:Y:S01]  /*3690*/  ULDC UR6, c[0x0][0x604] ;  /* 0x0001810000067ab9 */ /* 0x000fe20000000800 */
[----:B------:R-:W-:Y:S01]  /*36a0*/  @!P5 FMUL R15, R15, 0.5 ;  /* 0x3f0000000f0fd820 */ /* 0x000fe20000400000 */
[----:B------:R2:W3:Y:S01]  /*36b0*/  MUFU.EX2 R14, R26 ;  /* 0x0000001a000e7308 */ /* 0x0004e20000000800 */
[----:B------:R-:W-:Y:S01]  /*36c0*/  FFMA R31, R38, UR6, -R13 ;  /* 0x00000006261f7c23 */ /* 0x000fe2000800080d */
[----:B------:R-:W-:Y:S01]  /*36d0*/  @!P3 FMUL R27, R27, 0.5 ;  /* 0x3f0000001b1bb820 */ /* 0x000fe20000400000 */
[----:B------:R-:W-:Y:S01]  /*36e0*/  ULDC UR6, c[0x0][0x604] ;  /* 0x0001810000067ab9 */ /* 0x000fe20000000800 */
[----:B------:R-:W-:-:S04]  /*36f0*/  FSETP.GEU.AND P4, PT, R34, -126, PT ;  /* 0xc2fc00002200780b */ /* 0x000fc80003f8e000 */
[----:B------:R-:W4:Y:S01]  /*3700*/  MUFU.EX2 R15, R15 ;  /* 0x0000000f000f7308 */ /* 0x000f220000000800 */
[----:B-1----:R-:W-:Y:S01]  /*3710*/  FMNMX R20, R20, R17, !PT ;  /* 0x0000001114147209 */ /* 0x002fe20007800000 */
[--C-:B--2---:R-:W-:Y:S01]  /*3720*/  FFMA R26, R39, UR6, -R13.reuse ;  /* 0x00000006271a7c23 */ /* 0x104fe2000800080d */
[----:B------:R-:W-:Y:S01]  /*3730*/  @!P2 FMUL R18, R18, 0.5 ;  /* 0x3f0000001212a820 */ /* 0x000fe20000400000 */
[----:B------:R-:W-:Y:S01]  /*3740*/  ULDC UR6, c[0x0][0x604] ;  /* 0x0001810000067ab9 */ /* 0x000fe20000000800 */
[----:B------:R-:W-:Y:S01]  /*3750*/  FSETP.NEU.AND P1, PT, R20, -INF , PT ;  /* 0xff8000001400780b */ /* 0x000fe20003f2d000 */
[--C-:B------:R-:W-:Y:S01]  /*3760*/  FFMA R23, R42, UR6, -R13.reuse ;  /* 0x000000062a177c23 */ /* 0x100fe2000800080d */
[----:B------:R-:W-:Y:S01]  /*3770*/  ULDC UR6, c[0x0][0x604] ;  /* 0x0001810000067ab9 */ /* 0x000fe20000000800 */
[----:B------:R-:W1:Y:S01]  /*3780*/  MUFU.EX2 R27, R27 ;  /* 0x0000001b001b7308 */ /* 0x000e620000000800 */
[----:B------:R-:W-:Y:S01]  /*3790*/  FSEL R152, R20, RZ, P1 ;  /* 0x000000ff14987208 */ /* 0x000fe20000800000 */
[----:B---3--:R-:W-:Y:S01]  /*37a0*/  @!P6 FMUL R14, R14, R14 ;  /* 0x0000000e0e0ee220 */ /* 0x008fe20000400000 */
[----:B------:R-:W-:Y:S01]  /*37b0*/  FSETP.GEU.AND P1, PT, R22, -126, PT ;  /* 0xc2fc00001600780b */ /* 0x000fe20003f2e000 */
[----:B------:R-:W-:Y:S01]  /*37c0*/  @!P4 FMUL R34, R34, 0.5 ;  /* 0x3f0000002222c820 */ /* 0x000fe20000400000 */
[----:B------:R-:W-:Y:S01]  /*37d0*/  FSETP.GEU.AND P6, PT, R31, -126, PT ;  /* 0xc2fc00001f00780b */ /* 0x000fe20003fce000 */
[--C-:B------:R-:W-:Y:S01]  /*37e0*/  FFMA R30, R43, UR6, -R13.reuse ;  /* 0x000000062b1e7c23 */ /* 0x100fe2000800080d */
[----:B------:R-:W-:Y:S01]  /*37f0*/  ULDC UR6, c[0x0][0x604] ;  /* 0x0001810000067ab9 */ /* 0x000fe20000000800 */
[----:B------:R-:W2:Y:S01]  /*3800*/  MUFU.EX2 R18, R18 ;  /* 0x0000001200127308 */ /* 0x000ea20000000800 */
[----:B----4-:R-:W-:Y:S01]  /*3810*/  @!P5 FMUL R15, R15, R15 ;  /* 0x0000000f0f0fd220 */ /* 0x010fe20000400000 */
[----:B------:R-:W-:Y:S01]  /*3820*/  FSETP.GEU.AND P5, PT, R26, -126, PT ;  /* 0xc2fc00001a00780b */ /* 0x000fe20003fae000 */
[----:B------:R-:W-:Y:S01]  /*3830*/  FFMA R35, R46, UR6, -R13 ;  /* 0x000000062e237c23 */ /* 0x000fe2000800080d */
[----:B------:R-:W-:-:S04]  /*3840*/  ULDC UR6, c[0x0][0x604] ;  /* 0x0001810000067ab9 */ /* 0x000fc80000000800 */
[----:B------:R-:W-:Y:S01]  /*3850*/  @!P1 FMUL R22, R22, 0.5 ;  /* 0x3f00000016169820 */ /* 0x000fe20000400000 */
[----:B-1----:R-:W-:Y:S01]  /*3860*/  @!P3 FMUL R27, R27, R27 ;  /* 0x0000001b1b1bb220 */ /* 0x002fe20000400000 */
[----:B------:R-:W-:Y:S01]  /*3870*/  FSETP.GEU.AND P3, PT, R23, -126, PT ;  /* 0xc2fc00001700780b */ /* 0x000fe20003f6e000 */
[----:B------:R1:W3:Y:S01]  /*3880*/  MUFU.EX2 R17, R34 ;  /* 0x0000002200117308 */ /* 0x0002e20000000800 */
[----:B------:R-:W-:-:S03]  /*3890*/  @!P6 FMUL R31, R31, 0.5 ;  /* 0x3f0000001f1fe820 */ /* 0x000fc60000400000 */
[----:B------:R-:W-:Y:S01]  /*38a0*/  @!P5 FMUL R26, R26, 0.5 ;  /* 0x3f0000001a1ad820 */ /* 0x000fe20000400000 */
[----:B--2---:R-:W-:Y:S01]  /*38b0*/  @!P2 FMUL R18, R18, R18 ;  /* 0x000000121212a220 */ /* 0x004fe20000400000 */
[----:B------:R-:W-:Y:S02]  /*38c0*/  FSETP.GEU.AND P2, PT, R30, -126, PT ;  /* 0xc2fc00001e00780b */ /* 0x000fe40003f4e000 */
[----:B------:R-:W2:Y:S01]  /*38d0*/  MUFU.EX2 R22, R22 ;  /* 0x0000001600167308 */ /* 0x000ea20000000800 */
[--C-:B-1----:R-:W-:Y:S01]  /*38e0*/  FFMA R34, R47, UR6, -R13.reuse ;  /* 0x000000062f227c23 */ /* 0x102fe2000800080d */
[----:B------:R-:W-:Y:S02]  /*38f0*/  ULDC UR6, c[0x0][0x604] ;  /* 0x0001810000067ab9 */ /* 0x000fe40000000800 */
[----:B------:R-:W-:Y:S01]  /*3900*/  @!P3 FMUL R23, R23, 0.5 ;  /* 0x3f0000001717b820 */ /* 0x000fe20000400000 */
[----:B------:R-:W-:Y:S01]  /*3910*/  FFMA R38, R50, UR6, -R13 ;  /* 0x0000000632267c23 */ /* 0x000fe2000800080d */
[----:B------:R-:W-:-:S02]  /*3920*/  ULDC UR6, c[0x0][0x604] ;  /* 0x0001810000067ab9 */ /* 0x000fc40000000800 */
[----:B------:R-:W1:Y:S01]  /*3930*/  MUFU.EX2 R26, R26 ;  /* 0x0000001a001a7308 */ /* 0x000e620000000800 */
[--C-:B------:R-:W-:Y:S01]  /*3940*/  FFMA R39, R51, UR6, -R13.reuse ;  /* 0x0000000633277c23 */ /* 0x100fe2000800080d */
[----:B---3--:R-:W-:Y:S01]  /*3950*/  @!P4 FMUL R17, R17, R17 ;  /* 0x000000111111c220 */ /* 0x008fe20000400000 */
[----:B------:R-:W-:Y:S01]  /*3960*/  FSETP.GEU.AND P4, PT, R35, -126, PT ;  /* 0xc2fc00002300780b */ /* 0x000fe20003f8e000 */
[----:B------:R-:W-:Y:S01]  /*3970*/  @!P2 FMUL R30, R30, 0.5 ;  /* 0x3f0000001e1ea820 */ /* 0x000fe20000400000 */
[----:B------:R-:W-:Y:S02]  /*3980*/  ULDC UR6, c[0x0][0x604] ;  /* 0x0001810000067ab9 */ /* 0x000fe40000000800 */
[----:B------:R-:W-:Y:S01]  /*3990*/  FFMA R42, R54, UR6, -R13 ;  /* 0x00000006362a7c23 */ /* 0x000fe2000800080d */
[----:B------:R-:W3:Y:S01]  /*39a0*/  MUFU.EX2 R31, R31 ;  /* 0x0000001f001f7308 */ /* 0x000ee20000000800 */
[----:B--2---:R-:W-:Y:S01]  /*39b0*/  @!P1 FMUL R22, R22, R22 ;  /* 0x0000001616169220 */ /* 0x004fe20000400000 */
[----:B------:R-:W-:Y:S01]  /*39c0*/  FSETP.GEU.AND P1, PT, R34, -126, PT ;  /* 0xc2fc00002200780b */ /* 0x000fe20003f2e000 */
[----:B------:R-:W-:-:S02]  /*39d0*/  ULDC UR6, c[0x0][0x604] ;  /* 0x0001810000067ab9 */ /* 0x000fc40000000800 */
[--C-:B------:R-:W-:Y:S01]  /*39e0*/  FFMA R43, R55, UR6, -R13.reuse ;  /* 0x00000006372b7c23 */ /* 0x100fe2000800080d */
[----:B------:R-:W-:Y:S02]  /*39f0*/  ULDC UR6, c[0x0][0x604] ;  /* 0x0001810000067ab9 */ /* 0x000fe40000000800 */
[----:B------:R-:W2:Y:S01]  /*3a00*/  MUFU.EX2 R23, R23 ;  /* 0x0000001700177308 */ /* 0x000ea20000000800 */
[----:B-1----:R-:W-:Y:S01]  /*3a10*/  @!P5 FMUL R26, R26, R26 ;  /* 0x0000001a1a1ad220 */ /* 0x002fe20000400000 */
[----:B------:R-:W-:Y:S01]  /*3a20*/  FSETP.GEU.AND P5, PT, R39, -126, PT ;  /* 0xc2fc00002700780b */ /* 0x000fe20003fae000 */
[----:B------:R-:W-:Y:S01]  /*3a30*/  @!P4 FMUL R35, R35, 0.5 ;  /* 0x3f0000002323c820 */ /* 0x000fe20000400000 */
[--C-:B------:R-:W-:Y:S01]  /*3a40*/  FFMA R46, R58, UR6, -R13.reuse ;  /* 0x000000063a2e7c23 */ /* 0x100fe2000800080d */
[----:B------:R-:W-:Y:S02]  /*3a50*/  ULDC UR6, c[0x0][0x604] ;  /* 0x0001810000067ab9 */ /* 0x000fe40000000800 */
[----:B------:R-:W-:Y:S01]  /*3a60*/  @!P1 FMUL R34, R34, 0.5 ;  /* 0x3f00000022229820 */ /* 0x000fe20000400000 */
[----:B------:R-:W1:Y:S01]  /*3a70*/  MUFU.EX2 R30, R30 ;  /* 0x0000001e001e7308 */ /* 0x000e620000000800 */
[----:B---3--:R-:W-:Y:S01]  /*3a80*/  @!P6 FMUL R31, R31, R31 ;  /* 0x0000001f1f1fe220 */ /* 0x008fe20000400000 */
[----:B------:R-:W-:Y:S01]  /*3a90*/  FSETP.GEU.AND P6, PT, R38, -126, PT ;  /* 0xc2fc00002600780b */ /* 0x000fe20003fce000 */
[----:B------:R-:W-:Y:S01]  /*3aa0*/  FFMA R47, R59, UR6, -R13 ;  /* 0x000000063b2f7c23 */ /* 0x000fe2000800080d */
[----:B------:R-:W-:-:S02]  /*3ab0*/  ULDC UR6, c[0x0][0x604] ;  /* 0x0001810000067ab9 */ /* 0x000fc40000000800 */
[--C-:B------:R-:W-:Y:S01]  /*3ac0*/  FFMA R50, R62, UR6, -R13.reuse ;  /* 0x000000063e327c23 */ /* 0x100fe2000800080d */
[----:B------:R-:W-:Y:S01]  /*3ad0*/  @!P5 FMUL R39, R39, 0.5 ;  /* 0x3f0000002727d820 */ /* 0x000fe20000400000 */
[----:B------:R-:W3:Y:S01]  /*3ae0*/  MUFU.EX2 R35, R35 ;  /* 0x0000002300237308 */ /* 0x000ee20000000800 */
[----:B--2---:R-:W-:Y:S01]  /*3af0*/  @!P3 FMUL R23, R23, R23 ;  /* 0x000000171717b220 */ /* 0x004fe20000400000 */
[----:B------:R-:W-:Y:S01]  /*3b00*/  FSETP.GEU.AND P3, PT, R42, -126, PT ;  /* 0xc2fc00002a00780b */ /* 0x000fe20003f6e000 */
[----:B------:R-:W-:Y:S02]  /*3b10*/  ULDC UR6, c[0x0][0x604] ;  /* 0x0001810000067ab9 */ /* 0x000fe40000000800 */
[--C-:B------:R-:W-:Y:S01]  /*3b20*/  FFMA R51, R63, UR6, -R13.reuse ;  /* 0x000000063f337c23 */ /* 0x100fe2000800080d */
[----:B------:R-:W-:Y:S01]  /*3b30*/  ULDC UR6, c[0x0][0x604] ;  /* 0x0001810000067ab9 */ /* 0x000fe20000000800 */
[----:B------:R-:W-:Y:S01]  /*3b40*/  @!P6 FMUL R38, R38, 0.5 ;  /* 0x3f0000002626e820 */ /* 0x000fe20000400000 */
[----:B------:R-:W2:Y:S01]  /*3b50*/  MUFU.EX2 R34, R34 ;  /* 0x0000002200227308 */ /* 0x000ea20000000800 */
[----:B-1----:R-:W-:Y:S01]  /*3b60*/  @!P2 FMUL R30, R30, R30 ;  /* 0x0000001e1e1ea220 */ /* 0x002fe20000400000 */
[----:B------:R-:W-:Y:S01]  /*3b70*/  FSETP.GEU.AND P2, PT, R43, -126, PT ;  /* 0xc2fc00002b00780b */ /* 0x000fe20003f4e000 */
[----:B------:R-:W-:Y:S01]  /*3b80*/  FFMA R54, R66, UR6, -R13 ;  /* 0x0000000642367c23 */ /* 0x000fe2000800080d */
[----:B------:R-:W-:-:S02]  /*3b90*/  ULDC UR6, c[0x0][0x604] ;  /* 0x0001810000067ab9 */ /* 0x000fc40000000800 */
[--C-:B------:R-:W-:Y:S01]  /*3ba0*/  FFMA R55, R67, UR6, -R13.reuse ;  /* 0x0000000643377c23 */ /* 0x100fe2000800080d */
[----:B------:R-:W-:Y:S01]  /*3bb0*/  @!P3 FMUL R42, R42, 0.5 ;  /* 0x3f0000002a2ab820 */ /* 0x000fe20000400000 */
[----:B------:R-:W1:Y:S01]  /*3bc0*/  MUFU.EX2 R39, R39 ;  /* 0x0000002700277308 */ /* 0x000e620000000800 */
[----:B---3--:R-:W-:Y:S01]  /*3bd0*/  @!P4 FMUL R35, R35, R35 ;  /* 0x000000232323c220 */ /* 0x008fe20000400000 */
[----:B------:R-:W-:Y:S01]  /*3be0*/  FSETP.GEU.AND P4, PT, R46, -126, PT ;  /* 0xc2fc00002e00780b */ /* 0x000fe20003f8e000 */
[----:B------:R-:W-:Y:S02]  /*3bf0*/  ULDC UR6, c[0x0][0x604] ;  /* 0x0001810000067ab9 */ /* 0x000fe40000000800 */
[--C-:B------:R-:W-:Y:S01]  /*3c00*/  FFMA R58, R70, UR6, -R13.reuse ;  /* 0x00000006463a7c23 */ /* 0x100fe2000800080d */
[----:B------:R-:W-:Y:S01]  /*3c10*/  ULDC UR6, c[0x0][0x604] ;  /* 0x0001810000067ab9 */ /* 0x000fe20000000800 */
[----:B------:R-:W-:Y:S01]  /*3c20*/  @!P2 FMUL R43, R43, 0.5 ;  /* 0x3f0000002b2ba820 */ /* 0x000fe20000400000 */
[----:B------:R-:W3:Y:S01]  /*3c30*/  MUFU.EX2 R38, R38 ;  /* 0x0000002600267308 */ /* 0x000ee20000000800 */
[----:B--2---:R-:W-:Y:S01]  /*3c40*/  @!P1 FMUL R34, R34, R34 ;  /* 0x0000002222229220 */ /* 0x004fe20000400000 */
[----:B------:R-:W-:Y:S01]  /*3c50*/  FSETP.GEU.AND P1, PT, R47, -126, PT ;  /* 0xc2fc00002f00780b */ /* 0x000fe20003f2e000 */
[----:B------:R-:W-:Y:S01]  /*3c60*/  FFMA R59, R71, UR6, -R13 ;  /* 0x00000006473b7c23 */ /* 0x000fe2000800080d */
[----:B------:R-:W-:-:S02]  /*3c70*/  ULDC UR6, c[0x0][0x604] ;  /* 0x0001810000067ab9 */ /* 0x000fc40000000800 */
[--C-:B------:R-:W-:Y:S01]  /*3c80*/  FFMA R62, R74, UR6, -R13.reuse ;  /* 0x000000064a3e7c23 */ /* 0x100fe2000800080d */
[----:B------:R-:W-:Y:S01]  /*3c90*/  @!P4 FMUL R46, R46, 0.5 ;  /* 0x3f0000002e2ec820 */ /* 0x000fe20000400000 */
[----:B------:R-:W2:Y:S01]  /*3ca0*/  MUFU.EX2 R42, R42 ;  /* 0x0000002a002a7308 */ /* 0x000ea20000000800 */
[----:B-1----:R-:W-:Y:S01]  /*3cb0*/  @!P5 FMUL R39, R39, R39 ;  /* 0x000000272727d220 */ /* 0x002fe20000400000 */
[----:B------:R-:W-:Y:S01]  /*3cc0*/  FSETP.GEU.AND P5, PT, R51, -126, PT ;  /* 0xc2fc00003300780b */ /* 0x000fe20003fae000 */
[----:B------:R-:W-:Y:S02]  /*3cd0*/  ULDC UR6, c[0x0][0x604] ;  /* 0x0001810000067ab9 */ /* 0x000fe40000000800 */
[--C-:B------:R-:W-:Y:S01]  /*3ce0*/  FFMA R63, R75, UR6, -R13.reuse ;  /* 0x000000064b3f7c23 */ /* 0x100fe2000800080d */
[----:B------:R-:W-:Y:S01]  /*3cf0*/  ULDC UR6, c[0x0][0x604] ;  /* 0x0001810000067ab9 */ /* 0x000fe20000000800 */
        /* <DEDUP_REMOVED lines=174> */
[----:B------:R-:W-:Y:S01]  /*47e0*/  FFMA R151, R151, UR6, -R13 ;  /* 0x0000000697977c23 */ /* 0x000fe2000800080d */
[----:B------:R-:W-:Y:S01]  /*47f0*/  @!P5 FMUL R99, R99, 0.5 ;  /* 0x3f0000006363d820 */ /* 0x000fe20000400000 */
[----:B------:R-:W3:Y:S01]  /*4800*/  MUFU.EX2 R94, R94 ;  /* 0x0000005e005e7308 */ /* 0x000ee20000000800 */
[----:B--2---:R-:W-:Y:S01]  /*4810*/  @!P3 FMUL R90, R90, R90 ;  /* 0x0000005a5a5ab220 */ /* 0x004fe20000400000 */
[----:B------:R-:W-:Y:S01]  /*4820*/  FSETP.GEU.AND P3, PT, R103, -126, PT ;  /* 0xc2fc00006700780b */ /* 0x000fe20003f6e000 */
[----:B------:R-:W-:Y:S02]  /*4830*/  ULDC UR6, c[0x0][0x604] ;  /* 0x0001810000067ab9 */ /* 0x000fe40000000800 */
[----:B------:R-:W-:Y:S01]  /*4840*/  FMUL R13, R152, UR6 ;  /* 0x00000006980d7c20 */ /* 0x000fe20008400000 */
[----:B------:R-:W-:Y:S01]  /*4850*/  ULDC UR6, c[0x0][0x604] ;  /* 0x0001810000067ab9 */ /* 0x000fe20000000800 */
[----:B------:R-:W-:Y:S01]  /*4860*/  @!P6 FMUL R98, R98, 0.5 ;  /* 0x3f0000006262e820 */ /* 0x000fe20000400000 */
[----:B------:R-:W2:Y:S01]  /*4870*/  MUFU.EX2 R95, R95 ;  /* 0x0000005f005f7308 */ /* 0x000ea20000000800 */
[----:B-1----:R-:W-:Y:S01]  /*4880*/  @!P2 FMUL R91, R91, R91 ;  /* 0x0000005b5b5ba220 */ /* 0x002fe20000400000 */
[----:B------:R-:W-:Y:S01]  /*4890*/  FSETP.GEU.AND P2, PT, R102, -126, PT ;  /* 0xc2fc00006600780b */ /* 0x000fe20003f4e000 */
[--C-:B------:R-:W-:Y:S01]  /*48a0*/  FFMA R25, R25, UR6, -R13.reuse ;  /* 0x0000000619197c23 */ /* 0x100fe2000800080d */
[----:B------:R-:W-:Y:S01]  /*48b0*/  ULDC UR6, c[0x0][0x604] ;  /* 0x0001810000067ab9 */ /* 0x000fe20000000800 */
[--C-:B------:R-:W-:Y:S01]  /*48c0*/  FFMA R138, R24, UR7, -R13.reuse ;  /* 0x00000007188a7c23 */ /* 0x100fe2000800080d */
[--C-:B------:R-:W-:Y:S01]  /*48d0*/  FFMA R142, R28, UR6, -R13.reuse ;  /* 0x000000061c8e7c23 */ /* 0x100fe2000800080d */
[----:B------:R-:W-:Y:S01]  /*48e0*/  @!P3 FMUL R103, R103, 0.5 ;  /* 0x3f0000006767b820 */ /* 0x000fe20000400000 */
[----:B------:R-:W1:Y:S01]  /*48f0*/  MUFU.EX2 R99, R99 ;  /* 0x0000006300637308 */ /* 0x000e620000000800 */
[----:B---3--:R-:W-:Y:S01]  /*4900*/  @!P4 FMUL R94, R94, R94 ;  /* 0x0000005e5e5ec220 */ /* 0x008fe20000400000 */
[----:B------:R-:W-:Y:S01]  /*4910*/  FSETP.GEU.AND P4, PT, R107, -126, PT ;  /* 0xc2fc00006b00780b */ /* 0x000fe20003f8e000 */
[----:B------:R-:W-:Y:S01]  /*4920*/  ULDC UR6, c[0x0][0x604] ;  /* 0x0001810000067ab9 */ /* 0x000fe20000000800 */
[----:B------:R-:W-:Y:S01]  /*4930*/  ULDC UR7, c[0x0][0x604] ;  /* 0x0001810000077ab9 */ /* 0x000fe20000000800 */
        /* <DEDUP_REMOVED lines=8> */
[----:B------:R-:W-:Y:S01]  /*49c0*/  FFMA R33, R33, UR6, -R13 ;  /* 0x0000000621217c23 */ /* 0x000fe2000800080d */
[----:B------:R-:W-:Y:S01]  /*49d0*/  @!P4 FMUL R107, R107, 0.5 ;  /* 0x3f0000006b6bc820 */ /* 0x000fe20000400000 */
[----:B------:R-:W2:Y:S01]  /*49e0*/  MUFU.EX2 R103, R103 ;  /* 0x0000006700677308 */ /* 0x000ea20000000800 */
[----:B-1----:R-:W-:Y:S01]  /*49f0*/  @!P5 FMUL R99, R99, R99 ;  /* 0x000000636363d220 */ /* 0x002fe20000400000 */
[----:B------:R-:W-:Y:S01]  /*4a00*/  FSETP.GEU.AND P5, PT, R110, -126, PT ;  /* 0xc2fc00006e00780b */ /* 0x000fe20003fae000 */
[----:B------:R-:W-:-:S04]  /*4a10*/  ULDC UR6, c[0x0][0x604] ;  /* 0x0001810000067ab9 */ /* 0x000fc80000000800 */
[----:B------:R-:W-:Y:S01]  /*4a20*/  @!P1 FMUL R106, R106, 0.5 ;  /* 0x3f0000006a6a9820 */ /* 0x000fe20000400000 */
[----:B------:R-:W1:Y:S01]  /*4a30*/  MUFU.EX2 R102, R102 ;  /* 0x0000006600667308 */ /* 0x000e620000000800 */
[----:B---3--:R-:W-:Y:S01]  /*4a40*/  @!P6 FMUL R98, R98, R98 ;  /* 0x000000626262e220 */ /* 0x008fe20000400000 */
[----:B------:R-:W-:-:S05]  /*4a50*/  FSETP.GEU.AND P6, PT, R111, -126, PT ;  /* 0xc2fc00006f00780b */ /* 0x000fca0003fce000 */
[----:B------:R-:W-:Y:S01]  /*4a60*/  @!P5 FMUL R110, R110, 0.5 ;  /* 0x3f0000006e6ed820 */ /* 0x000fe20000400000 */
[----:B------:R-:W3:Y:S01]  /*4a70*/  MUFU.EX2 R107, R107 ;  /* 0x0000006b006b7308 */ /* 0x000ee20000000800 */
[----:B--2---:R-:W-:Y:S01]  /*4a80*/  @!P3 FMUL R103, R103, R103 ;  /* 0x000000676767b220 */ /* 0x004fe20000400000 */
[----:B------:R-:W-:-:S05]  /*4a90*/  FSETP.GEU.AND P3, PT, R115, -126, PT ;  /* 0xc2fc00007300780b */ /* 0x000fca0003f6e000 */
[----:B------:R-:W-:Y:S01]  /*4aa0*/  @!P6 FMUL R111, R111, 0.5 ;  /* 0x3f0000006f6fe820 */ /* 0x000fe20000400000 */
[----:B------:R-:W2:Y:S01]  /*4ab0*/  MUFU.EX2 R106, R106 ;  /* 0x0000006a006a7308 */ /* 0x000ea20000000800 */
[----:B-1----:R-:W-:Y:S01]  /*4ac0*/  @!P2 FMUL R102, R102, R102 ;  /* 0x000000666666a220 */ /* 0x002fe20000400000 */
[----:B------:R-:W-:-:S05]  /*4ad0*/  FSETP.GEU.AND P2, PT, R114, -126, PT ;  /* 0xc2fc00007200780b */ /* 0x000fca0003f4e000 */
        /* <DEDUP_REMOVED lines=65> */
[----:B------:R3:W4:Y:S01]  /*4ef0*/  MUFU.EX2 R28, R138 ;  /* 0x0000008a001c7308 */ /* 0x0007220000000800 */
[----:B--2---:R-:W-:Y:S01]  /*4f00*/  @!P3 FMUL R139, R139, R139 ;  /* 0x0000008b8b8bb220 */ /* 0x004fe20000400000 */
[----:B------:R-:W-:-:S05]  /*4f10*/  FSETP.GEU.AND P3, PT, R146, -126, PT ;  /* 0xc2fc00009200780b */ /* 0x000fca0003f6e000 */
[----:B------:R-:W-:Y:S01]  /*4f20*/  @!P6 FMUL R142, R142, 0.5 ;  /* 0x3f0000008e8ee820 */ /* 0x000fe20000400000 */
[----:B------:R2:W5:Y:S01]  /*4f30*/  MUFU.EX2 R143, R25 ;  /* 0x00000019008f7308 */ /* 0x0005620000000800 */
[----:B-1----:R-:W-:Y:S01]  /*4f40*/  @!P2 FMUL R24, R24, R24 ;  /* 0x000000181818a220 */ /* 0x002fe20000400000 */
[----:B------:R-:W-:Y:S01]  /*4f50*/  FSETP.GEU.AND P2, PT, R33, -126, PT ;  /* 0xc2fc00002100780b */ /* 0x000fe20003f4e000 */
[----:B---3--:R-:W-:-:S04]  /*4f60*/  FFMA R138, R141, UR12, -R13 ;  /* 0x0000000c8d8a7c23 */ /* 0x008fc8000800080d */
[----:B------:R-:W-:Y:S01]  /*4f70*/  @!P3 FMUL R146, R146, 0.5 ;  /* 0x3f0000009292b820 */ /* 0x000fe20000400000 */
[----:B------:R1:W3:Y:S01]  /*4f80*/  MUFU.EX2 R147, R29 ;  /* 0x0000001d00937308 */ /* 0x0002e20000000800 */
[--C-:B--2---:R-:W-:Y:S01]  /*4f90*/  FFMA R25, R36, UR6, -R13.reuse ;  /* 0x0000000624197c23 */ /* 0x104fe2000800080d */
[----:B------:R-:W-:Y:S01]  /*4fa0*/  ULDC UR6, c[0x0][0x604] ;  /* 0x0001810000067ab9 */ /* 0x000fe20000000800 */
[----:B----4-:R-:W-:Y:S01]  /*4fb0*/  @!P4 FMUL R28, R28, R28 ;  /* 0x0000001c1c1cc220 */ /* 0x010fe20000400000 */
[--C-:B------:R-:W-:Y:S01]  /*4fc0*/  FFMA R37, R37, UR6, -R13.reuse ;  /* 0x0000000625257c23 */ /* 0x100fe2000800080d */
[----:B------:R-:W-:Y:S01]  /*4fd0*/  ULDC UR6, c[0x0][0x604] ;  /* 0x0001810000067ab9 */ /* 0x000fe20000000800 */
[----:B------:R-:W-:Y:S01]  /*4fe0*/  FSETP.GEU.AND P4, PT, R25, -126, PT ;  /* 0xc2fc00001900780b */ /* 0x000fe20003f8e000 */
[----:B------:R-:W-:Y:S01]  /*4ff0*/  @!P2 FMUL R33, R33, 0.5 ;  /* 0x3f0000002121a820 */ /* 0x000fe20000400000 */
[----:B------:R2:W4:Y:S01]  /*5000*/  MUFU.EX2 R32, R142 ;  /* 0x0000008e00207308 */ /* 0x0005220000000800 */
[--C-:B-1----:R-:W-:Y:S01]  /*5010*/  FFMA R29, R40, UR6, -R13.reuse ;  /* 0x00000006281d7c23 */ /* 0x102fe2000800080d */
[----:B------:R-:W-:Y:S01]  /*5020*/  ULDC UR6, c[0x0][0x604] ;  /* 0x0001810000067ab9 */ /* 0x000fe20000000800 */
[----:B-----5:R-:W-:Y:S01]  /*5030*/  @!P1 FMUL R143, R143, R143 ;  /* 0x0000008f8f8f9220 */ /* 0x020fe20000400000 */
[----:B------:R-:W-:Y:S01]  /*5040*/  FFMA R41, R41, UR6, -R13 ;  /* 0x0000000629297c23 */ /* 0x000fe2000800080d */
[----:B------:R-:W-:Y:S01]  /*5050*/  FSETP.GEU.AND P1, PT, R37, -126, PT ;  /* 0xc2fc00002500780b */ /* 0x000fe20003f2e000 */
[----:B------:R-:W-:-:S02]  /*5060*/  ULDC UR6, c[0x0][0x604] ;  /* 0x0001810000067ab9 */ /* 0x000fc40000000800 */
[----:B------:R1:W5:Y:S01]  /*5070*/  MUFU.EX2 R36, R146 ;  /* 0x0000009200247308 */ /* 0x0003620000000800 */
[----:B---3--:R-:W-:Y:S01]  /*5080*/  @!P5 FMUL R147, R147, R147 ;  /* 0x000000939393d220 */ /* 0x008fe20000400000 */
[----:B------:R-:W-:Y:S01]  /*5090*/  FSETP.GEU.AND P5, PT, R41, -126, PT ;  /* 0xc2fc00002900780b */ /* 0x000fe20003fae000 */
[----:B------:R-:W-:Y:S01]  /*50a0*/  @!P4 FMUL R25, R25, 0.5 ;  /* 0x3f0000001919c820 */ /* 0x000fe20000400000 */
[--C-:B--2---:R-:W-:Y:S01]  /*50b0*/  FFMA R142, R133, UR9, -R13.reuse ;  /* 0x00000009858e7c23 */ /* 0x104fe2000800080d */
[--C-:B------:R-:W-:Y:S01]  /*50c0*/  FFMA R133, R140, UR11, -R13.reuse ;  /* 0x0000000b8c857c23 */ /* 0x100fe2000800080d */
[--C-:B------:R-:W-:Y:S01]  /*50d0*/  FFMA R140, R145, UR13, -R13.reuse ;  /* 0x0000000d918c7c23 */ /* 0x100fe2000800080d */
[----:B------:R-:W-:Y:S01]  /*50e0*/  FFMA R145, R148, UR16, -R13 ;  /* 0x0000001094917c23 */ /* 0x000fe2000800080d */
[----:B------:R2:W3:Y:S01]  /*50f0*/  MUFU.EX2 R151, R33 ;  /* 0x0000002100977308 */ /* 0x0004e20000000800 */
[----:B----4-:R-:W-:Y:S01]  /*5100*/  @!P6 FMUL R32, R32, R32 ;  /* 0x000000202020e220 */ /* 0x010fe20000400000 */
[----:B------:R-:W-:Y:S01]  /*5110*/  FSETP.GEU.AND P6, PT, R29, -126, PT ;  /* 0xc2fc00001d00780b */ /* 0x000fe20003fce000 */
[----:B------:R-:W-:Y:S01]  /*5120*/  @!P1 FMUL R37, R37, 0.5 ;  /* 0x3f00000025259820 */ /* 0x000fe20000400000 */
[----:B-1----:R-:W-:Y:S01]  /*5130*/  FADD R146, R62, R127 ;  /* 0x0000007f3e927221 */ /* 0x002fe20000000000 */
[----:B------:R-:W-:-:S02]  /*5140*/  FADD R148, R66, R131 ;  /* 0x0000008342947221 */ /* 0x000fc40000000000 */
[----:B------:R-:W-:Y:S01]  /*5150*/  @!P5 FMUL R41, R41, 0.5 ;  /* 0x3f0000002929d820 */ /* 0x000fe20000400000 */
[----:B------:R1:W4:Y:S01]  /*5160*/  MUFU.EX2 R40, R25 ;  /* 0x0000001900287308 */ /* 0x0003220000000800 */
[--C-:B--2---:R-:W-:Y:S01]  /*5170*/  FFMA R33, R44, UR6, -R13.reuse ;  /* 0x000000062c217c23 */ /* 0x104fe2000800080d */
[----:B-----5:R-:W-:Y:S01]  /*5180*/  @!P3 FMUL R36, R36, R36 ;  /* 0x000000242424b220 */ /* 0x020fe20000400000 */
[----:B------:R-:W-:Y:S02]  /*5190*/  ULDC UR6, c[0x0][0x604] ;  /* 0x0001810000067ab9 */ /* 0x000fe40000000800 */
[--C-:B------:R-:W-:Y:S01]  /*51a0*/  FFMA R45, R45, UR6, -R13.reuse ;  /* 0x000000062d2d7c23 */ /* 0x100fe2000800080d */
[----:B------:R-:W-:Y:S01]  /*51b0*/  FSETP.GEU.AND P3, PT, R33, -126, PT ;  /* 0xc2fc00002100780b */ /* 0x000fe20003f6e000 */
[----:B------:R-:W-:Y:S01]  /*51c0*/  @!P6 FMUL R29, R29, 0.5 ;  /* 0x3f0000001d1de820 */ /* 0x000fe20000400000 */
[----:B------:R-:W2:Y:S01]  /*51d0*/  MUFU.EX2 R153, R37 ;  /* 0x0000002500997308 */ /* 0x000ea20000000800 */
[----:B------:R-:W-:Y:S01]  /*51e0*/  ULDC UR6, c[0x0][0x604] ;  /* 0x0001810000067ab9 */ /* 0x000fe20000000800 */
[----:B---3--:R-:W-:Y:S01]  /*51f0*/  @!P2 FMUL R151, R151, R151 ;  /* 0x000000979797a220 */ /* 0x008fe20000400000 */
[--C-:B-1----:R-:W-:Y:S01]  /*5200*/  FFMA R25, R48, UR6, -R13.reuse ;  /* 0x0000000630197c23 */ /* 0x102fe2000800080d */
[----:B------:R-:W-:Y:S01]  /*5210*/  ULDC UR6, c[0x0][0x604] ;  /* 0x0001810000067ab9 */ /* 0x000fe20000000800 */
[----:B------:R-:W-:Y:S01]  /*5220*/  FSETP.GEU.AND P2, PT, R45, -126, PT ;  /* 0xc2fc00002d00780b */ /* 0x000fe20003f4e000 */
[----:B------:R-:W-:Y:S01]  /*5230*/  FFMA R49, R49, UR6, -R13 ;  /* 0x0000000631317c23 */ /* 0x000fe2000800080d */
[----:B------:R-:W-:Y:S01]  /*5240*/  ULDC UR6, c[0x0][0x604] ;  /* 0x0001810000067ab9 */ /* 0x000fe20000000800 */
[----:B------:R-:W1:Y:S01]  /*5250*/  MUFU.EX2 R155, R41 ;  /* 0x00000029009b7308 */ /* 0x000e620000000800 */
[----:B----4-:R-:W-:Y:S01]  /*5260*/  @!P4 FMUL R40, R40, R40 ;  /* 0x000000282828c220 */ /* 0x010fe20000400000 */
[----:B------:R-:W-:Y:S01]  /*5270*/  FSETP.GEU.AND P4, PT, R25, -126, PT ;  /* 0xc2fc00001900780b */ /* 0x000fe20003f8e000 */
[----:B------:R-:W-:-:S05]  /*5280*/  @!P3 FMUL R33, R33, 0.5 ;  /* 0x3f0000002121b820 */ /* 0x000fca0000400000 */
[----:B------:R3:W4:Y:S01]  /*5290*/  MUFU.EX2 R44, R29 ;  /* 0x0000001d002c7308 */ /* 0x0007220000000800 */
[----:B--2---:R-:W-:Y:S01]  /*52a0*/  @!P1 FMUL R153, R153, R153 ;  /* 0x0000009999999220 */ /* 0x004fe20000400000 */
[----:B------:R-:W-:Y:S01]  /*52b0*/  FSETP.GEU.AND P1, PT, R49, -126, PT ;  /* 0xc2fc00003100780b */ /* 0x000fe20003f2e000 */
[----:B------:R-:W-:-:S04]  /*52c0*/  @!P2 FMUL R45, R45, 0.5 ;  /* 0x3f0000002d2da820 */ /* 0x000fc80000400000 */
[----:B------:R-:W-:Y:S01]  /*52d0*/  @!P4 FMUL R25, R25, 0.5 ;  /* 0x3f0000001919c820 */ /* 0x000fe20000400000 */
[----:B------:R2:W5:Y:S01]  /*52e0*/  MUFU.EX2 R48, R33 ;  /* 0x0000002100307308 */ /* 0x0005620000000800 */
[--C-:B---3--:R-:W-:Y:S01]  /*52f0*/  FFMA R29, R52, UR6, -R13.reuse ;  /* 0x00000006341d7c23 */ /* 0x108fe2000800080d */
[----:B------:R-:W-:Y:S01]  /*5300*/  ULDC UR6, c[0x0][0x604] ;  /* 0x0001810000067ab9 */ /* 0x000fe20000000800 */
[----:B-1----:R-:W-:Y:S01]  /*5310*/  @!P5 FMUL R155, R155, R155 ;  /* 0x0000009b9b9bd220 */ /* 0x002fe20000400000 */
[--C-:B------:R-:W-:Y:S01]  /*5320*/  FFMA R53, R53, UR6, -R13.reuse ;  /* 0x0000000635357c23 */ /* 0x100fe2000800080d */
[----:B------:R-:W-:Y:S02]  /*5330*/  ULDC UR6, c[0x0][0x604] ;  /* 0x0001810000067ab9 */ /* 0x000fe40000000800 */
[----:B------:R-:W-:Y:S01]  /*5340*/  @!P1 FMUL R49, R49, 0.5 ;  /* 0x3f00000031319820 */ /* 0x000fe20000400000 */
[----:B------:R-:W1:Y:S01]  /*5350*/  MUFU.EX2 R157, R45 ;  /* 0x0000002d009d7308 */ /* 0x000e620000000800 */
[----:B------:R-:W-:Y:S01]  /*5360*/  FSETP.GEU.AND P5, PT, R53, -126, PT ;  /* 0xc2fc00003500780b */ /* 0x000fe20003fae000 */
[----:B----4-:R-:W-:Y:S01]  /*5370*/  @!P6 FMUL R44, R44, R44 ;  /* 0x0000002c2c2ce220 */ /* 0x010fe20000400000 */
[----:B------:R-:W-:Y:S01]  /*5380*/  FSETP.GEU.AND P6, PT, R29, -126, PT ;  /* 0xc2fc00001d00780b */ /* 0x000fe20003fce000 */
[----:B--2---:R-:W-:Y:S01]  /*5390*/  FFMA R33, R56, UR6, -R13 ;  /* 0x0000000638217c23 */ /* 0x004fe2000800080d */
[----:B------:R-:W-:-:S02]  /*53a0*/  ULDC UR6, c[0x0][0x604] ;  /* 0x0001810000067ab9 */ /* 0x000fc40000000800 */
[----:B------:R-:W-:Y:S01]  /*53b0*/  FFMA R57, R57, UR6, -R13 ;  /* 0x0000000639397c23 */ /* 0x000fe2000800080d */
[----:B------:R2:W3:Y:S01]  /*53c0*/  MUFU.EX2 R52, R25 ;  /* 0x0000001900347308 */ /* 0x0004e20000000800 */
[----:B-----5:R-:W-:Y:S01]  /*53d0*/  @!P3 FMUL R48, R48, R48 ;  /* 0x000000303030b220 */ /* 0x020fe20000400000 */
[----:B------:R-:W-:Y:S01]  /*53e0*/  FSETP.GEU.AND P3, PT, R33, -126, PT ;  /* 0xc2fc00002100780b */ /* 0x000fe20003f6e000 */
[----:B------:R-:W-:-:S03]  /*53f0*/  ULDC UR6, c[0x0][0x604] ;  /* 0x0001810000067ab9 */ /* 0x000fc60000000800 */
[----:B------:R-:W-:Y:S02]  /*5400*/  @!P5 FMUL R53, R53, 0.5 ;  /* 0x3f0000003535d820 */ /* 0x000fe40000400000 */
[----:B------:R-:W4:Y:S01]  /*5410*/  MUFU.EX2 R159, R49 ;  /* 0x00000031009f7308 */ /* 0x000f220000000800 */
[----:B------:R-:W-:Y:S01]  /*5420*/  @!P6 FMUL R29, R29, 0.5 ;  /* 0x3f0000001d1de820 */ /* 0x000fe20000400000 */
[--C-:B--2---:R-:W-:Y:S01]  /*5430*/  FFMA R25, R60, UR6, -R13.reuse ;  /* 0x000000063c197c23 */ /* 0x104fe2000800080d */
[----:B------:R-:W-:Y:S01]  /*5440*/  ULDC UR6, c[0x0][0x604] ;  /* 0x0001810000067ab9 */ /* 0x000fe20000000800 */
[----:B-1----:R-:W-:Y:S01]  /*5450*/  @!P2 FMUL R157, R157, R157 ;  /* 0x0000009d9d9da220 */ /* 0x002fe20000400000 */
[----:B------:R-:W-:Y:S01]  /*5460*/  FSETP.GEU.AND P2, PT, R57, -126, PT ;  /* 0xc2fc00003900780b */ /* 0x000fe20003f4e000 */
[----:B------:R-:W-:Y:S01]  /*5470*/  FFMA R61, R61, UR6, -R13 ;  /* 0x000000063d3d7c23 */ /* 0x000fe2000800080d */
[----:B------:R-:W-:Y:S01]  /*5480*/  @!P3 FMUL R33, R33, 0.5 ;  /* 0x3f0000002121b820 */ /* 0x000fe20000400000 */
[----:B------:R-:W1:Y:S01]  /*5490*/  MUFU.EX2 R161, R53 ;  /* 0x0000003500a17308 */ /* 0x000e620000000800 */
[----:B------:R-:W-:Y:S01]  /*54a0*/  ULDC UR6, c[0x0][0x604] ;  /* 0x0001810000067ab9 */ /* 0x000fe20000000800 */
[----:B---3--:R-:W-:Y:S01]  /*54b0*/  @!P4 FMUL R52, R52, R52 ;  /* 0x000000343434c220 */ /* 0x008fe20000400000 */
[----:B------:R-:W-:-:S05]  /*54c0*/  FSETP.GEU.AND P4, PT, R25, -126, PT ;  /* 0xc2fc00001900780b */ /* 0x000fca0003f8e000 */
[----:B------:R2:W3:Y:S01]  /*54d0*/  MUFU.EX2 R56, R29 ;  /* 0x0000001d00387308 */ /* 0x0004e20000000800 */
[----:B----4-:R-:W-:Y:S01]  /*54e0*/  @!P1 FMUL R159, R159, R159 ;  /* 0x0000009f9f9f9220 */ /* 0x010fe20000400000 */
[----:B------:R-:W-:Y:S01]  /*54f0*/  FSETP.GEU.AND P1, PT, R61, -126, PT ;  /* 0xc2fc00003d00780b */ /* 0x000fe20003f2e000 */
[----:B------:R-:W-:-:S05]  /*5500*/  @!P2 FMUL R57, R57, 0.5 ;  /* 0x3f0000003939a820 */ /* 0x000fca0000400000 */
[----:B------:R4:W5:Y:S01]  /*5510*/  MUFU.EX2 R60, R33 ;  /* 0x00000021003c7308 */ /* 0x0009620000000800 */
[--C-:B--2---:R-:W-:Y:S01]  /*5520*/  FFMA R29, R64, UR6, -R13.reuse ;  /* 0x00000006401d7c23 */ /* 0x104fe2000800080d */
[----:B------:R-:W-:Y:S01]  /*5530*/  ULDC UR6, c[0x0][0x604] ;  /* 0x0001810000067ab9 */ /* 0x000fe20000000800 */
[----:B-1----:R-:W-:Y:S01]  /*5540*/  @!P5 FMUL R161, R161, R161 ;  /* 0x000000a1a1a1d220 */ /* 0x002fe20000400000 */
[--C-:B------:R-:W-:Y:S01]  /*5550*/  FFMA R65, R65, UR6, -R13.reuse ;  /* 0x0000000641417c23 */ /* 0x100fe2000800080d */
[----:B------:R-:W-:Y:S01]  /*5560*/  ULDC UR6, c[0x0][0x604] ;  /* 0x0001810000067ab9 */ /* 0x000fe20000000800 */
[----:B------:R-:W-:Y:S01]  /*5570*/  @!P4 FMUL R25, R25, 0.5 ;  /* 0x3f0000001919c820 */ /* 0x000fe20000400000 */
[----:B------:R-:W-:Y:S01]  /*5580*/  @!P1 FMUL R61, R61, 0.5 ;  /* 0x3f0000003d3d9820 */ /* 0x000fe20000400000 */
[----:B------:R-:W1:Y:S01]  /*5590*/  MUFU.EX2 R163, R57 ;  /* 0x0000003900a37308 */ /* 0x000e620000000800 */
[----:B------:R-:W-:Y:S01]  /*55a0*/  FSETP.GEU.AND P5, PT, R65, -126, PT ;  /* 0xc2fc00004100780b */ /* 0x000fe20003fae000 */
[----:B---3--:R-:W-:Y:S01]  /*55b0*/  @!P6 FMUL R56, R56, R56 ;  /* 0x000000383838e220 */ /* 0x008fe20000400000 */
[----:B------:R-:W-:Y:S01]  /*55c0*/  FSETP.GEU.AND P6, PT, R29, -126, PT ;  /* 0xc2fc00001d00780b */ /* 0x000fe20003fce000 */
[----:B----4-:R-:W-:Y:S01]  /*55d0*/  FFMA R33, R68, UR6, -R13 ;  /* 0x0000000644217c23 */ /* 0x010fe2000800080d */
        /* <DEDUP_REMOVED lines=49> */
[--C-:B------:R-:W-:Y:S01]  /*58f0*/  FFMA R85, R85, UR6, -R13.reuse ;  /* 0x0000000655557c23 */ /* 0x100fe2000800080d */
[----:B------:R-:W-:Y:S01]  /*5900*/  @!P3 FMUL R33, R33, 0.5 ;  /* 0x3f0000002121b820 */ /* 0x000fe20000400000 */
[----:B------:R-:W1:Y:S01]  /*5910*/  MUFU.EX2 R173, R77 ;  /* 0x0000004d00ad7308 */ /* 0x000e620000000800 */
[----:B------:R-:W-:Y:S01]  /*5920*/  ULDC UR6, c[0x0][0x604] ;  /* 0x0001810000067ab9 */ /* 0x000fe20000000800 */
[----:B---3--:R-:W-:Y:S01]  /*5930*/  @!P4 FMUL R76, R76, R76 ;  /* 0x0000004c4c4cc220 */ /* 0x008fe20000400000 */
[----:B------:R-:W-:Y:S01]  /*5940*/  FFMA R177, R88, UR6, -R13 ;  /* 0x0000000658b17c23 */ /* 0x000fe2000800080d */
[----:B------:R-:W-:Y:S01]  /*5950*/  ULDC UR6, c[0x0][0x604] ;  /* 0x0001810000067ab9 */ /* 0x000fe20000000800 */
[----:B------:R-:W-:-:S03]  /*5960*/  FSETP.GEU.AND P4, PT, R25, -126, PT ;  /* 0xc2fc00001900780b */ /* 0x000fc60003f8e000 */
[----:B------:R2:W3:Y:S01]  /*5970*/  MUFU.EX2 R80, R29 ;  /* 0x0000001d00507308 */ /* 0x0004e20000000800 */
[----:B----4-:R-:W-:Y:S01]  /*5980*/  @!P1 FMUL R171, R171, R171 ;  /* 0x000000ababab9220 */ /* 0x010fe20000400000 */
[----:B------:R-:W-:Y:S01]  /*5990*/  FSETP.GEU.AND P1, PT, R85, -126, PT ;  /* 0xc2fc00005500780b */ /* 0x000fe20003f2e000 */
[----:B------:R-:W-:-:S05]  /*59a0*/  @!P2 FMUL R81, R81, 0.5 ;  /* 0x3f0000005151a820 */ /* 0x000fca0000400000 */
[----:B------:R4:W5:Y:S01]  /*59b0*/  MUFU.EX2 R84, R33 ;  /* 0x0000002100547308 */ /* 0x0009620000000800 */
[--C-:B--2---:R-:W-:Y:S01]  /*59c0*/  FFMA R29, R89, UR6, -R13.reuse ;  /* 0x00000006591d7c23 */ /* 0x104fe2000800080d */
[----:B-1----:R-:W-:Y:S01]  /*59d0*/  @!P5 FMUL R173, R173, R173 ;  /* 0x000000adadadd220 */ /* 0x002fe20000400000 */
[----:B------:R-:W-:Y:S01]  /*59e0*/  ULDC UR6, c[0x0][0x604] ;  /* 0x0001810000067ab9 */ /* 0x000fe20000000800 */
[----:B------:R-:W-:Y:S02]  /*59f0*/  @!P4 FMUL R25, R25, 0.5 ;  /* 0x3f0000001919c820 */ /* 0x000fe40000400000 */
[----:B------:R-:W-:Y:S01]  /*5a00*/  FSETP.GEU.AND P5, PT, R29, -126, PT ;  /* 0xc2fc00001d00780b */ /* 0x000fe20003fae000 */
[----:B------:R-:W-:Y:S01]  /*5a10*/  @!P1 FMUL R85, R85, 0.5 ;  /* 0x3f00000055559820 */ /* 0x000fe20000400000 */
[----:B------:R-:W1:Y:S01]  /*5a20*/  MUFU.EX2 R175, R81 ;  /* 0x0000005100af7308 */ /* 0x000e620000000800 */
[----:B---3--:R-:W-:Y:S01]  /*5a30*/  @!P6 FMUL R80, R80, R80 ;  /* 0x000000505050e220 */ /* 0x008fe20000400000 */
[----:B------:R-:W-:Y:S01]  /*5a40*/  FSETP.GEU.AND P6, PT, R177, -126, PT ;  /* 0xc2fc0000b100780b */ /* 0x000fe20003fce000 */
[----:B----4-:R-:W-:Y:S01]  /*5a50*/  FFMA R33, R92, UR6, -R13 ;  /* 0x000000065c217c23 */ /* 0x010fe2000800080d */
[----:B------:R-:W-:-:S04]  /*5a60*/  ULDC UR6, c[0x0][0x604] ;  /* 0x0001810000067ab9 */ /* 0x000fc80000000800 */
[----:B------:R2:W3:Y:S01]  /*5a70*/  MUFU.EX2 R88, R25 ;  /* 0x0000001900587308 */ /* 0x0004e20000000800 */
[----:B-----5:R-:W-:Y:S01]  /*5a80*/  @!P3 FMUL R84, R84, R84 ;  /* 0x000000545454b220 */ /* 0x020fe20000400000 */
[----:B------:R-:W-:Y:S01]  /*5a90*/  FSETP.GEU.AND P3, PT, R33, -126, PT ;  /* 0xc2fc00002100780b */ /* 0x000fe20003f6e000 */
[----:B------:R-:W-:-:S04]  /*5aa0*/  @!P5 FMUL R29, R29, 0.5 ;  /* 0x3f0000001d1dd820 */ /* 0x000fc80000400000 */
[----:B------:R-:W-:Y:S01]  /*5ab0*/  @!P6 FMUL R177, R177, 0.5 ;  /* 0x3f000000b1b1e820 */ /* 0x000fe20000400000 */
[----:B------:R-:W4:Y:S01]  /*5ac0*/  MUFU.EX2 R89, R85 ;  /* 0x0000005500597308 */ /* 0x000f220000000800 */
[--C-:B--2---:R-:W-:Y:S01]  /*5ad0*/  FFMA R25, R93, UR6, -R13.reuse ;  /* 0x000000065d197c23 */ /* 0x104fe2000800080d */
[----:B------:R-:W-:Y:S01]  /*5ae0*/  ULDC UR6, c[0x0][0x604] ;  /* 0x0001810000067ab9 */ /* 0x000fe20000000800 */
[----:B-1----:R-:W-:Y:S01]  /*5af0*/  @!P2 FMUL R175, R175, R175 ;  /* 0x000000afafafa220 */ /* 0x002fe20000400000 */
[--C-:B------:R-:W-:Y:S01]  /*5b00*/  FFMA R37, R96, UR6, -R13.reuse ;  /* 0x0000000660257c23 */ /* 0x100fe2000800080d */
[----:B------:R-:W-:Y:S01]  /*5b10*/  ULDC UR6, c[0x0][0x604] ;  /* 0x0001810000067ab9 */ /* 0x000fe20000000800 */
[----:B------:R-:W-:Y:S01]  /*5b20*/  FSETP.GEU.AND P2, PT, R25, -126, PT ;  /* 0xc2fc00001900780b */ /* 0x000fe20003f4e000 */
[----:B------:R-:W-:Y:S01]  /*5b30*/  FFMA R41, R97, UR6, -R13 ;  /* 0x0000000661297c23 */ /* 0x000fe2000800080d */
[----:B------:R1:W2:Y:S01]  /*5b40*/  MUFU.EX2 R92, R29 ;  /* 0x0000001d005c7308 */ /* 0x0002a20000000800 */
[----:B------:R-:W-:Y:S01]  /*5b50*/  @!P3 FMUL R33, R33, 0.5 ;  /* 0x3f0000002121b820 */ /* 0x000fe20000400000 */
[----:B------:R-:W-:Y:S01]  /*5b60*/  ULDC UR6, c[0x0][0x604] ;  /* 0x0001810000067ab9 */ /* 0x000fe20000000800 */
[----:B---3--:R-:W-:Y:S01]  /*5b70*/  @!P4 FMUL R88, R88, R88 ;  /* 0x000000585858c220 */ /* 0x008fe20000400000 */
[----:B------:R-:W-:-:S04]  /*5b80*/  FSETP.GEU.AND P4, PT, R37, -126, PT ;  /* 0xc2fc00002500780b */ /* 0x000fc80003f8e000 */
[----:B------:R-:W3:Y:S01]  /*5b90*/  MUFU.EX2 R177, R177 ;  /* 0x000000b100b17308 */ /* 0x000ee20000000800 */
[----:B-1----:R-:W-:Y:S01]  /*5ba0*/  FFMA R29, R100, UR6, -R13 ;  /* 0x00000006641d7c23 */ /* 0x002fe2000800080d */
[----:B------:R-:W-:Y:S01]  /*5bb0*/  ULDC UR6, c[0x0][0x604] ;  /* 0x0001810000067ab9 */ /* 0x000fe20000000800 */
[----:B----4-:R-:W-:Y:S01]  /*5bc0*/  @!P1 FMUL R89, R89, R89 ;  /* 0x0000005959599220 */ /* 0x010fe20000400000 */
[----:B------:R-:W-:Y:S01]  /*5bd0*/  FSETP.GEU.AND P1, PT, R41, -126, PT ;  /* 0xc2fc00002900780b */ /* 0x000fe20003f2e000 */
[----:B------:R-:W-:-:S03]  /*5be0*/  @!P2 FMUL R25, R25, 0.5 ;  /* 0x3f0000001919a820 */ /* 0x000fc60000400000 */
[----:B------:R1:W4:Y:S01]  /*5bf0*/  MUFU.EX2 R93, R33 ;  /* 0x00000021005d7308 */ /* 0x0003220000000800 */
[----:B--2---:R-:W-:Y:S01]  /*5c00*/  @!P5 FMUL R92, R92, R92 ;  /* 0x0000005c5c5cd220 */ /* 0x004fe20000400000 */
[----:B------:R-:W-:-:S06]  /*5c10*/  @!P4 FMUL R37, R37, 0.5 ;  /* 0x3f0000002525c820 */ /* 0x000fcc0000400000 */
[----:B------:R2:W5:Y:S01]  /*5c20*/  MUFU.EX2 R96, R25 ;  /* 0x0000001900607308 */ /* 0x0005620000000800 */
[--C-:B-1----:R-:W-:Y:S01]  /*5c30*/  FFMA R33, R101, UR6, -R13.reuse ;  /* 0x0000000665217c23 */ /* 0x102fe2000800080d */
[----:B---3--:R-:W-:Y:S01]  /*5c40*/  @!P6 FMUL R177, R177, R177 ;  /* 0x000000b1b1b1e220 */ /* 0x008fe20000400000 */
[----:B------:R-:W-:Y:S01]  /*5c50*/  ULDC UR6, c[0x0][0x604] ;  /* 0x0001810000067ab9 */ /* 0x000fe20000000800 */
[----:B------:R-:W-:Y:S01]  /*5c60*/  FSETP.GEU.AND P6, PT, R29, -126, PT ;  /* 0xc2fc00001d00780b */ /* 0x000fe20003fce000 */
[----:B------:R-:W-:Y:S01]  /*5c70*/  @!P1 FMUL R41, R41, 0.5 ;  /* 0x3f00000029299820 */ /* 0x000fe20000400000 */
[----:B------:R-:W-:Y:S02]  /*5c80*/  FSETP.GEU.AND P5, PT, R33, -126, PT ;  /* 0xc2fc00002100780b */ /* 0x000fe40003fae000 */
[----:B------:R1:W3:Y:S01]  /*5c90*/  MUFU.EX2 R97, R37 ;  /* 0x0000002500617308 */ /* 0x0002e20000000800 */
[----:B--2---:R-:W-:Y:S01]  /*5ca0*/  FFMA R25, R104, UR6, -R13 ;  /* 0x0000000668197c23 */ /* 0x004fe2000800080d */
[----:B----4-:R-:W-:Y:S01]  /*5cb0*/  @!P3 FMUL R93, R93, R93 ;  /* 0x0000005d5d5db220 */ /* 0x010fe20000400000 */
[----:B------:R-:W-:-:S03]  /*5cc0*/  ULDC UR6, c[0x0][0x604] ;  /* 0x0001810000067ab9 */ /* 0x000fc60000000800 */
[----:B------:R-:W-:Y:S02]  /*5cd0*/  FSETP.GEU.AND P3, PT, R25, -126, PT ;  /* 0xc2fc00001900780b */ /* 0x000fe40003f6e000 */
[----:B------:R2:W4:Y:S01]  /*5ce0*/  MUFU.EX2 R100, R41 ;  /* 0x0000002900647308 */ /* 0x0005220000000800 */
[--C-:B-1----:R-:W-:Y:S01]  /*5cf0*/  FFMA R37, R105, UR6, -R13.reuse ;  /* 0x0000000669257c23 */ /* 0x102fe2000800080d */
[----:B------:R-:W-:Y:S01]  /*5d00*/  @!P6 FMUL R29, R29, 0.5 ;  /* 0x3f0000001d1de820 */ /* 0x000fe20000400000 */
[----:B------:R-:W-:Y:S01]  /*5d10*/  @!P5 FMUL R33, R33, 0.5 ;  /* 0x3f0000002121d820 */ /* 0x000fe20000400000 */
[----:B------:R-:W-:Y:S01]  /*5d20*/  ULDC UR6, c[0x0][0x604] ;  /* 0x0001810000067ab9 */ /* 0x000fe20000000800 */
[----:B-----5:R-:W-:Y:S01]  /*5d30*/  @!P2 FMUL R96, R96, R96 ;  /* 0x000000606060a220 */ /* 0x020fe20000400000 */
[----:B------:R-:W-:Y:S02]  /*5d40*/  FSETP.GEU.AND P2, PT, R37, -126, PT ;  /* 0xc2fc00002500780b */ /* 0x000fe40003f4e000 */
[----:B------:R-:W1:Y:S01]  /*5d50*/  MUFU.EX2 R104, R33 ;  /* 0x0000002100687308 */ /* 0x000e620000000800 */
[----:B--2---:R-:W-:Y:S01]  /*5d60*/  FFMA R41, R108, UR6, -R13 ;  /* 0x000000066c297c23 */ /* 0x004fe2000800080d */
[----:B------:R-:W-:Y:S01]  /*5d70*/  ULDC UR6, c[0x0][0x604] ;  /* 0x0001810000067ab9 */ /* 0x000fe20000000800 */
[----:B------:R-:W-:Y:S01]  /*5d80*/  @!P3 FMUL R25, R25, 0.5 ;  /* 0x3f0000001919b820 */ /* 0x000fe20000400000 */
[----:B---3--:R-:W-:-:S02]  /*5d90*/  @!P4 FMUL R97, R97, R97 ;  /* 0x000000616161c220 */ /* 0x008fc40000400000 */
[----:B------:R-:W-:Y:S02]  /*5da0*/  FSETP.GEU.AND P4, PT, R41, -126, PT ;  /* 0xc2fc00002900780b */ /* 0x000fe40003f8e000 */
[----:B------:R2:W3:Y:S01]  /*5db0*/  MUFU.EX2 R101, R29 ;  /* 0x0000001d00657308 */ /* 0x0004e20000000800 */
[----:B----4-:R-:W-:Y:S02]  /*5dc0*/  @!P1 FMUL R100, R100, R100 ;  /* 0x0000006464649220 */ /* 0x010fe40000400000 */
[----:B------:R-:W-:-:S05]  /*5dd0*/  @!P2 FMUL R37, R37, 0.5 ;  /* 0x3f0000002525a820 */ /* 0x000fca0000400000 */
[----:B------:R4:W5:Y:S01]  /*5de0*/  MUFU.EX2 R105, R25 ;  /* 0x0000001900697308 */ /* 0x0009620000000800 */
[--C-:B--2---:R-:W-:Y:S01]  /*5df0*/  FFMA R29, R109, UR6, -R13.reuse ;  /* 0x000000066d1d7c23 */ /* 0x104fe2000800080d */
[----:B------:R-:W-:Y:S01]  /*5e00*/  ULDC UR6, c[0x0][0x604] ;  /* 0x0001810000067ab9 */ /* 0x000fe20000000800 */
[----:B-1----:R-:W-:Y:S01]  /*5e10*/  @!P5 FMUL R104, R104, R104 ;  /* 0x000000686868d220 */ /* 0x002fe20000400000 */
[--C-:B------:R-:W-:Y:S01]  /*5e20*/  FFMA R33, R112, UR6, -R13.reuse ;  /* 0x0000000670217c23 */ /* 0x100fe2000800080d */
[----:B------:R-:W-:Y:S01]  /*5e30*/  ULDC UR6, c[0x0][0x604] ;  /* 0x0001810000067ab9 */ /* 0x000fe20000000800 */
[----:B------:R-:W-:Y:S01]  /*5e40*/  FSETP.GEU.AND P1, PT, R29, -126, PT ;  /* 0xc2fc00001d00780b */ /* 0x000fe20003f2e000 */
[----:B------:R-:W-:Y:S01]  /*5e50*/  @!P4 FMUL R41, R41, 0.5 ;  /* 0x3f0000002929c820 */ /* 0x000fe20000400000 */
[----:B------:R1:W2:Y:S01]  /*5e60*/  MUFU.EX2 R108, R37 ;  /* 0x00000025006c7308 */ /* 0x0002a20000000800 */
[----:B----4-:R-:W-:Y:S01]  /*5e70*/  FFMA R25, R113, UR6, -R13 ;  /* 0x0000000671197c23 */ /* 0x010fe2000800080d */
[----:B------:R-:W-:Y:S01]  /*5e80*/  ULDC UR6, c[0x0][0x604] ;  /* 0x0001810000067ab9 */ /* 0x000fe20000000800 */
[----:B---3--:R-:W-:Y:S01]  /*5e90*/  @!P6 FMUL R101, R101, R101 ;  /* 0x000000656565e220 */ /* 0x008fe20000400000 */
[----:B------:R-:W-:-:S02]  /*5ea0*/  FSETP.GEU.AND P6, PT, R33, -126, PT ;  /* 0xc2fc00002100780b */ /* 0x000fc40003fce000 */
[----:B------:R-:W-:Y:S02]  /*5eb0*/  FSETP.GEU.AND P5, PT, R25, -126, PT ;  /* 0xc2fc00001900780b */ /* 0x000fe40003fae000 */
[----:B------:R-:W3:Y:S01]  /*5ec0*/  MUFU.EX2 R109, R41 ;  /* 0x00000029006d7308 */ /* 0x000ee20000000800 */
[--C-:B-1----:R-:W-:Y:S01]  /*5ed0*/  FFMA R37, R116, UR6, -R13.reuse ;  /* 0x0000000674257c23 */ /* 0x102fe2000800080d */
[----:B------:R-:W-:Y:S01]  /*5ee0*/  ULDC UR6, c[0x0][0x604] ;  /* 0x0001810000067ab9 */ /* 0x000fe20000000800 */
[----:B------:R-:W-:Y:S01]  /*5ef0*/  @!P1 FMUL R29, R29, 0.5 ;  /* 0x3f0000001d1d9820 */ /* 0x000fe20000400000 */
[--C-:B------:R-:W-:Y:S01]  /*5f00*/  FFMA R179, R120, UR6, -R13.reuse ;  /* 0x0000000678b37c23 */ /* 0x100fe2000800080d */
[----:B------:R-:W-:Y:S01]  /*5f10*/  ULDC UR6, c[0x0][0x604] ;  /* 0x0001810000067ab9 */ /* 0x000fe20000000800 */
[----:B-----5:R-:W-:Y:S01]  /*5f20*/  @!P3 FMUL R105, R105, R105 ;  /* 0x000000696969b220 */ /* 0x020fe20000400000 */
[----:B------:R-:W-:Y:S01]  /*5f30*/  FFMA R120, R121, UR6, -R13 ;  /* 0x0000000679787c23 */ /* 0x000fe2000800080d */
[----:B------:R1:W4:Y:S01]  /*5f40*/  MUFU.EX2 R112, R29 ;  /* 0x0000001d00707308 */ /* 0x0003220000000800 */
[----:B------:R-:W-:Y:S01]  /*5f50*/  ULDC UR6, c[0x0][0x604] ;  /* 0x0001810000067ab9 */ /* 0x000fe20000000800 */
[----:B--2---:R-:W-:Y:S01]  /*5f60*/  @!P2 FMUL R108, R108, R108 ;  /* 0x0000006c6c6ca220 */ /* 0x004fe20000400000 */
[----:B------:R-:W-:Y:S01]  /*5f70*/  @!P5 FMUL R25, R25, 0.5 ;  /* 0x3f0000001919d820 */ /* 0x000fe20000400000 */
[----:B------:R-:W-:Y:S01]  /*5f80*/  FSETP.GEU.AND P2, PT, R179, -126, PT ;  /* 0xc2fc0000b300780b */ /* 0x000fe20003f4e000 */
[----:B------:R-:W-:Y:S01]  /*5f90*/  @!P6 FMUL R33, R33, 0.5 ;  /* 0x3f0000002121e820 */ /* 0x000fe20000400000 */
[----:B------:R-:W-:-:S02]  /*5fa0*/  FSETP.GEU.AND P3, PT, R37, -126, PT ;  /* 0xc2fc00002500780b */ /* 0x000fc40003f6e000 */
[----:B------:R2:W5:Y:S01]  /*5fb0*/  MUFU.EX2 R116, R25 ;  /* 0x0000001900747308 */ /* 0x0005620000000800 */
[--C-:B-1----:R-:W-:Y:S01]  /*5fc0*/  FFMA R29, R124, UR6, -R13.reuse ;  /* 0x000000067c1d7c23 */ /* 0x102fe2000800080d */
[----:B------:R-:W-:Y:S01]  /*5fd0*/  ULDC UR6, c[0x0][0x604] ;  /* 0x0001810000067ab9 */ /* 0x000fe20000000800 */
[----:B---3--:R-:W-:Y:S01]  /*5fe0*/  @!P4 FMUL R109, R109, R109 ;  /* 0x0000006d6d6dc220 */ /* 0x008fe20000400000 */
[--C-:B------:R-:W-:Y:S01]  /*5ff0*/  FFMA R124, R117, UR6, -R13.reuse ;  /* 0x00000006757c7c23 */ /* 0x100fe2000800080d */
[----:B------:R-:W-:Y:S01]  /*6000*/  ULDC UR6, c[0x0][0x604] ;  /* 0x0001810000067ab9 */ /* 0x000fe20000000800 */
[----:B------:R-:W-:Y:S02]  /*6010*/  FSETP.GEU.AND P4, PT, R120, -126, PT ;  /* 0xc2fc00007800780b */ /* 0x000fe40003f8e000 */
[----:B------:R1:W3:Y:S01]  /*6020*/  MUFU.EX2 R113, R33 ;  /* 0x0000002100717308 */ /* 0x0002e20000000800 */
[--C-:B--2---:R-:W-:Y:S01]  /*6030*/  FFMA R25, R125, UR6, -R13.reuse ;  /* 0x000000067d197c23 */ /* 0x104fe2000800080d */
[----:B----4-:R-:W-:Y:S01]  /*6040*/  @!P1 FMUL R112, R112, R112 ;  /* 0x0000007070709220 */ /* 0x010fe20000400000 */
[----:B------:R-:W-:Y:S01]  /*6050*/  FSETP.GEU.AND P1, PT, R29, -126, PT ;  /* 0xc2fc00001d00780b */ /* 0x000fe20003f2e000 */
[----:B------:R-:W-:Y:S01]  /*6060*/  @!P2 FMUL R179, R179, 0.5 ;  /* 0x3f000000b3b3a820 */ /* 0x000fe20000400000 */
[--C-:B------:R-:W-:Y:S01]  /*6070*/  FFMA R125, R128, UR7, -R13.reuse ;  /* 0x00000007807d7c23 */ /* 0x100fe2000800080d */
[----:B------:R-:W-:Y:S01]  /*6080*/  ULDC UR7, c[0x0][0x604] ;  /* 0x0001810000077ab9 */ /* 0x000fe20000000800 */
[----:B------:R-:W-:Y:S01]  /*6090*/  ULDC UR6, c[0x0][0x604] ;  /* 0x0001810000067ab9 */ /* 0x000fe20000000800 */
[----:B------:R-:W-:Y:S01]  /*60a0*/  @!P3 FMUL R37, R37, 0.5 ;  /* 0x3f0000002525b820 */ /* 0x000fe20000400000 */
[----:B-----5:R-:W-:Y:S01]  /*60b0*/  @!P5 FMUL R116, R116, R116 ;  /* 0x000000747474d220 */ /* 0x020fe20000400000 */
[----:B------:R-:W-:Y:S01]  /*60c0*/  FSETP.GEU.AND P5, PT, R25, -126, PT ;  /* 0xc2fc00001900780b */ /* 0x000fe20003fae000 */
[----:B------:R-:W-:Y:S01]  /*60d0*/  @!P4 FMUL R120, R120, 0.5 ;  /* 0x3f0000007878c820 */ /* 0x000fe20000400000 */
[----:B------:R-:W2:Y:S01]  /*60e0*/  MUFU.EX2 R179, R179 ;  /* 0x000000b300b37308 */ /* 0x000ea20000000800 */
[--C-:B-1----:R-:W-:Y:S01]  /*60f0*/  FFMA R33, R129, UR8, -R13.reuse ;  /* 0x0000000881217c23 */ /* 0x102fe2000800080d */
[--C-:B------:R-:W-:Y:S01]  /*6100*/  FFMA R129, R136, UR10, -R13.reuse ;  /* 0x0000000a88817c23 */ /* 0x100fe2000800080d */
[--C-:B------:R-:W-:Y:S01]  /*6110*/  FFMA R136, R137, UR7, -R13.reuse ;  /* 0x0000000789887c23 */ /* 0x100fe2000800080d */
[----:B------:R-:W-:Y:S01]  /*6120*/  @!P1 FMUL R29, R29, 0.5 ;  /* 0x3f0000001d1d9820 */ /* 0x000fe20000400000 */
[----:B------:R-:W-:Y:S01]  /*6130*/  ULDC UR8, c[0x0][0x604] ;  /* 0x0001810000087ab9 */ /* 0x000fe20000000800 */
[----:B------:R-:W-:Y:S01]  /*6140*/  ULDC UR10, c[0x0][0x604] ;  /* 0x00018100000a7ab9 */ /* 0x000fe20000000800 */
[----:B------:R-:W-:Y:S01]  /*6150*/  FFMA R137, R144, UR8, -R13 ;  /* 0x0000000890897c23 */ /* 0x000fe2000800080d */
[----:B------:R1:W4:Y:S01]  /*6160*/  MUFU.EX2 R117, R29 ;  /* 0x0000001d00757308 */ /* 0x0003220000000800 */
[----:B------:R-:W-:Y:S01]  /*6170*/  FADD R144, R46, R111 ;  /* 0x0000006f2e907221 */ /* 0x000fe20000000000 */
[----:B---3--:R-:W-:Y:S01]  /*6180*/  @!P6 FMUL R113, R113, R113 ;  /* 0x000000717171e220 */ /* 0x008fe20000400000 */
[----:B------:R-:W-:Y:S01]  /*6190*/  @!P5 FMUL R25, R25, 0.5 ;  /* 0x3f0000001919d820 */ /* 0x000fe20000400000 */
[----:B------:R-:W-:-:S04]  /*61a0*/  FSETP.GEU.AND P6, PT, R124, -126, PT ;  /* 0xc2fc00007c00780b */ /* 0x000fc80003fce000 */
[----:B------:R-:W3:Y:S01]  /*61b0*/  MUFU.EX2 R120, R120 ;  /* 0x0000007800787308 */ /* 0x000ee20000000800 */
[----:B--2---:R-:W-:Y:S01]  /*61c0*/  @!P2 FMUL R179, R179, R179 ;  /* 0x000000b3b3b3a220 */ /* 0x004fe20000400000 */
[----:B------:R-:W-:Y:S01]  /*61d0*/  FSETP.GEU.AND P2, PT, R125, -126, PT ;  /* 0xc2fc00007d00780b */ /* 0x000fe20003f4e000 */
[--C-:B-1----:R-:W-:Y:S01]  /*61e0*/  FFMA R29, R132, UR6, -R13.reuse ;  /* 0x00000006841d7c23 */ /* 0x102fe2000800080d */
[----:B------:R-:W-:-:S04]  /*61f0*/  FFMA R13, R149, UR10, -R13 ;  /* 0x0000000a950d7c23 */ /* 0x000fc8000800080d */
[----:B------:R1:W2:Y:S01]  /*6200*/  MUFU.EX2 R128, R25 ;  /* 0x0000001900807308 */ /* 0x0002a20000000800 */
[----:B----4-:R-:W-:Y:S01]  /*6210*/  @!P1 FMUL R117, R117, R117 ;  /* 0x0000007575759220 */ /* 0x010fe20000400000 */
[----:B------:R-:W-:Y:S01]  /*6220*/  FSETP.GEU.AND P1, PT, R129, -126, PT ;  /* 0xc2fc00008100780b */ /* 0x000fe20003f2e000 */
[----:B------:R-:W-:-:S04]  /*6230*/  @!P6 FMUL R124, R124, 0.5 ;  /* 0x3f0000007c7ce820 */ /* 0x000fc80000400000 */
[----:B------:R-:W-:Y:S01]  /*6240*/  @!P2 FMUL R125, R125, 0.5 ;  /* 0x3f0000007d7da820 */ /* 0x000fe20000400000 */
[----:B------:R4:W-:Y:S01]  /*6250*/  MUFU.EX2 R121, R37 ;  /* 0x0000002500797308 */ /* 0x0009e20000000800 */
[----:B---3--:R-:W-:Y:S01]  /*6260*/  @!P4 FMUL R120, R120, R120 ;  /* 0x000000787878c220 */ /* 0x008fe20000400000 */
[----:B------:R-:W-:Y:S01]  /*6270*/  FSETP.GEU.AND P4, PT, R33, -126, PT ;  /* 0xc2fc00002100780b */ /* 0x000fe20003f8e000 */
[----:B-1----:R-:W-:-:S04]  /*6280*/  FADD R25, R14, R79 ;  /* 0x0000004f0e197221 */ /* 0x002fc80000000000 */
[----:B------:R-:W-:Y:S01]  /*6290*/  @!P1 FMUL R129, R129, 0.5 ;  /* 0x3f00000081819820 */ /* 0x000fe20000400000 */
[----:B------:R-:W1:Y:S01]  /*62a0*/  MUFU.EX2 R125, R125 ;  /* 0x0000007d007d7308 */ /* 0x000e620000000800 */
[----:B--2---:R-:W-:Y:S01]  /*62b0*/  @!P5 FMUL R128, R128, R128 ;  /* 0x000000808080d220 */ /* 0x004fe20000400000 */
[----:B------:R-:W-:Y:S01]  /*62c0*/  FSETP.GEU.AND P5, PT, R136, -126, PT ;  /* 0xc2fc00008800780b */ /* 0x000fe20003fae000 */
[----:B------:R-:W-:Y:S01]  /*62d0*/  FADD R65, R25, R144 ;  /* 0x0000009019417221 */ /* 0x000fe20000000000 */
[----:B------:R-:W-:Y:S01]  /*62e0*/  FADD R25, R15, R78 ;  /* 0x0000004e0f197221 */ /* 0x000fe20000000000 */
[----:B------:R-:W-:Y:S01]  /*62f0*/  FADD R144, R47, R110 ;  /* 0x0000006e2f907221 */ /* 0x000fe20000000000 */
[----:B----4-:R-:W-:Y:S01]  /*6300*/  FADD R37, R35, R98 ;  /* 0x0000006223257221 */ /* 0x010fe20000000000 */
[----:B------:R-:W-:Y:S01]  /*6310*/  @!P4 FMUL R33, R33, 0.5 ;  /* 0x3f0000002121c820 */ /* 0x000fe20000400000 */
[----:B------:R-:W2:Y:S01]  /*6320*/  MUFU.EX2 R129, R129 ;  /* 0x0000008100817308 */ /* 0x000ea20000000800 */
[----:B------:R-:W-:Y:S01]  /*6330*/  FADD R69, R25, R144 ;  /* 0x0000009019457221 */ /* 0x000fe20000000000 */
[----:B------:R-:W-:Y:S01]  /*6340*/  FADD R25, R27, R82 ;  /* 0x000000521b197221 */ /* 0x000fe20000000000 */
[----:B------:R-:W-:Y:S01]  /*6350*/  FADD R144, R50, R115 ;  /* 0x0000007332907221 */ /* 0x000fe20000000000 */
[----:B------:R-:W-:Y:S01]  /*6360*/  FADD R172, R37, R148 ;  /* 0x0000009425ac7221 */ /* 0x000fe20000000000 */
[----:B------:R-:W-:Y:S01]  /*6370*/  FADD R37, R38, R103 ;  /* 0x0000006726257221 */ /* 0x000fe20000000000 */
[----:B------:R-:W-:Y:S01]  /*6380*/  FADD R148, R70, R135 ;  /* 0x0000008746947221 */ /* 0x000fe20000000000 */
[----:B------:R-:W-:Y:S01]  /*6390*/  @!P5 FMUL R136, R136, 0.5 ;  /* 0x3f0000008888d820 */ /* 0x000fe20000400000 */
[----:B------:R3:W4:Y:S01]  /*63a0*/  MUFU.EX2 R132, R33 ;  /* 0x0000002100847308 */ /* 0x0007220000000800 */
[----:B-1----:R-:W-:Y:S01]  /*63b0*/  @!P2 FMUL R125, R125, R125 ;  /* 0x0000007d7d7da220 */ /* 0x002fe20000400000 */
[----:B------:R-:W-:Y:S01]  /*63c0*/  FSETP.GEU.AND P2, PT, R133, -126, PT ;  /* 0xc2fc00008500780b */ /* 0x000fe20003f4e000 */
[----:B------:R-:W-:Y:S01]  /*63d0*/  FADD R73, R25, R144 ;  /* 0x0000009019497221 */ /* 0x000fe20000000000 */
[----:B------:R-:W-:Y:S01]  /*63e0*/  FADD R25, R18, R83 ;  /* 0x0000005312197221 */ /* 0x000fe20000000000 */
[----:B------:R-:W-:Y:S01]  /*63f0*/  FADD R144, R51, R114 ;  /* 0x0000007233907221 */ /* 0x000fe20000000000 */
[----:B------:R-:W-:Y:S01]  /*6400*/  FADD R176, R37, R148 ;  /* 0x0000009425b07221 */ /* 0x000fe20000000000 */
[----:B------:R-:W-:Y:S01]  /*6410*/  FADD R37, R43, R106 ;  /* 0x0000006a2b257221 */ /* 0x000fe20000000000 */
[----:B------:R-:W1:Y:S01]  /*6420*/  MUFU.EX2 R136, R136 ;  /* 0x0000008800887308 */ /* 0x000e620000000800 */
[----:B--2---:R-:W-:Y:S01]  /*6430*/  @!P1 FMUL R129, R129, R129 ;  /* 0x0000008181819220 */ /* 0x004fe20000400000 */
[----:B------:R-:W-:Y:S01]  /*6440*/  FSETP.GEU.AND P1, PT, R137, -126, PT ;  /* 0xc2fc00008900780b */ /* 0x000fe20003f2e000 */
[----:B------:R-:W-:Y:S01]  /*6450*/  FADD R77, R25, R144 ;  /* 0x00000090194d7221 */ /* 0x000fe20000000000 */
[----:B------:R-:W-:Y:S01]  /*6460*/  FADD R25, R17, R86 ;  /* 0x0000005611197221 */ /* 0x000fe20000000000 */
[----:B------:R-:W-:Y:S01]  /*6470*/  FADD R144, R54, R119 ;  /* 0x0000007736907221 */ /* 0x000fe20000000000 */
[----:B---3--:R-:W-:Y:S01]  /*6480*/  FADD R33, R23, R94 ;  /* 0x0000005e17217221 */ /* 0x008fe20000000000 */
[----:B------:R-:W-:Y:S01]  /*6490*/  @!P2 FMUL R133, R133, 0.5 ;  /* 0x3f0000008585a820 */ /* 0x000fe20000400000 */
[----:B------:R-:W-:Y:S01]  /*64a0*/  MUFU.EX2 R124, R124 ;  /* 0x0000007c007c7308 */ /* 0x000fe20000000800 */
[----:B----4-:R-:W-:Y:S01]  /*64b0*/  @!P4 FMUL R132, R132, R132 ;  /* 0x000000848484c220 */ /* 0x010fe20000400000 */
[----:B------:R-:W-:Y:S01]  /*64c0*/  FSETP.GEU.AND P4, PT, R138, -126, PT ;  /* 0xc2fc00008a00780b */ /* 0x000fe20003f8e000 */
[----:B------:R-:W-:Y:S01]  /*64d0*/  FADD R81, R25, R144 ;  /* 0x0000009019517221 */ /* 0x000fe20000000000 */
[----:B------:R-:W-:Y:S01]  /*64e0*/  FADD R25, R31, R90 ;  /* 0x0000005a1f197221 */ /* 0x000fe20000000000 */
[----:B------:R-:W-:Y:S01]  /*64f0*/  FADD R144, R58, R123 ;  /* 0x0000007b3a907221 */ /* 0x000fe20000000000 */
[----:B------:R-:W-:Y:S01]  /*6500*/  FADD R168, R33, R146 ;  /* 0x0000009221a87221 */ /* 0x000fe20000000000 */
[----:B------:R-:W-:Y:S01]  /*6510*/  @!P1 FMUL R137, R137, 0.5 ;  /* 0x3f00000089899820 */ /* 0x000fe20000400000 */
[----:B------:R-:W2:Y:S01]  /*6520*/  MUFU.EX2 R133, R133 ;  /* 0x0000008500857308 */ /* 0x000ea20000000800 */
[----:B-1----:R-:W-:Y:S01]  /*6530*/  @!P5 FMUL R136, R136, R136 ;  /* 0x000000888888d220 */ /* 0x002fe20000400000 */
[----:B------:R-:W-:Y:S01]  /*6540*/  FSETP.GEU.AND P5, PT, R140, -126, PT ;  /* 0xc2fc00008c00780b */ /* 0x000fe20003fae000 */
[----:B------:R-:W-:Y:S01]  /*6550*/  FADD R33, R30, R95 ;  /* 0x0000005f1e217221 */ /* 0x000fe20000000000 */
[----:B------:R-:W-:Y:S01]  /*6560*/  FADD R146, R63, R126 ;  /* 0x0000007e3f927221 */ /* 0x000fe20000000000 */
[----:B------:R-:W-:Y:S01]  /*6570*/  FADD R149, R25, R144 ;  /* 0x0000009019957221 */ /* 0x000fe20000000000 */
[----:B------:R-:W-:Y:S01]  /*6580*/  FADD R25, R26, R91 ;  /* 0x0000005b1a197221 */ /* 0x000fe20000000000 */
[----:B------:R-:W-:Y:S01]  /*6590*/  @!P4 FMUL R138, R138, 0.5 ;  /* 0x3f0000008a8ac820 */ /* 0x000fe20000400000 */
[----:B------:R-:W1:Y:S01]  /*65a0*/  MUFU.EX2 R137, R137 ;  /* 0x0000008900897308 */ /* 0x000e620000000800 */
[----:B------:R-:W-:Y:S01]  /*65b0*/  FADD R144, R59, R122 ;  /* 0x0000007a3b907221 */ /* 0x000fe20000000000 */
[----:B------:R-:W-:Y:S01]  /*65c0*/  FADD R170, R33, R146 ;  /* 0x0000009221aa7221 */ /* 0x000fe20000000000 */
[----:B------:R-:W-:Y:S01]  /*65d0*/  FADD R33, R34, R99 ;  /* 0x0000006322217221 */ /* 0x000fe20000000000 */
[----:B------:R-:W-:Y:S01]  /*65e0*/  FADD R146, R67, R130 ;  /* 0x0000008243927221 */ /* 0x000fe20000000000 */
[----:B------:R-:W-:Y:S01]  /*65f0*/  FADD R166, R25, R144 ;  /* 0x0000009019a67221 */ /* 0x000fe20000000000 */
[----:B------:R-:W-:Y:S01]  /*6600*/  FADD R25, R28, R177 ;  /* 0x000000b11c197221 */ /* 0x000fe20000000000 */
[----:B------:R-:W-:Y:S01]  /*6610*/  @!P5 FMUL R140, R140, 0.5 ;  /* 0x3f0000008c8cd820 */ /* 0x000fe20000400000 */
[----:B------:R-:W3:Y:S01]  /*6620*/  MUFU.EX2 R138, R138 ;  /* 0x0000008a008a7308 */ /* 0x000ee20000000800 */
[----:B--2---:R-:W-:Y:S01]  /*6630*/  @!P2 FMUL R133, R133, R133 ;  /* 0x000000858585a220 */ /* 0x004fe20000400000 */
[----:B------:R-:W-:Y:S01]  /*6640*/  FSETP.GEU.AND P2, PT, R29, -126, PT ;  /* 0xc2fc00001d00780b */ /* 0x000fe20003f4e000 */
[----:B------:R-:W-:Y:S01]  /*6650*/  FADD R144, R60, R179 ;  /* 0x000000b33c907221 */ /* 0x000fe20000000000 */
[----:B------:R-:W-:Y:S01]  /*6660*/  FADD R174, R33, R146 ;  /* 0x0000009221ae7221 */ /* 0x000fe20000000000 */
[----:B------:R-:W-:Y:S01]  /*6670*/  FADD R33, R22, R87 ;  /* 0x0000005716217221 */ /* 0x000fe20000000000 */
[----:B------:R-:W-:Y:S01]  /*6680*/  FADD R146, R55, R118 ;  /* 0x0000007637927221 */ /* 0x000fe20000000000 */
[----:B------:R-:W-:Y:S01]  /*6690*/  FADD R41, R25, R144 ;  /* 0x0000009019297221 */ /* 0x000fe20000000000 */
[----:B------:R-:W2:Y:S01]  /*66a0*/  MUFU.EX2 R140, R140 ;  /* 0x0000008c008c7308 */ /* 0x000ea20000000800 */
[----:B-1----:R-:W-:Y:S01]  /*66b0*/  @!P1 FMUL R137, R137, R137 ;  /* 0x0000008989899220 */ /* 0x002fe20000400000 */
[----:B------:R-:W-:Y:S01]  /*66c0*/  FSETP.GEU.AND P1, PT, R145, -126, PT ;  /* 0xc2fc00009100780b */ /* 0x000fe20003f2e000 */
[----:B------:R-:W-:Y:S01]  /*66d0*/  FADD R25, R143, R92 ;  /* 0x0000005c8f197221 */ /* 0x000fe20000000000 */
[----:B------:R-:W-:Y:S01]  /*66e0*/  FADD R144, R163, R120 ;  /* 0x00000078a3907221 */ /* 0x000fe20000000000 */
[----:B------:R-:W-:Y:S01]  /*66f0*/  FADD R85, R33, R146 ;  /* 0x0000009221557221 */ /* 0x000fe20000000000 */
[----:B------:R-:W-:Y:S01]  /*6700*/  FADD R33, R39, R102 ;  /* 0x0000006627217221 */ /* 0x000fe20000000000 */
[----:B------:R-:W-:Y:S01]  /*6710*/  FADD R146, R71, R134 ;  /* 0x0000008647927221 */ /* 0x000fe20000000000 */
[----:B------:R-:W-:Y:S01]  /*6720*/  FADD R45, R25, R144 ;  /* 0x00000090192d7221 */ /* 0x000fe20000000000 */
[----:B---3--:R-:W-:Y:S01]  /*6730*/  @!P4 FMUL R138, R138, R138 ;  /* 0x0000008a8a8ac220 */ /* 0x008fe20000400000 */
[----:B------:R-:W-:Y:S01]  /*6740*/  FSETP.GEU.AND P4, PT, R142, -126, PT ;  /* 0xc2fc00008e00780b */ /* 0x000fe20003f8e000 */
[----:B------:R-:W-:Y:S01]  /*6750*/  FADD R144, R165, R128 ;  /* 0x00000080a5907221 */ /* 0x000fe20000000000 */
[----:B------:R-:W-:Y:S01]  /*6760*/  FADD R178, R33, R146 ;  /* 0x0000009221b27221 */ /* 0x000fe20000000000 */
[----:B------:R-:W-:Y:S01]  /*6770*/  FADD R25, R147, R96 ;  /* 0x0000006093197221 */ /* 0x000fe20000000000 */
[----:B------:R-:W-:Y:S01]  /*6780*/  FADD R33, R42, R107 ;  /* 0x0000006b2a217221 */ /* 0x000fe20000000000 */
[----:B------:R-:W-:Y:S01]  /*6790*/  @!P1 FMUL R145, R145, 0.5 ;  /* 0x3f00000091919820 */ /* 0x000fe20000400000 */
[----:B------:R-:W-:Y:S01]  /*67a0*/  FADD R146, R74, R139 ;  /* 0x0000008b4a927221 */ /* 0x000fe20000000000 */
[----:B--2---:R-:W-:Y:S01]  /*67b0*/  @!P5 FMUL R140, R140, R140 ;  /* 0x0000008c8c8cd220 */ /* 0x004fe20000400000 */
[----:B------:R-:W-:Y:S01]  /*67c0*/  FSETP.GEU.AND P5, PT, R13, -126, PT ;  /* 0xc2fc00000d00780b */ /* 0x000fe20003fae000 */
[----:B------:R-:W-:Y:S01]  /*67d0*/  @!P2 FMUL R29, R29, 0.5 ;  /* 0x3f0000001d1da820 */ /* 0x000fe20000400000 */
[----:B------:R-:W-:Y:S01]  /*67e0*/  FADD R53, R25, R144 ;  /* 0x0000009019357221 */ /* 0x000fe20000000000 */
[----:B------:R-:W-:Y:S01]  /*67f0*/  FADD R180, R33, R146 ;  /* 0x0000009221b47221 */ /* 0x000fe20000000000 */
[----:B------:R-:W-:Y:S01]  /*6800*/  MUFU.EX2 R145, R145 ;  /* 0x0000009100917308 */ /* 0x000fe20000000800 */
[----:B------:R-:W-:Y:S01]  /*6810*/  @!P4 FMUL R142, R142, 0.5 ;  /* 0x3f0000008e8ec820 */ /* 0x000fe20000400000 */
[----:B------:R-:W-:Y:S01]  /*6820*/  FADD R148, R75, R24 ;  /* 0x000000184b947221 */ /* 0x000fe20000000000 */
[----:B------:R-:W-:Y:S01]  /*6830*/  FADD R33, R44, R105 ;  /* 0x000000692c217221 */ /* 0x000fe20000000000 */
[----:B------:R-:W-:Y:S01]  /*6840*/  FADD R146, R76, R129 ;  /* 0x000000814c927221 */ /* 0x000fe20000000000 */
[----:B------:R-:W-:Y:S01]  /*6850*/  FADD R25, R36, R97 ;  /* 0x0000006124197221 */ /* 0x000fe20000000000 */
[----:B------:R-:W-:Y:S01]  /*6860*/  FADD R181, R37, R148 ;  /* 0x0000009425b57221 */ /* 0x000fe20000000000 */
[----:B------:R-:W-:Y:S01]  /*6870*/  FADD R148, R171, R136 ;  /* 0x00000088ab947221 */ /* 0x000fe20000000000 */
[----:B------:R1:W2:Y:S01]  /*6880*/  MUFU.EX2 R141, R29 ;  /* 0x0000001d008d7308 */ /* 0x0002a20000000800 */
[----:B------:R-:W-:Y:S01]  /*6890*/  @!P5 FMUL R13, R13, 0.5 ;  /* 0x3f0000000d0dd820 */ /* 0x000fe20000400000 */
[----:B------:R-:W-:Y:S01]  /*68a0*/  FADD R154, R33, R146 ;  /* 0x00000092219a7221 */ /* 0x000fe20000000000 */
[----:B------:R-:W-:Y:S01]  /*68b0*/  FADD R33, R155, R108 ;  /* 0x0000006c9b217221 */ /* 0x000fe20000000000 */
[----:B------:R-:W-:Y:S01]  /*68c0*/  FADD R146, R64, R117 ;  /* 0x0000007540927221 */ /* 0x000fe20000000000 */
[----:B------:R-:W-:Y:S01]  /*68d0*/  FADD R150, R84, R137 ;  /* 0x0000008954967221 */ /* 0x000fe20000000000 */
[----:B------:R-:W-:Y:S01]  /*68e0*/  FADD R37, R159, R116 ;  /* 0x000000749f257221 */ /* 0x000fe20000000000 */
[----:B------:R-:W-:Y:S01]  /*68f0*/  FADD R156, R33, R148 ;  /* 0x00000094219c7221 */ /* 0x000fe20000000000 */
[----:B------:R-:W3:Y:S01]  /*6900*/  MUFU.EX2 R142, R142 ;  /* 0x0000008e008e7308 */ /* 0x000ee20000000800 */
[----:B-1----:R-:W-:Y:S01]  /*6910*/  FADD R29, R32, R93 ;  /* 0x0000005d201d7221 */ /* 0x002fe20000000000 */
[----:B------:R-:W-:Y:S01]  /*6920*/  FADD R33, R157, R112 ;  /* 0x000000709d217221 */ /* 0x000fe20000000000 */
[----:B------:R-:W-:Y:S01]  /*6930*/  FADD R148, R173, R138 ;  /* 0x0000008aad947221 */ /* 0x000fe20000000000 */
[----:B------:R-:W-:Y:S01]  /*6940*/  FADD R152, R175, R140 ;  /* 0x0000008caf987221 */ /* 0x000fe20000000000 */
[----:B------:R-:W-:Y:S01]  /*6950*/  FADD R49, R29, R146 ;  /* 0x000000921d317221 */ /* 0x000fe20000000000 */
[----:B------:R-:W-:Y:S01]  /*6960*/  FADD R29, R48, R109 ;  /* 0x0000006d301d7221 */ /* 0x000fe20000000000 */
[----:B------:R-:W-:Y:S01]  /*6970*/  FADD R146, R80, R133 ;  /* 0x0000008550927221 */ /* 0x000fe20000000000 */
[----:B------:R1:W4:Y:S01]  /*6980*/  MUFU.EX2 R144, R13 ;  /* 0x0000000d00907308 */ /* 0x0003220000000800 */
[----:B------:R-:W-:Y:S01]  /*6990*/  FADD R160, R33, R148 ;  /* 0x0000009421a07221 */ /* 0x000fe20000000000 */
[----:B------:R-:W-:Y:S01]  /*69a0*/  FADD R33, R52, R113 ;  /* 0x0000007134217221 */ /* 0x000fe20000000000 */
[----:B------:R-:W-:Y:S01]  /*69b0*/  FADD R158, R29, R146 ;  /* 0x000000921d9e7221 */ /* 0x000fe20000000000 */
[----:B------:R-:W-:Y:S01]  /*69c0*/  FADD R146, R68, R125 ;  /* 0x0000007d44927221 */ /* 0x000fe20000000000 */
[----:B------:R-:W-:Y:S01]  /*69d0*/  FADD R29, R151, R100 ;  /* 0x00000064971d7221 */ /* 0x000fe20000000000 */
[----:B------:R-:W-:Y:S01]  /*69e0*/  FADD R148, R167, R132 ;  /* 0x00000084a7947221 */ /* 0x000fe20000000000 */
[----:B------:R-:W-:Y:S01]  /*69f0*/  @!P3 FMUL R121, R121, R121 ;  /* 0x000000797979b220 */ /* 0x000fe20000400000 */
[----:B------:R-:W-:Y:S01]  /*6a00*/  @!P6 FMUL R124, R124, R124 ;  /* 0x0000007c7c7ce220 */ /* 0x000fe20000400000 */
[----:B--2---:R-:W-:Y:S01]  /*6a10*/  @!P2 FMUL R141, R141, R141 ;  /* 0x0000008d8d8da220 */ /* 0x004fe20000400000 */
[----:B---3--:R-:W-:Y:S01]  /*6a20*/  @!P4 FMUL R142, R142, R142 ;  /* 0x0000008e8e8ec220 */ /* 0x008fe20000400000 */
[----:B------:R-:W-:Y:S01]  /*6a30*/  @!P1 FMUL R145, R145, R145 ;  /* 0x0000009191919220 */ /* 0x000fe20000400000 */
[----:B------:R-:W-:Y:S01]  /*6a40*/  FADD R57, R25, R146 ;  /* 0x0000009219397221 */ /* 0x000fe20000000000 */
[----:B------:R-:W-:Y:S01]  /*6a50*/  FADD R162, R33, R150 ;  /* 0x0000009621a27221 */ /* 0x000fe20000000000 */
[----:B------:R-:W-:Y:S01]  /*6a60*/  FADD R61, R29, R148 ;  /* 0x000000941d3d7221 */ /* 0x000fe20000000000 */
[----:B------:R-:W-:Y:S01]  /*6a70*/  FADD R164, R37, R152 ;  /* 0x0000009825a47221 */ /* 0x000fe20000000000 */
[----:B-1----:R-:W-:Y:S01]  /*6a80*/  FADD R13, R40, R101 ;  /* 0x00000065280d7221 */ /* 0x002fe20000000000 */
[----:B----4-:R-:W-:Y:S01]  /*6a90*/  @!P5 FMUL R144, R144, R144 ;  /* 0x000000909090d220 */ /* 0x010fe20000400000 */
[----:B------:R-:W-:Y:S01]  /*6aa0*/  FADD R146, R72, R141 ;  /* 0x0000008d48927221 */ /* 0x000fe20000000000 */
        /* <DEDUP_REMOVED lines=36> */
[----:B------:R-:W-:Y:S01]  /*6cf0*/  F2FP.F16.F32.PACK_AB R61, R87, R86 ;  /* 0x00000056573d723e */ /* 0x000fe200000000ff */
[----:B------:R-:W-:Y:S01]  /*6d00*/  FADD R65, R65, R180 ;  /* 0x000000b441417221 */ /* 0x000fe20000000000 */
[----:B------:R-:W-:Y:S01]  /*6d10*/  FADD R166, R69, R166 ;  /* 0x000000a645a67221 */ /* 0x000fe20000000000 */
[----:B------:R-:W-:Y:S01]  /*6d20*/  F2FP.F16.F32.PACK_AB R25, R15, R14 ;  /* 0x0000000e0f19723e */ /* 0x000fe200000000ff */
[----:B------:R-:W-:Y:S01]  /*6d30*/  FADD R15, R41, R152 ;  /* 0x00000098290f7221 */ /* 0x000fe20000000000 */
[----:B------:R-:W-:Y:S01]  /*6d40*/  F2FP.F16.F32.PACK_AB R87, R24, R139 ;  /* 0x0000008b1857723e */ /* 0x000fe200000000ff */
[----:B------:R-:W-:Y:S01]  /*6d50*/  FADD R13, R65, R166 ;  /* 0x000000a6410d7221 */ /* 0x000fe20000000000 */
[----:B------:R-:W-:-:S02]  /*6d60*/  F2FP.F16.F32.PACK_AB R31, R26, R31 ;  /* 0x0000001f1a1f723e */ /* 0x000fc400000000ff */
[----:B------:R-:W-:Y:S02]  /*6d70*/  F2FP.F16.F32.PACK_AB R37, R39, R38 ;  /* 0x000000262725723e */ /* 0x000fe400000000ff */
[----:B------:R-:W-:Y:S02]  /*6d80*/  F2FP.F16.F32.PACK_AB R24, R143, R28 ;  /* 0x0000001c8f18723e */ /* 0x000fe400000000ff */
[----:B------:R-:W-:Y:S02]  /*6d90*/  F2FP.F16.F32.PACK_AB R33, R30, R23 ;  /* 0x000000171e21723e */ /* 0x000fe400000000ff */
[----:B------:R-:W-:Y:S02]  /*6da0*/  F2FP.F16.F32.PACK_AB R35, R34, R35 ;  /* 0x000000232223723e */ /* 0x000fe400000000ff */
[----:B------:R-:W-:Y:S02]  /*6db0*/  F2FP.F16.F32.PACK_AB R39, R43, R42 ;  /* 0x0000002a2b27723e */ /* 0x000fe400000000ff */
        /* <DEDUP_REMOVED lines=10> */
[----:B------:R-:W-:Y:S01]  /*6e60*/  F2FP.F16.F32.PACK_AB R29, R22, R17 ;  /* 0x00000011161d723e */ /* 0x000fe200000000ff */
[----:B------:R-:W-:Y:S01]  /*6e70*/  IMAD.MOV.U32 R17, RZ, RZ, 0x2 ;  /* 0x00000002ff117424 */ /* 0x000fe200078e00ff */
        /* <DEDUP_REMOVED lines=44> */
[----:B------:R-:W-:-:S07]  /*7140*/  SHF.L.U32 R23, RZ, 0x1f, RZ ;  /* 0x0000001fff177819 */ /* 0x000fce00000006ff */
.L_x_23:
[----:B-1----:R1:W2:Y:S02]  /*7150*/  SYNCS.PHASECHK.TRANS64.TRYWAIT P1, [R2+URZ+0x33008], R23 ;  /* 0x03300817020075a7 */ /* 0x0022a4000802017f */
[----:B--2---:R-:W-:Y:S05]  /*7160*/  @!P1 NANOSLEEP.SYNCS 0x989680 ;  /* 0x009896800000995d */ /* 0x004fea0003900000 */
[----:B------:R-:W2:Y:S02]  /*7170*/  @!P1 SYNCS.PHASECHK.TRANS64 P1, [R2+URZ+0x33008], R23 ;  /* 0x03300817020095a7 */ /* 0x000ea4000802007f */
[----:B--2---:R-:W-:Y:S05]  /*7180*/  @!P1 BRA `(.L_x_23) ;  /* 0xfffffffc00f09947 */ /* 0x004fea000383ffff */
[----:B------:R-:W-:Y:S01]  /*7190*/  ULOP3.LUT UR15, UR15, 0x4000000, URZ, 0xfc, !UPT ;  /* 0x040000000f0f7892 */ /* 0x000fe2000f8efc3f */
[----:B------:R-:W-:Y:S01]  /*71a0*/  WARPGROUP.ARRIVE ;  /* 0x00000000000079c5 */ /* 0x000fe20000000000 */
[----:B------:R-:W-:Y:S01]  /*71b0*/  UMOV UR7, 0x80000020 ;  /* 0x8000002000077882 */ /* 0x000fe20000000000 */
[C---:B------:R-:W-:Y:S01]  /*71c0*/  ISETP.GE.AND P1, PT, R19.reuse, 0x3, PT ;  /* 0x000000031300780c */ /* 0x040fe20003f26270 */
[----:B------:R-:W-:Y:S01]  /*71d0*/  UIADD3 UR6, UR15, 0xc00, URZ ;  /* 0x00000c000f067890 */ /* 0x000fe2000fffe03f */
[----:B------:R-:W-:Y:S01]  /*71e0*/  IADD3 R14, R2, 0x33020, RZ ;  /* 0x00033020020e7810 */ /* 0x000fe20007ffe0ff */
[----:B------:R-:W-:Y:S01]  /*71f0*/  VIADD R12, R12, 0x100 ;  /* 0x000001000c0c7836 */ /* 0x000fe20000000000 */
[----:B------:R-:W-:Y:S02]  /*7200*/  IADD3 R19, R19, -0x1, RZ ;  /* 0xffffffff13137810 */ /* 0x000fe40007ffe0ff */
[----:B------:R-:W-:-:S04]  /*7210*/  PRMT R18, RZ, 0x654, R14 ;  /* 0x00000654ff127816 */ /* 0x000fc8000000000e */
[----:B------:R-:W-:Y:S01]  /*7220*/  HGMMA.64x96x16.F32 R152, R24, gdesc[UR4].tnspB, RZ, !UPT, gsb0 ;  /* 0x4160000418987df0 */ /* 0x000fe2000c0008ff */
[----:B------:R-:W-:Y:S01]  /*7230*/  UIADD3 UR6, UR15, 0xc40, URZ ;  /* 0x00000c400f067890 */ /* 0x000fe2000fffe03f */
[----:B------:R-:W-:Y:S01]  /*7240*/  UMOV UR7, 0x80000020 ;  /* 0x8000002000077882 */ /* 0x000fe20000000000 */
[----:B------:R-:W-:Y:S02]  /*7250*/  WARPGROUP.DEPBAR.LE gsb0, 0x0 ;  /* 0x00008000000079c5 */ /* 0x000fe40000010000 */
[----:B------:R-:W-:-:S06]  /*7260*/  WARPGROUP.ARRIVE ;  /* 0x00000000000079c5 */ /* 0x000fcc0000000000 */
[----:B------:R-:W-:Y:S01]  /*7270*/  HGMMA.64x96x16.F32 R152, R28, gdesc[UR4].tnspB, R152, gsb0 ;  /* 0x416000041c987df0 */ /* 0x000fe20008000898 */
        /* <DEDUP_REMOVED lines=69> */
[----:B------:R-:W-:Y:S03]  /*76d0*/  HGMMA.64x96x16.F32 R152, R84, gdesc[UR4].tnspB, R152, gsb0 ;  /* 0x4160000454987df0 */ /* 0x000fe60008000898 */
[----:B------:R-:W-:Y:S02]  /*76e0*/  WARPGROUP.DEPBAR.LE gsb0, 0x0 ;  /* 0x00008000000079c5 */ /* 0x000fe40000010000 */
[----:B------:R2:W-:Y:S01]  /*76f0*/  SYNCS.ARRIVE.TRANS64.RED.A1T0 RZ, [R18+URZ], RZ ;  /* 0x000000ff12ff79a7 */ /* 0x0005e2000810043f */
[----:B------:R-:W-:Y:S05]  /*7700*/  @!P1 BRA `(.L_x_24) ;  /* 0x0000005000a89947 */ /* 0x000fea0003800000 */
[----:B------:R-:W-:Y:S01]  /*7710*/  IMAD.MOV.U32 R201, RZ, RZ, R20 ;  /* 0x000000ffffc97224 */ /* 0x000fe200078e0014 */
[----:B-1----:R-:W-:Y:S01]  /*7720*/  MOV R23, R21 ;  /* 0x0000001500177202 */ /* 0x002fe20000000f00 */
[----:B------:R-:W-:Y:S01]  /*7730*/  IMAD.MOV.U32 R17, RZ, RZ, 0x2 ;  /* 0x00000002ff117424 */ /* 0x000fe200078e00ff */
[----:B------:R-:W-:Y:S01]  /*7740*/  MOV R7, 0x1 ;  /* 0x0000000100077802 */ /* 0x000fe20000000f00 */
[----:B------:R-:W-:Y:S01]  /*7750*/  IMAD.MOV.U32 R4, RZ, RZ, RZ ;  /* 0x000000ffff047224 */ /* 0x000fe200078e00ff */
[----:B------:R-:W-:-:S06]  /*7760*/  ULDC.64 UR22, c[0x0][0x198] ;  /* 0x0000660000167ab9 */ /* 0x000fcc0000000a00 */
.L_x_36:
[----:B------:R-:W-:Y:S01]  /*7770*/  ISETP.GT.AND P1, PT, R19, 0x2, PT ;  /* 0x000000021300780c */ /* 0x000fe20003f24270 */
[----:B------:R-:W-:Y:S01]  /*7780*/  IMAD R21, R17, 0x8, R2 ;  /* 0x0000000811157824 */ /* 0x000fe200078e0202 */
[----:B------:R-:W-:Y:S02]  /*7790*/  IADD3 R19, R19, -0x1, RZ ;  /* 0xffffffff13137810 */ /* 0x000fe40007ffe0ff */
[----:B--2---:R-:W-:-:S09]  /*77a0*/  SHF.L.U32 R18, R4, 0x1f, RZ ;  /* 0x0000001f04127819 */ /* 0x004fd200000006ff */
.L_x_25:
[----:B-1----:R1:W2:Y:S02]  /*77b0*/  SYNCS.PHASECHK.TRANS64.TRYWAIT P2, [R21+URZ+0x33000], R18 ;  /* 0x03300012150075a7 */ /* 0x0022a4000804017f */
[----:B--2---:R-:W-:Y:S05]  /*77c0*/  @!P2 NANOSLEEP.SYNCS 0x989680 ;  /* 0x009896800000a95d */ /* 0x004fea0003900000 */
[----:B------:R-:W2:Y:S02]  /*77d0*/  @!P2 SYNCS.PHASECHK.TRANS64 P2, [R21+URZ+0x33000], R18 ;  /* 0x033000121500a5a7 */ /* 0x000ea4000804007f */
[----:B--2---:R-:W-:Y:S05]  /*77e0*/  @!P2 BRA `(.L_x_25) ;  /* 0xfffffffc00f0a947 */ /* 0x004fea000383ffff */
[----:B------:R-:W-:Y:S05]  /*77f0*/  WARPSYNC.ALL ;  /* 0x0000000000007948 */ /* 0x000fea0003800000 */
[----:B------:R-:W-:Y:S01]  /*7800*/  R2UR UR58, R17 ;  /* 0x00000000113a72ca */ /* 0x000fe200000e0000 */
[----:B------:R-:W-:Y:S01]  /*7810*/  WARPGROUP.ARRIVE ;  /* 0x00000000000079c5 */ /* 0x000fe20000000000 */
[----:B------:R-:W-:Y:S01]  /*7820*/  UMOV UR59, 0x80000020 ;  /* 0x80000020003b7882 */ /* 0x000fe20000000000 */
[----:B------:R-:W-:Y:S01]  /*7830*/  UMOV UR55, 0x80000020 ;  /* 0x8000002000377882 */ /* 0x000fe20000000000 */
[----:B------:R-:W-:Y:S01]  /*7840*/  UMOV UR51, 0x80000020 ;  /* 0x8000002000337882 */ /* 0x000fe20000000000 */
[----:B------:R-:W-:Y:S01]  /*7850*/  UMOV UR47, 0x80000020 ;  /* 0x80000020002f7882 */ /* 0x000fe20000000000 */
[----:B------:R-:W-:Y:S01]  /*7860*/  UMOV UR43, 0x80000020 ;  /* 0x80000020002b7882 */ /* 0x000fe20000000000 */
[----:B------:R-:W-:Y:S01]  /*7870*/  UMOV UR7, 0x80000020 ;  /* 0x8000002000077882 */ /* 0x000fe20000000000 */
[----:B------:R-:W-:-:S05]  /*7880*/  ISETP.NE.AND P2, PT, R10, RZ, PT ;  /* 0x000000ff0a00720c */ /* 0x000fca0003f45270 */
[----:B------:R-:W-:-:S04]  /*7890*/  UIMAD UR58, UR58, 0xc00, UR14 ;  /* 0x00000c003a3a78a4 */ /* 0x000fc8000f8e020e */
[----:B------:R-:W-:Y:S02]  /*78a0*/  UIADD3 UR54, UR58, 0x2, URZ ;  /* 0x000000023a367890 */ /* 0x000fe4000fffe03f */
[----:B------:R-:W-:Y:S02]  /*78b0*/  UIADD3 UR50, UR58, 0x400, URZ ;  /* 0x000004003a327890 */ /* 0x000fe4000fffe03f */
[----:B------:R-:W-:Y:S02]  /*78c0*/  UIADD3 UR46, UR58, 0x402, URZ ;  /* 0x000004023a2e7890 */ /* 0x000fe4000fffe03f */
[----:B------:R-:W-:Y:S01]  /*78d0*/  HGMMA.64x256x16.F32 R24, gdesc[UR56], RZ, !UPT, gsb0 ;  /* 0x03e00000381879f0 */ /* 0x000fe2000c0008ff */
[----:B------:R-:W-:Y:S02]  /*78e0*/  UIADD3 UR42, UR58, 0x800, URZ ;  /* 0x000008003a2a7890 */ /* 0x000fe4000fffe03f */
[----:B------:R-:W-:Y:S01]  /*78f0*/  UIADD3 UR6, UR58, 0x802, URZ ;  /* 0x000008023a067890 */ /* 0x000fe2000fffe03f */
[----:B------:R-:W-:-:S02]  /*7900*/  WARPGROUP.DEPBAR.LE gsb0, 0x0 ;  /* 0x00008000000079c5 */ /* 0x000fc40000010000 */
[----:B------:R-:W-:-:S15]  /*7910*/  WARPGROUP.ARRIVE ;  /* 0x00000000000079c5 */ /* 0x000fde0000000000 */
[----:B------:R-:W-:-:S07]  /*7920*/  NOP ;  /* 0x0000000000007918 */ /* 0x000fce0000000000 */
        /* <DEDUP_REMOVED lines=18> */
[----:B------:R-:W-:Y:S05]  /*7a50*/  @P2 BRA `(.L_x_26) ;  /* 0x0000000000c42947 */ /* 0x000fea0003800000 */
[----:B------:R-:W-:-:S13]  /*7a60*/  ISETP.LT.OR P3, PT, R8, 0x1, !P0 ;  /* 0x000000010800780c */ /* 0x000fda0004761670 */
[----:B------:R-:W-:Y:S05]  /*7a70*/  @P3 BRA `(.L_x_27) ;  /* 0x0000000000b83947 */ /* 0x000fea0003800000 */
[----:B------:R-:W-:Y:S02]  /*7a80*/  ISETP.NE.AND P4, PT, R0, RZ, PT ;  /* 0x000000ff0000720c */ /* 0x000fe40003f85270 */
[----:B-1----:R-:W-:Y:S02]  /*7a90*/  LEA R18, R5, R2, 0x3 ;  /* 0x0000000205127211 */ /* 0x002fe400078e18ff */
[----:B------:R-:W-:-:S09]  /*7aa0*/  SHF.L.U32 R21, R6, 0x1f, RZ ;  /* 0x0000001f06157819 */ /* 0x000fd200000006ff */
.L_x_28:
        /* <DEDUP_REMOVED lines=10> */
.L_x_29:
[----:B------:R-:W-:Y:S01]  /*7b50*/  IMAD R20, R5, 0xc000, R2 ;  /* 0x0000c00005147824 */ /* 0x000fe200078e0202 */
[----:B------:R-:W-:Y:S01]  /*7b60*/  R2UR UR35, R9 ;  /* 0x00000000092372ca */ /* 0x000fe200000e0000 */
[----:B------:R-:W-:Y:S01]  /*7b70*/  UIADD3 UR6, UP0, UR22, 0x1f0, URZ ;  /* 0x000001f016067890 */ /* 0x000fe2000ff1e03f */
[----:B------:R-:W-:Y:S01]  /*7b80*/  R2UR UR33, R18 ;  /* 0x00000000122172ca */ /* 0x000fe200000e0000 */
[----:B------:R-:W-:Y:S01]  /*7b90*/  UMOV UR24, 0x0 ;  /* 0x0000000000187882 */ /* 0x000fe20000000000 */
[----:B------:R-:W-:Y:S01]  /*7ba0*/  R2UR UR8, R20 ;  /* 0x00000000140872ca */ /* 0x000fe200000e0000 */
[----:B------:R-:W-:Y:S01]  /*7bb0*/  UIADD3.X UR7, URZ, UR23, URZ, UP0, !UPT ;  /* 0x000000173f077290 */ /* 0x000fe200087fe43f */
[----:B------:R-:W-:Y:S01]  /*7bc0*/  IADD3 R5, R5, 0x1, RZ ;  /* 0x0000000105057810 */ /* 0x000fe20007ffe0ff */
[----:B------:R-:W-:Y:S01]  /*7bd0*/  UMOV UR25, 0x10000000 ;  /* 0x1000000000197882 */ /* 0x000fe20000000000 */
[----:B------:R-:W-:Y:S01]  /*7be0*/  UMOV UR34, URZ ;  /* 0x0000003f00227c82 */ /* 0x000fe20008000000 */
[----:B------:R-:W-:Y:S01]  /*7bf0*/  UMOV UR18, 0x20 ;  /* 0x0000002000127882 */ /* 0x000fe20000000000 */
[----:B------:R-:W-:Y:S01]  /*7c00*/  UMOV UR20, UR36 ;  /* 0x0000002400147c82 */ /* 0x000fe20008000000 */
[----:B------:R-:W-:Y:S01]  /*7c10*/  UMOV UR21, UR37 ;  /* 0x0000002500157c82 */ /* 0x000fe20008000000 */
[----:B------:R-:W-:Y:S01]  /*7c20*/  UMOV UR10, 0x40 ;  /* 0x00000040000a7882 */ /* 0x000fe20000000000 */
[----:B------:R-:W-:Y:S01]  /*7c30*/  USHF.L.U32 UR35, UR35, 0x8, URZ ;  /* 0x0000000823237899 */ /* 0x000fe2000800063f */
[----:B------:R-:W-:Y:S01]  /*7c40*/  ISETP.NE.AND P3, PT, R5, 0x4, PT ;  /* 0x000000040500780c */ /* 0x000fe20003f65270 */
[----:B------:R-:W-:-:S02]  /*7c50*/  UIADD3 UR33, UR33, 0x33000, URZ ;  /* 0x0003300021217890 */ /* 0x000fc4000fffe03f */
        /* <DEDUP_REMOVED lines=10> */
[----:B------:R-:W-:Y:S01]  /*7d00*/  UMOV UR9, UR33 ;  /* 0x0000002100097c82 */ /* 0x000fe20008000000 */
[----:B------:R-:W-:Y:S01]  /*7d10*/  UMOV UR11, UR35 ;  /* 0x00000023000b7c82 */ /* 0x000fe20008000000 */
[----:B------:R2:W-:Y:S01]  /*7d20*/  UTMALDG.4D [UR32], [UR6], desc[UR24] ;  /* 0x00001820060075b4 */ /* 0x0005e20008019000 */
[----:B------:R2:W-:Y:S01]  /*7d30*/  UTMALDG.4D [UR16], [UR6], desc[UR24] ;  /* 0x00001810060075b4 */ /* 0x0005e20008019000 */
[----:B------:R2:W-:Y:S02]  /*7d40*/  UTMALDG.4D [UR8], [UR6], desc[UR24] ;  /* 0x00001808060075b4 */ /* 0x0005e40008019000 */
[----:B--2---:R-:W-:Y:S01]  /*7d50*/  NOP ;  /* 0x0000000000007918 */ /* 0x004fe20000000000 */
.L_x_27:
[----:B------:R-:W-:-:S07]  /*7d60*/  VIADD R8, R8, 0xffffffff ;  /* 0xffffffff08087836 */ /* 0x000fce0000000000 */
.L_x_26:
[----:B------:R-:W-:Y:S01]  /*7d70*/  IADD3 R17, R17, 0x1, RZ ;  /* 0x0000000111117810 */ /* 0x000fe20007ffe0ff */
[----:B------:R-:W-:Y:S05]  /*7d80*/  WARPSYNC.ALL ;  /* 0x0000000000007948 */ /* 0x000fea0003800000 */
[----:B------:R-:W-:-:S04]  /*7d90*/  ISETP.NE.AND P3, PT, R17, 0x4, PT ;  /* 0x000000041100780c */ /* 0x000fc80003f65270 */
[----:B-1----:R-:W-:Y:S02]  /*7da0*/  SEL R21, RZ, 0x1, P3 ;  /* 0x00000001ff157807 */ /* 0x002fe40001800000 */
[----:B------:R-:W-:Y:S02]  /*7db0*/  SEL R17, R17, RZ, P3 ;  /* 0x000000ff11117207 */ /* 0x000fe40001800000 */
[----:B------:R-:W-:Y:S02]  /*7dc0*/  LOP3.LUT R4, R4, R21, RZ, 0x3c, !PT ;  /* 0x0000001504047212 */ /* 0x000fe400078e3cff */
[----:B------:R-:W-:Y:S01]  /*7dd0*/  FMNMX R18, R24, R201, !PT ;  /* 0x000000c918127209 */ /* 0x000fe20007800000 */
[----:B------:R-:W-:Y:S01]  /*7de0*/  ULDC UR6, c[0x0][0x604] ;  /* 0x0001810000067ab9 */ /* 0x000fe20000000800 */
[----:B------:R-:W-:Y:S01]  /*7df0*/  FMNMX R20, R26, R23, !PT ;  /* 0x000000171a147209 */ /* 0x000fe20007800000 */
[----:B------:R-:W-:Y:S01]  /*7e00*/  IMAD R208, R17, 0x8, R2 ;  /* 0x0000000811d07824 */ /* 0x000fe200078e0202 */
[----:B------:R-:W-:-:S02]  /*7e10*/  FMNMX R21, R25, R18, !PT ;  /* 0x0000001219157209 */ /* 0x000fc40007800000 */
        /* <DEDUP_REMOVED lines=124> */
[----:B------:R-:W-:-:S03]  /*85e0*/  FMNMX R22, R151, R20, !PT ;  /* 0x0000001497167209 */ /* 0x000fc60007800000 */
[----:B------:R-:W1:Y:S04]  /*85f0*/  SHFL.BFLY PT, R21, R18, 0x1, 0x1f ;  /* 0x0c201f0012157f89 */ /* 0x000e6800000e0000 */
[----:B------:R-:W2:Y:S01]  /*8600*/  SHFL.BFLY PT, R203, R22, 0x1, 0x1f ;  /* 0x0c201f0016cb7f89 */ /* 0x000ea200000e0000 */
[----:B-1----:R-:W-:Y:S02]  /*8610*/  FMNMX R200, R18, R21, !PT ;  /* 0x0000001512c87209 */ /* 0x002fe40007800000 */
[----:B--2---:R-:W-:-:S03]  /*8620*/  FMNMX R203, R22, R203, !PT ;  /* 0x000000cb16cb7209 */ /* 0x004fc60007800000 */
[----:B------:R-:W1:Y:S04]  /*8630*/  SHFL.BFLY PT, R21, R200, 0x2, 0x1f ;  /* 0x0c401f00c8157f89 */ /* 0x000e6800000e0000 */
[----:B------:R-:W2:Y:S01]  /*8640*/  SHFL.BFLY PT, R202, R203, 0x2, 0x1f ;  /* 0x0c401f00cbca7f89 */ /* 0x000ea200000e0000 */
[----:B-1----:R-:W-:Y:S02]  /*8650*/  FMNMX R20, R200, R21, !PT ;  /* 0x00000015c8147209 */ /* 0x002fe40007800000 */
[----:B--2---:R-:W-:Y:S02]  /*8660*/  FMNMX R21, R203, R202, !PT ;  /* 0x000000cacb157209 */ /* 0x004fe40007800000 */
[----:B------:R-:W-:Y:S02]  /*8670*/  FSETP.NEU.AND P3, PT, R20, -INF , PT ;  /* 0xff8000001400780b */ /* 0x000fe40003f6d000 */
[----:B------:R-:W-:-:S02]  /*8680*/  FSETP.NEU.AND P4, PT, R21, -INF , PT ;  /* 0xff8000001500780b */ /* 0x000fc40003f8d000 */
[----:B------:R-:W-:Y:S02]  /*8690*/  FSEL R204, R20, RZ, P3 ;  /* 0x000000ff14cc7208 */ /* 0x000fe40001800000 */
[----:B------:R-:W-:-:S03]  /*86a0*/  FSEL R206, R21, RZ, P4 ;  /* 0x000000ff15ce7208 */ /* 0x000fc60002000000 */
[----:B------:R-:W-:Y:S02]  /*86b0*/  FADD R18, -R204, R201 ;  /* 0x000000c9cc127221 */ /* 0x000fe40000000100 */
[----:B------:R-:W-:Y:S01]  /*86c0*/  FADD R22, -R206, R23 ;  /* 0x00000017ce167221 */ /* 0x000fe20000000100 */
[C---:B------:R-:W-:Y:S02]  /*86d0*/  IMAD R23, R7.reuse, 0x8, R14 ;  /* 0x0000000807177824 */ /* 0x040fe400078e020e */
[----:B------:R-:W-:Y:S01]  /*86e0*/  FMUL R18, R18, UR6 ;  /* 0x0000000612127c20 */ /* 0x000fe20008400000 */
[----:B------:R-:W-:Y:S01]  /*86f0*/  IADD3 R7, R7, 0x1, RZ ;  /* 0x0000000107077810 */ /* 0x000fe20007ffe0ff */
[----:B------:R-:W-:Y:S01]  /*8700*/  FMUL R22, R22, UR6 ;  /* 0x0000000616167c20 */ /* 0x000fe20008400000 */
[----:B------:R-:W-:Y:S02]  /*8710*/  PRMT R23, RZ, 0x654, R23 ;  /* 0x00000654ff177816 */ /* 0x000fe40000000017 */
[----:B------:R-:W-:-:S02]  /*8720*/  FSETP.GEU.AND P3, PT, R18, -126, PT ;  /* 0xc2fc00001200780b */ /* 0x000fc40003f6e000 */
[----:B------:R-:W-:Y:S01]  /*8730*/  FSETP.GEU.AND P4, PT, R22, -126, PT ;  /* 0xc2fc00001600780b */ /* 0x000fe20003f8e000 */
[----:B------:R1:W-:Y:S02]  /*8740*/  SYNCS.ARRIVE.TRANS64.RED.A1T0 RZ, [R23+URZ], RZ ;  /* 0x000000ff17ff79a7 */ /* 0x0003e4000810043f */
[----:B-1----:R-:W-:-:S08]  /*8750*/  SHF.L.U32 R23, R4, 0x1f, RZ ;  /* 0x0000001f04177819 */ /* 0x002fd000000006ff */
[----:B------:R-:W-:Y:S02]  /*8760*/  @!P3 FMUL R18, R18, 0.5 ;  /* 0x3f0000001212b820 */ /* 0x000fe40000400000 */
[----:B------:R-:W-:Y:S02]  /*8770*/  @!P4 FMUL R22, R22, 0.5 ;  /* 0x3f0000001616c820 */ /* 0x000fe40000400000 */
[----:B------:R-:W1:Y:S08]  /*8780*/  MUFU.EX2 R202, R18 ;  /* 0x0000001200ca7308 */ /* 0x000e700000000800 */
[----:B------:R-:W2:Y:S01]  /*8790*/  MUFU.EX2 R200, R22 ;  /* 0x0000001600c87308 */ /* 0x000ea20000000800 */
[----:B-1----:R-:W-:Y:S01]  /*87a0*/  @!P3 FMUL R202, R202, R202 ;  /* 0x000000cacacab220 */ /* 0x002fe20000400000 */
[----:B------:R-:W-:-:S03]  /*87b0*/  ISETP.NE.AND P3, PT, R7, 0x4, PT ;  /* 0x000000040700780c */ /* 0x000fc60003f65270 */
[-C--:B------:R-:W-:Y:S01]  /*87c0*/  FMUL R152, R152, R202.reuse ;  /* 0x000000ca98987220 */ /* 0x080fe20000400000 */
[-C--:B------:R-:W-:Y:S01]  /*87d0*/  FMUL R153, R153, R202.reuse ;  /* 0x000000ca99997220 */ /* 0x080fe20000400000 */
[-C--:B------:R-:W-:Y:S01]  /*87e0*/  FMUL R156, R156, R202.reuse ;  /* 0x000000ca9c9c7220 */ /* 0x080fe20000400000 */
[----:B------:R-:W-:Y:S01]  /*87f0*/  FMUL R157, R157, R202 ;  /* 0x000000ca9d9d7220 */ /* 0x000fe20000400000 */
[----:B--2---:R-:W-:Y:S01]  /*8800*/  @!P4 FMUL R200, R200, R200 ;  /* 0x000000c8c8c8c220 */ /* 0x004fe20000400000 */
[-C--:B------:R-:W-:Y:S01]  /*8810*/  FMUL R160, R160, R202.reuse ;  /* 0x000000caa0a07220 */ /* 0x080fe20000400000 */
        /* <DEDUP_REMOVED lines=18> */
[----:B------:R-:W-:Y:S01]  /*8940*/  FMUL R197, R197, R202 ;  /* 0x000000cac5c57220 */ /* 0x000fe20000400000 */
        /* <DEDUP_REMOVED lines=23> */
[----:B------:R-:W-:-:S07]  /*8ac0*/  FMUL R199, R199, R200 ;  /* 0x000000c8c7c77220 */ /* 0x000fce0000400000 */
.L_x_30:
[----:B-1----:R1:W2:Y:S02]  /*8ad0*/  SYNCS.PHASECHK.TRANS64.TRYWAIT P4, [R208+URZ+0x33000], R23 ;  /* 0x03300017d00075a7 */ /* 0x0022a4000808017f */
[----:B--2---:R-:W-:Y:S05]  /*8ae0*/  @!P4 NANOSLEEP.SYNCS 0x989680 ;  /* 0x009896800000c95d */ /* 0x004fea0003900000 */
[----:B------:R-:W2:Y:S02]  /*8af0*/  @!P4 SYNCS.PHASECHK.TRANS64 P4, [R208+URZ+0x33000], R23 ;  /* 0x03300017d000c5a7 */ /* 0x000ea4000808007f */
[----:B--2---:R-:W-:Y:S05]  /*8b00*/  @!P4 BRA `(.L_x_30) ;  /* 0xfffffffc00f0c947 */ /* 0x004fea000383ffff */
[----:B------:R-:W-:Y:S01]  /*8b10*/  ULDC UR7, c[0x0][0x604] ;  /* 0x0001810000077ab9 */ /* 0x000fe20000000800 */
[----:B------:R-:W-:Y:S01]  /*8b20*/  R2UR UR6, R17 ;  /* 0x00000000110672ca */ /* 0x000fe200000e0000 */
[----:B------:R-:W-:Y:S01]  /*8b30*/  FMUL R22, R204, UR7 ;  /* 0x00000007cc167c20 */ /* 0x000fe20008400000 */
[----:B------:R-:W-:Y:S01]  /*8b40*/  FMUL R18, R206, UR7 ;  /* 0x00000007ce127c20 */ /* 0x000fe20008400000 */
[----:B------:R-:W-:Y:S01]  /*8b50*/  UMOV UR11, 0x80000020 ;  /* 0x80000020000b7882 */ /* 0x000fe20000000000 */
[----:B------:R-:W-:Y:S01]  /*8b60*/  SEL R7, R7, RZ, P3 ;  /* 0x000000ff07077207 */ /* 0x000fe20001800000 */
[--C-:B------:R-:W-:Y:S01]  /*8b70*/  FFMA R24, R24, UR7, -R22.reuse ;  /* 0x0000000718187c23 */ /* 0x100fe20008000816 */
[--C-:B------:R-:W-:Y:S01]  /*8b80*/  FFMA R29, R29, UR7, -R22.reuse ;  /* 0x000000071d1d7c23 */ /* 0x100fe20008000816 */
[----:B------:R-:W-:Y:S01]  /*8b90*/  FFMA R25, R25, UR7, -R22 ;  /* 0x0000000719197c23 */ /* 0x000fe20008000816 */
[----:B------:R-:W-:Y:S01]  /*8ba0*/  FFMA R30, R30, UR7, -R18 ;  /* 0x000000071e1e7c23 */ /* 0x000fe20008000812 */
[----:B------:R-:W-:Y:S01]  /*8bb0*/  FFMA R28, R28, UR7, -R22 ;  /* 0x000000071c1c7c23 */ /* 0x000fe20008000816 */
[----:B------:R-:W-:Y:S01]  /*8bc0*/  FSETP.GEU.AND P5, PT, R24, -126, PT ;  /* 0xc2fc00001800780b */ /* 0x000fe20003fae000 */
[----:B------:R-:W-:Y:S01]  /*8bd0*/  FFMA R26, R26, UR7, -R18 ;  /* 0x000000071a1a7c23 */ /* 0x000fe20008000812 */
[----:B------:R-:W-:Y:S01]  /*8be0*/  FSETP.GEU.AND P4, PT, R25, -126, PT ;  /* 0xc2fc00001900780b */ /* 0x000fe20003f8e000 */
[----:B------:R-:W-:Y:S01]  /*8bf0*/  FFMA R33, R33, UR7, -R22 ;  /* 0x0000000721217c23 */ /* 0x000fe20008000816 */
[----:B------:R-:W-:Y:S01]  /*8c00*/  FSETP.GEU.AND P6, PT, R28, -126, PT ;  /* 0xc2fc00001c00780b */ /* 0x000fe20003fce000 */
[--C-:B------:R-:W-:Y:S01]  /*8c10*/  FFMA R27, R27, UR7, -R18.reuse ;  /* 0x000000071b1b7c23 */ /* 0x100fe20008000812 */
[--C-:B------:R-:W-:Y:S01]  /*8c20*/  FFMA R31, R31, UR7, -R18.reuse ;  /* 0x000000071f1f7c23 */ /* 0x100fe20008000812 */
[----:B------:R-:W-:Y:S01]  /*8c30*/  FFMA R34, R34, UR7, -R18 ;  /* 0x0000000722227c23 */ /* 0x000fe20008000812 */
[--C-:B------:R-:W-:Y:S01]  /*8c40*/  FFMA R32, R32, UR7, -R22.reuse ;  /* 0x0000000720207c23 */ /* 0x100fe20008000816 */
[----:B------:R-:W-:Y:S01]  /*8c50*/  FFMA R36, R36, UR7, -R22 ;  /* 0x0000000724247c23 */ /* 0x000fe20008000816 */
[----:B------:R-:W-:Y:S01]  /*8c60*/  FFMA R39, R39, UR7, -R18 ;  /* 0x0000000727277c23 */ /* 0x000fe20008000812 */
[----:B------:R-:W-:Y:S01]  /*8c70*/  FFMA R37, R37, UR7, -R22 ;  /* 0x0000000725257c23 */ /* 0x000fe20008000816 */
[----:B------:R-:W-:Y:S01]  /*8c80*/  UIMAD UR6, UR6, 0xc00, UR15 ;  /* 0x00000c00060678a4 */ /* 0x000fe2000f8e020f */
[----:B------:R-:W-:Y:S01]  /*8c90*/  @!P5 FMUL R24, R24, 0.5 ;  /* 0x3f0000001818d820 */ /* 0x000fe20000400000 */
[----:B------:R-:W-:Y:S01]  /*8ca0*/  FFMA R35, R35, UR7, -R18 ;  /* 0x0000000723237c23 */ /* 0x000fe20008000812 */
[----:B------:R-:W-:Y:S01]  /*8cb0*/  @!P4 FMUL R25, R25, 0.5 ;  /* 0x3f0000001919c820 */ /* 0x000fe20000400000 */
[----:B------:R-:W-:Y:S01]  /*8cc0*/  FFMA R44, R44, UR7, -R22 ;  /* 0x000000072c2c7c23 */ /* 0x000fe20008000816 */
[----:B-1----:R-:W1:Y:S01]  /*8cd0*/  MUFU.EX2 R23, R24 ;  /* 0x0000001800177308 */ /* 0x002e620000000800 */
[----:B------:R-:W-:Y:S01]  /*8ce0*/  @!P6 FMUL R28, R28, 0.5 ;  /* 0x3f0000001c1ce820 */ /* 0x000fe20000400000 */
[----:B------:R-:W-:Y:S01]  /*8cf0*/  UMOV UR10, UR6 ;  /* 0x00000006000a7c82 */ /* 0x000fe20008000000 */
[----:B------:R-:W-:Y:S01]  /*8d00*/  FFMA R38, R38, UR7, -R18 ;  /* 0x0000000726267c23 */ /* 0x000fe20008000812 */
[----:B------:R-:W-:Y:S01]  /*8d10*/  FFMA R40, R40, UR7, -R22 ;  /* 0x0000000728287c23 */ /* 0x000fe20008000816 */
[----:B------:R-:W-:Y:S01]  /*8d20*/  FFMA R43, R43, UR7, -R18 ;  /* 0x000000072b2b7c23 */ /* 0x000fe20008000812 */
[--C-:B------:R-:W-:Y:S01]  /*8d30*/  FFMA R41, R41, UR7, -R22.reuse ;  /* 0x0000000729297c23 */ /* 0x100fe20008000816 */
[--C-:B------:R-:W-:Y:S01]  /*8d40*/  FFMA R45, R45, UR7, -R22.reuse ;  /* 0x000000072d2d7c23 */ /* 0x100fe20008000816 */
[----:B------:R-:W2:Y:S01]  /*8d50*/  MUFU.EX2 R204, R25 ;  /* 0x0000001900cc7308 */ /* 0x000ea20000000800 */
[----:B------:R-:W-:Y:S01]  /*8d60*/  UIADD3 UR8, UR6, 0x40, URZ ;  /* 0x0000004006087890 */ /* 0x000fe2000fffe03f */
[----:B------:R-:W-:Y:S01]  /*8d70*/  FFMA R48, R48, UR7, -R22 ;  /* 0x0000000730307c23 */ /* 0x000fe20008000816 */
[--C-:B------:R-:W-:Y:S01]  /*8d80*/  FFMA R42, R42, UR7, -R18.reuse ;  /* 0x000000072a2a7c23 */ /* 0x100fe20008000812 */
[----:B------:R-:W-:Y:S01]  /*8d90*/  FFMA R46, R46, UR7, -R18 ;  /* 0x000000072e2e7c23 */ /* 0x000fe20008000812 */
[----:B------:R-:W-:Y:S01]  /*8da0*/  FFMA R53, R53, UR7, -R22 ;  /* 0x0000000735357c23 */ /* 0x000fe20008000816 */
[----:B------:R-:W-:Y:S01]  /*8db0*/  FFMA R47, R47, UR7, -R18 ;  /* 0x000000072f2f7c23 */ /* 0x000fe20008000812 */
[----:B------:R-:W-:Y:S01]  /*8dc0*/  FFMA R49, R49, UR7, -R22 ;  /* 0x0000000731317c23 */ /* 0x000fe20008000816 */
[----:B------:R-:W3:Y:S01]  /*8dd0*/  MUFU.EX2 R201, R28 ;  /* 0x0000001c00c97308 */ /* 0x000ee20000000800 */
[----:B-1----:R-:W-:Y:S01]  /*8de0*/  @!P5 FMUL R23, R23, R23 ;  /* 0x000000171717d220 */ /* 0x002fe20000400000 */
[----:B------:R-:W-:Y:S01]  /*8df0*/  FSETP.GEU.AND P5, PT, R29, -126, PT ;  /* 0xc2fc00001d00780b */ /* 0x000fe20003fae000 */
[----:B------:R-:W-:Y:S01]  /*8e00*/  FFMA R54, R54, UR7, -R18 ;  /* 0x0000000736367c23 */ /* 0x000fe20008000812 */
[----:B------:R-:W-:Y:S01]  /*8e10*/  FFMA R52, R52, UR7, -R22 ;  /* 0x0000000734347c23 */ /* 0x000fe20008000816 */
[----:B------:R-:W-:Y:S01]  /*8e20*/  FFMA R50, R50, UR7, -R18 ;  /* 0x0000000732327c23 */ /* 0x000fe20008000812 */
[----:B------:R-:W-:Y:S01]  /*8e30*/  FFMA R57, R57, UR7, -R22 ;  /* 0x0000000739397c23 */ /* 0x000fe20008000816 */
[--C-:B------:R-:W-:Y:S01]  /*8e40*/  FFMA R51, R51, UR7, -R18.reuse ;  /* 0x0000000733337c23 */ /* 0x100fe20008000812 */
[--C-:B------:R-:W-:Y:S01]  /*8e50*/  FFMA R55, R55, UR7, -R18.reuse ;  /* 0x0000000737377c23 */ /* 0x100fe20008000812 */
[----:B--2---:R-:W-:Y:S01]  /*8e60*/  @!P4 FMUL R204, R204, R204 ;  /* 0x000000ccccccc220 */ /* 0x004fe20000400000 */
[----:B------:R-:W-:Y:S01]  /*8e70*/  FSETP.GEU.AND P4, PT, R26, -126, PT ;  /* 0xc2fc00001a00780b */ /* 0x000fe20003f8e000 */
[--C-:B------:R-:W-:Y:S01]  /*8e80*/  FFMA R58, R58, UR7, -R18.reuse ;  /* 0x000000073a3a7c23 */ /* 0x100fe20008000812 */
[----:B------:R-:W-:Y:S01]  /*8e90*/  FFMA R63, R63, UR7, -R18 ;  /* 0x000000073f3f7c23 */ /* 0x000fe20008000812 */
[--C-:B------:R-:W-:Y:S01]  /*8ea0*/  FFMA R56, R56, UR7, -R22.reuse ;  /* 0x0000000738387c23 */ /* 0x100fe20008000816 */
[----:B------:R-:W-:Y:S01]  /*8eb0*/  F2FP.F16.F32.PACK_AB R24, R204, R23 ;  /* 0x00000017cc18723e */ /* 0x000fe200000000ff */
[----:B------:R-:W-:Y:S01]  /*8ec0*/  @!P5 FMUL R29, R29, 0.5 ;  /* 0x3f0000001d1dd820 */ /* 0x000fe20000400000 */
[--C-:B------:R-:W-:Y:S01]  /*8ed0*/  FFMA R60, R60, UR7, -R22.reuse ;  /* 0x000000073c3c7c23 */ /* 0x100fe20008000816 */
[----:B---3--:R-:W-:Y:S01]  /*8ee0*/  @!P6 FMUL R201, R201, R201 ;  /* 0x000000c9c9c9e220 */ /* 0x008fe20000400000 */
[----:B------:R-:W-:Y:S01]  /*8ef0*/  FSETP.GEU.AND P6, PT, R27, -126, PT ;  /* 0xc2fc00001b00780b */ /* 0x000fe20003fce000 */
[----:B------:R-:W1:Y:S01]  /*8f00*/  MUFU.EX2 R206, R29 ;  /* 0x0000001d00ce7308 */ /* 0x000e620000000800 */
[--C-:B------:R-:W-:Y:S01]  /*8f10*/  FFMA R68, R68, UR7, -R22.reuse ;  /* 0x0000000744447c23 */ /* 0x100fe20008000816 */
[----:B------:R-:W-:Y:S01]  /*8f20*/  FFMA R61, R61, UR7, -R22 ;  /* 0x000000073d3d7c23 */ /* 0x000fe20008000816 */
[--C-:B------:R-:W-:Y:S01]  /*8f30*/  FFMA R59, R59, UR7, -R18.reuse ;  /* 0x000000073b3b7c23 */ /* 0x100fe20008000812 */
[----:B------:R-:W-:Y:S01]  /*8f40*/  @!P4 FMUL R26, R26, 0.5 ;  /* 0x3f0000001a1ac820 */ /* 0x000fe20000400000 */
[--C-:B------:R-:W-:Y:S01]  /*8f50*/  FFMA R67, R67, UR7, -R18.reuse ;  /* 0x0000000743437c23 */ /* 0x100fe20008000812 */
[----:B------:R-:W-:Y:S01]  /*8f60*/  FFMA R62, R62, UR7, -R18 ;  /* 0x000000073e3e7c23 */ /* 0x000fe20008000812 */
[--C-:B------:R-:W-:Y:S01]  /*8f70*/  FFMA R64, R64, UR7, -R22.reuse ;  /* 0x0000000740407c23 */ /* 0x100fe20008000816 */
[----:B------:R2:W3:Y:S01]  /*8f80*/  MUFU.EX2 R203, R26 ;  /* 0x0000001a00cb7308 */ /* 0x0004e20000000800 */
[--C-:B------:R-:W-:Y:S01]  /*8f90*/  FFMA R72, R72, UR7, -R22.reuse ;  /* 0x0000000748487c23 */ /* 0x100fe20008000816 */
[--C-:B------:R-:W-:Y:S01]  /*8fa0*/  FFMA R65, R65, UR7, -R22.reuse ;  /* 0x0000000741417c23 */ /* 0x100fe20008000816 */
[--C-:B------:R-:W-:Y:S01]  /*8fb0*/  FFMA R69, R69, UR7, -R22.reuse ;  /* 0x0000000745457c23 */ /* 0x100fe20008000816 */
[----:B------:R-:W-:Y:S01]  /*8fc0*/  @!P6 FMUL R27, R27, 0.5 ;  /* 0x3f0000001b1be820 */ /* 0x000fe20000400000 */
[----:B------:R-:W-:Y:S01]  /*8fd0*/  FFMA R77, R77, UR7, -R22 ;  /* 0x000000074d4d7c23 */ /* 0x000fe20008000816 */
[--C-:B------:R-:W-:Y:S01]  /*8fe0*/  FFMA R66, R66, UR7, -R18.reuse ;  /* 0x0000000742427c23 */ /* 0x100fe20008000812 */
[--C-:B------:R-:W-:Y:S01]  /*8ff0*/  FFMA R70, R70, UR7, -R18.reuse ;  /* 0x0000000746467c23 */ /* 0x100fe20008000812 */
[----:B------:R-:W4:Y:S01]  /*9000*/  MUFU.EX2 R208, R27 ;  /* 0x0000001b00d07308 */ /* 0x000f220000000800 */
[----:B-1----:R-:W-:Y:S01]  /*9010*/  @!P5 FMUL R206, R206, R206 ;  /* 0x000000cececed220 */ /* 0x002fe20000400000 */
[----:B------:R-:W-:Y:S01]  /*9020*/  FSETP.GEU.AND P5, PT, R30, -126, PT ;  /* 0xc2fc00001e00780b */ /* 0x000fe20003fae000 */
[--C-:B------:R-:W-:Y:S01]  /*9030*/  FFMA R78, R78, UR7, -R18.reuse ;  /* 0x000000074e4e7c23 */ /* 0x100fe20008000812 */
[----:B------:R-:W-:Y:S01]  /*9040*/  FFMA R71, R71, UR7, -R18 ;  /* 0x0000000747477c23 */ /* 0x000fe20008000812 */
[--C-:B------:R-:W-:Y:S01]  /*9050*/  FFMA R73, R73, UR7, -R22.reuse ;  /* 0x0000000749497c23 */ /* 0x100fe20008000816 */
[----:B--2---:R-:W-:Y:S01]  /*9060*/  F2FP.F16.F32.PACK_AB R26, R206, R201 ;  /* 0x000000c9ce1a723e */ /* 0x004fe200000000ff */
[----:B------:R-:W-:Y:S01]  /*9070*/  FFMA R76, R76, UR7, -R22 ;  /* 0x000000074c4c7c23 */ /* 0x000fe20008000816 */
[--C-:B------:R-:W-:Y:S01]  /*9080*/  FFMA R74, R74, UR7, -R18.reuse ;  /* 0x000000074a4a7c23 */ /* 0x100fe20008000812 */
[----:B---3--:R-:W-:Y:S01]  /*9090*/  @!P4 FMUL R203, R203, R203 ;  /* 0x000000cbcbcbc220 */ /* 0x008fe20000400000 */
[----:B------:R-:W-:Y:S01]  /*90a0*/  FSETP.GEU.AND P4, PT, R31, -126, PT ;  /* 0xc2fc00001f00780b */ /* 0x000fe20003f8e000 */
[--C-:B------:R-:W-:Y:S01]  /*90b0*/  FFMA R75, R75, UR7, -R18.reuse ;  /* 0x000000074b4b7c23 */ /* 0x100fe20008000812 */
[--C-:B------:R-:W-:Y:S01]  /*90c0*/  FFMA R79, R79, UR7, -R18.reuse ;  /* 0x000000074f4f7c23 */ /* 0x100fe20008000812 */
[--C-:B------:R-:W-:Y:S01]  /*90d0*/  FFMA R82, R82, UR7, -R18.reuse ;  /* 0x0000000752527c23 */ /* 0x100fe20008000812 */
[--C-:B------:R-:W-:Y:S01]  /*90e0*/  FFMA R83, R83, UR7, -R18.reuse ;  /* 0x0000000753537c23 */ /* 0x100fe20008000812 */
[----:B------:R-:W-:Y:S01]  /*90f0*/  @!P5 FMUL R30, R30, 0.5 ;  /* 0x3f0000001e1ed820 */ /* 0x000fe20000400000 */
[--C-:B------:R-:W-:Y:S01]  /*9100*/  FFMA R86, R86, UR7, -R18.reuse ;  /* 0x0000000756567c23 */ /* 0x100fe20008000812 */
[----:B----4-:R-:W-:Y:S01]  /*9110*/  @!P6 FMUL R208, R208, R208 ;  /* 0x000000d0d0d0e220 */ /* 0x010fe20000400000 */
[----:B------:R-:W-:Y:S01]  /*9120*/  FSETP.GEU.AND P6, PT, R32, -126, PT ;  /* 0xc2fc00002000780b */ /* 0x000fe20003fce000 */
[----:B------:R-:W1:Y:S01]  /*9130*/  MUFU.EX2 R205, R30 ;  /* 0x0000001e00cd7308 */ /* 0x000e620000000800 */
[----:B------:R-:W-:Y:S01]  /*9140*/  FFMA R87, R87, UR7, -R18 ;  /* 0x0000000757577c23 */ /* 0x000fe20008000812 */
[--C-:B------:R-:W-:Y:S01]  /*9150*/  FFMA R88, R88, UR7, -R22.reuse ;  /* 0x0000000758587c23 */ /* 0x100fe20008000816 */
[----:B------:R-:W-:Y:S01]  /*9160*/  F2FP.F16.F32.PACK_AB R25, R208, R203 ;  /* 0x000000cbd019723e */ /* 0x000fe200000000ff */
[----:B------:R-:W-:Y:S01]  /*9170*/  @!P4 FMUL R31, R31, 0.5 ;  /* 0x3f0000001f1fc820 */ /* 0x000fe20000400000 */
[--C-:B------:R-:W-:Y:S01]  /*9180*/  FFMA R89, R89, UR7, -R22.reuse ;  /* 0x0000000759597c23 */ /* 0x100fe20008000816 */
[--C-:B------:R-:W-:Y:S01]  /*9190*/  FFMA R92, R92, UR7, -R22.reuse ;  /* 0x000000075c5c7c23 */ /* 0x100fe20008000816 */
[----:B------:R-:W-:Y:S01]  /*91a0*/  FFMA R93, R93, UR7, -R22 ;  /* 0x000000075d5d7c23 */ /* 0x000fe20008000816 */
[----:B------:R-:W2:Y:S01]  /*91b0*/  MUFU.EX2 R210, R31 ;  /* 0x0000001f00d27308 */ /* 0x000ea20000000800 */
[--C-:B------:R-:W-:Y:S01]  /*91c0*/  FFMA R90, R90, UR7, -R18.reuse ;  /* 0x000000075a5a7c23 */ /* 0x100fe20008000812 */
[--C-:B------:R-:W-:Y:S01]  /*91d0*/  FFMA R91, R91, UR7, -R18.reuse ;  /* 0x000000075b5b7c23 */ /* 0x100fe20008000812 */
[--C-:B------:R-:W-:Y:S01]  /*91e0*/  FFMA R94, R94, UR7, -R18.reuse ;  /* 0x000000075e5e7c23 */ /* 0x100fe20008000812 */
[----:B------:R-:W-:Y:S01]  /*91f0*/  @!P6 FMUL R32, R32, 0.5 ;  /* 0x3f0000002020e820 */ /* 0x000fe20000400000 */
[----:B------:R-:W-:Y:S01]  /*9200*/  FFMA R95, R95, UR7, -R18 ;  /* 0x000000075f5f7c23 */ /* 0x000fe20008000812 */
[--C-:B------:R-:W-:Y:S01]  /*9210*/  FFMA R97, R97, UR7, -R22.reuse ;  /* 0x0000000761617c23 */ /* 0x100fe20008000816 */
[--C-:B------:R-:W-:Y:S01]  /*9220*/  FFMA R100, R100, UR7, -R22.reuse ;  /* 0x0000000764647c23 */ /* 0x100fe20008000816 */
[----:B------:R-:W3:Y:S01]  /*9230*/  MUFU.EX2 R207, R32 ;  /* 0x0000002000cf7308 */ /* 0x000ee20000000800 */
[----:B-1----:R-:W-:Y:S01]  /*9240*/  @!P5 FMUL R205, R205, R205 ;  /* 0x000000cdcdcdd220 */ /* 0x002fe20000400000 */
[----:B------:R-:W-:Y:S01]  /*9250*/  FSETP.GEU.AND P5, PT, R33, -126, PT ;  /* 0xc2fc00002100780b */ /* 0x000fe20003fae000 */
[----:B------:R-:W-:Y:S01]  /*9260*/  FFMA R101, R101, UR7, -R22 ;  /* 0x0000000765657c23 */ /* 0x000fe20008000816 */
[--C-:B------:R-:W-:Y:S01]  /*9270*/  FFMA R98, R98, UR7, -R18.reuse ;  /* 0x0000000762627c23 */ /* 0x100fe20008000812 */
[--C-:B------:R-:W-:Y:S01]  /*9280*/  FFMA R99, R99, UR7, -R18.reuse ;  /* 0x0000000763637c23 */ /* 0x100fe20008000812 */
[----:B------:R-:W-:Y:S01]  /*9290*/  FFMA R102, R102, UR7, -R18 ;  /* 0x0000000766667c23 */ /* 0x000fe20008000812 */
[--C-:B------:R-:W-:Y:S01]  /*92a0*/  FFMA R105, R105, UR7, -R22.reuse ;  /* 0x0000000769697c23 */ /* 0x100fe20008000816 */
[--C-:B------:R-:W-:Y:S01]  /*92b0*/  FFMA R109, R109, UR7, -R22.reuse ;  /* 0x000000076d6d7c23 */ /* 0x100fe20008000816 */
[----:B--2---:R-:W-:Y:S01]  /*92c0*/  @!P4 FMUL R210, R210, R210 ;  /* 0x000000d2d2d2c220 */ /* 0x004fe20000400000 */
[----:B------:R-:W-:Y:S01]  /*92d0*/  FSETP.GEU.AND P4, PT, R36, -126, PT ;  /* 0xc2fc00002400780b */ /* 0x000fe20003f8e000 */
[----:B------:R-:W-:Y:S01]  /*92e0*/  FFMA R108, R108, UR7, -R22 ;  /* 0x000000076c6c7c23 */ /* 0x000fe20008000816 */
[--C-:B------:R-:W-:Y:S01]  /*92f0*/  FFMA R106, R106, UR7, -R18.reuse ;  /* 0x000000076a6a7c23 */ /* 0x100fe20008000812 */
[--C-:B------:R-:W-:Y:S01]  /*9300*/  FFMA R107, R107, UR7, -R18.reuse ;  /* 0x000000076b6b7c23 */ /* 0x100fe20008000812 */
[----:B------:R-:W-:Y:S01]  /*9310*/  F2FP.F16.F32.PACK_AB R27, R210, R205 ;  /* 0x000000cdd21b723e */ /* 0x000fe200000000ff */
[----:B------:R-:W-:Y:S01]  /*9320*/  @!P5 FMUL R33, R33, 0.5 ;  /* 0x3f0000002121d820 */ /* 0x000fe20000400000 */
[----:B------:R-:W-:Y:S01]  /*9330*/  FFMA R111, R111, UR7, -R18 ;  /* 0x000000076f6f7c23 */ /* 0x000fe20008000812 */
[----:B---3--:R-:W-:Y:S01]  /*9340*/  @!P6 FMUL R207, R207, R207 ;  /* 0x000000cfcfcfe220 */ /* 0x008fe20000400000 */
[----:B------:R-:W-:Y:S01]  /*9350*/  FSETP.GEU.AND P6, PT, R37, -126, PT ;  /* 0xc2fc00002500780b */ /* 0x000fe20003fce000 */
[----:B------:R-:W1:Y:S01]  /*9360*/  MUFU.EX2 R212, R33 ;  /* 0x0000002100d47308 */ /* 0x000e620000000800 */
[----:B------:R-:W-:Y:S01]  /*9370*/  WARPGROUP.ARRIVE ;  /* 0x00000000000079c5 */ /* 0x000fe20000000000 */
[--C-:B------:R-:W-:Y:S01]  /*9380*/  FFMA R112, R112, UR7, -R22.reuse ;  /* 0x0000000770707c23 */ /* 0x100fe20008000816 */
[--C-:B------:R-:W-:Y:S01]  /*9390*/  FFMA R113, R113, UR7, -R22.reuse ;  /* 0x0000000771717c23 */ /* 0x100fe20008000816 */
[----:B------:R-:W-:Y:S01]  /*93a0*/  @!P4 FMUL R36, R36, 0.5 ;  /* 0x3f0000002424c820 */ /* 0x000fe20000400000 */
[--C-:B------:R-:W-:Y:S01]  /*93b0*/  FFMA R116, R116, UR7, -R22.reuse ;  /* 0x0000000774747c23 */ /* 0x100fe20008000816 */
[----:B------:R-:W-:Y:S01]  /*93c0*/  FFMA R117, R117, UR7, -R22 ;  /* 0x0000000775757c23 */ /* 0x000fe20008000816 */
[----:B------:R-:W-:Y:S01]  /*93d0*/  HGMMA.64x96x16.F32 R152, R24, gdesc[UR8].tnspB, R152, gsb0 ;  /* 0x4160000818987df0 */ /* 0x000fe20008000898 */
[----:B------:R-:W2:Y:S01]  /*93e0*/  MUFU.EX2 R209, R36 ;  /* 0x0000002400d17308 */ /* 0x000ea20000000800 */
[----:B------:R-:W-:Y:S01]  /*93f0*/  UMOV UR10, UR8 ;  /* 0x00000008000a7c82 */ /* 0x000fe20008000000 */
[----:B------:R-:W-:Y:S01]  /*9400*/  UMOV UR11, 0x80000020 ;  /* 0x80000020000b7882 */ /* 0x000fe20000000000 */
[----:B------:R-:W-:Y:S01]  /*9410*/  UIADD3 UR8, UR6, 0x80, URZ ;  /* 0x0000008006087890 */ /* 0x000fe2000fffe03f */
[----:B------:R-:W-:Y:S01]  /*9420*/  @!P6 FMUL R37, R37, 0.5 ;  /* 0x3f0000002525e820 */ /* 0x000fe20000400000 */
[--C-:B------:R-:W-:Y:S01]  /*9430*/  FFMA R114, R114, UR7, -R18.reuse ;  /* 0x0000000772727c23 */ /* 0x100fe20008000812 */
[--C-:B------:R-:W-:Y:S01]  /*9440*/  FFMA R118, R118, UR7, -R18.reuse ;  /* 0x0000000776767c23 */ /* 0x100fe20008000812 */
[----:B------:R-:W-:Y:S01]  /*9450*/  FFMA R119, R119, UR7, -R18 ;  /* 0x0000000777777c23 */ /* 0x000fe20008000812 */
[----:B------:R-:W3:Y:S01]  /*9460*/  MUFU.EX2 R214, R37 ;  /* 0x0000002500d67308 */ /* 0x000ee20000000800 */
[----:B-1----:R-:W-:Y:S01]  /*9470*/  @!P5 FMUL R212, R212, R212 ;  /* 0x000000d4d4d4d220 */ /* 0x002fe20000400000 */
[----:B------:R-:W-:Y:S01]  /*9480*/  FSETP.GEU.AND P5, PT, R34, -126, PT ;  /* 0xc2fc00002200780b */ /* 0x000fe20003fae000 */
[--C-:B------:R-:W-:Y:S01]  /*9490*/  FFMA R121, R121, UR7, -R22.reuse ;  /* 0x0000000779797c23 */ /* 0x100fe20008000816 */
[--C-:B------:R-:W-:Y:S01]  /*94a0*/  FFMA R120, R120, UR7, -R22.reuse ;  /* 0x0000000778787c23 */ /* 0x100fe20008000816 */
[--C-:B------:R-:W-:Y:S01]  /*94b0*/  FFMA R124, R124, UR7, -R22.reuse ;  /* 0x000000077c7c7c23 */ /* 0x100fe20008000816 */
[----:B------:R-:W-:Y:S01]  /*94c0*/  F2FP.F16.F32.PACK_AB R28, R212, R207 ;  /* 0x000000cfd41c723e */ /* 0x000fe200000000ff */
[----:B------:R-:W-:Y:S01]  /*94d0*/  FFMA R125, R125, UR7, -R22 ;  /* 0x000000077d7d7c23 */ /* 0x000fe20008000816 */
[--C-:B------:R-:W-:Y:S01]  /*94e0*/  FFMA R126, R126, UR7, -R18.reuse ;  /* 0x000000077e7e7c23 */ /* 0x100fe20008000812 */
[----:B--2---:R-:W-:Y:S01]  /*94f0*/  @!P4 FMUL R209, R209, R209 ;  /* 0x000000d1d1d1c220 */ /* 0x004fe20000400000 */
[----:B------:R-:W-:Y:S01]  /*9500*/  FSETP.GEU.AND P4, PT, R35, -126, PT ;  /* 0xc2fc00002300780b */ /* 0x000fe20003f8e000 */
[----:B------:R-:W-:Y:S01]  /*9510*/  FFMA R127, R127, UR7, -R18 ;  /* 0x000000077f7f7c23 */ /* 0x000fe20008000812 */
[--C-:B------:R-:W-:Y:S01]  /*9520*/  FFMA R128, R128, UR7, -R22.reuse ;  /* 0x0000000780807c23 */ /* 0x100fe20008000816 */
[--C-:B------:R-:W-:Y:S01]  /*9530*/  FFMA R129, R129, UR7, -R22.reuse ;  /* 0x0000000781817c23 */ /* 0x100fe20008000816 */
[----:B------:R-:W-:Y:S01]  /*9540*/  FFMA R132, R132, UR7, -R22 ;  /* 0x0000000784847c23 */ /* 0x000fe20008000816 */
[----:B------:R-:W-:Y:S01]  /*9550*/  @!P5 FMUL R34, R34, 0.5 ;  /* 0x3f0000002222d820 */ /* 0x000fe20000400000 */
[--C-:B------:R-:W-:Y:S01]  /*9560*/  FFMA R130, R130, UR7, -R18.reuse ;  /* 0x0000000782827c23 */ /* 0x100fe20008000812 */
[----:B---3--:R-:W-:Y:S01]  /*9570*/  @!P6 FMUL R214, R214, R214 ;  /* 0x000000d6d6d6e220 */ /* 0x008fe20000400000 */
[----:B------:R-:W-:Y:S01]  /*9580*/  FSETP.GEU.AND P6, PT, R38, -126, PT ;  /* 0xc2fc00002600780b */ /* 0x000fe20003fce000 */
[----:B------:R-:W1:Y:S01]  /*9590*/  MUFU.EX2 R211, R34 ;  /* 0x0000002200d37308 */ /* 0x000e620000000800 */
[--C-:B------:R-:W-:Y:S01]  /*95a0*/  FFMA R131, R131, UR7, -R18.reuse ;  /* 0x0000000783837c23 */ /* 0x100fe20008000812 */
[----:B------:R-:W-:Y:S01]  /*95b0*/  FFMA R134, R134, UR7, -R18 ;  /* 0x0000000786867c23 */ /* 0x000fe20008000812 */
[----:B------:R-:W-:Y:S01]  /*95c0*/  F2FP.F16.F32.PACK_AB R30, R214, R209 ;  /* 0x000000d1d61e723e */ /* 0x000fe200000000ff */
[----:B------:R-:W-:Y:S01]  /*95d0*/  @!P4 FMUL R35, R35, 0.5 ;  /* 0x3f0000002323c820 */ /* 0x000fe20000400000 */
[----:B------:R-:W-:Y:S01]  /*95e0*/  FFMA R203, R200, R13, R203 ;  /* 0x0000000dc8cb7223 */ /* 0x000fe200000000cb */
[----:B------:R-:W-:Y:S01]  /*95f0*/  FFMA R15, R202, R15, R23 ;  /* 0x0000000fca0f7223 */ /* 0x000fe20000000017 */
[----:B------:R-:W-:Y:S01]  /*9600*/  FFMA R23, R136, UR7, -R22 ;  /* 0x0000000788177c23 */ /* 0x000fe20008000816 */
[----:B------:R-:W2:Y:S01]  /*9610*/  MUFU.EX2 R216, R35 ;  /* 0x0000002300d87308 */ /* 0x000ea20000000800 */
[----:B------:R-:W-:Y:S01]  /*9620*/  FADD R208, R203, R208 ;  /* 0x000000d0cbd07221 */ /* 0x000fe20000000000 */
[----:B------:R-:W-:Y:S01]  /*9630*/  FADD R204, R15, R204 ;  /* 0x000000cc0fcc7221 */ /* 0x000fe20000000000 */
[--C-:B------:R-:W-:Y:S01]  /*9640*/  FFMA R140, R140, UR7, -R22.reuse ;  /* 0x000000078c8c7c23 */ /* 0x100fe20008000816 */
[----:B------:R-:W-:Y:S01]  /*9650*/  @!P6 FMUL R38, R38, 0.5 ;  /* 0x3f0000002626e820 */ /* 0x000fe20000400000 */
[----:B------:R-:W-:Y:S01]  /*9660*/  FADD R205, R208, R205 ;  /* 0x000000cdd0cd7221 */ /* 0x000fe20000000000 */
[----:B------:R-:W-:Y:S01]  /*9670*/  FADD R201, R204, R201 ;  /* 0x000000c9ccc97221 */ /* 0x000fe20000000000 */
[----:B------:R-:W-:Y:S01]  /*9680*/  FFMA R141, R141, UR7, -R22 ;  /* 0x000000078d8d7c23 */ /* 0x000fe20008000816 */
[----:B------:R-:W3:Y:S01]  /*9690*/  MUFU.EX2 R213, R38 ;  /* 0x0000002600d57308 */ /* 0x000ee20000000800 */
[----:B-1----:R-:W-:Y:S01]  /*96a0*/  @!P5 FMUL R211, R211, R211 ;  /* 0x000000d3d3d3d220 */ /* 0x002fe20000400000 */
[----:B------:R-:W-:Y:S01]  /*96b0*/  FSETP.GEU.AND P5, PT, R39, -126, PT ;  /* 0xc2fc00002700780b */ /* 0x000fe20003fae000 */
[----:B------:R-:W-:Y:S01]  /*96c0*/  FADD R206, R201, R206 ;  /* 0x000000cec9ce7221 */ /* 0x000fe20000000000 */
[----:B------:R-:W-:Y:S01]  /*96d0*/  FADD R210, R205, R210 ;  /* 0x000000d2cdd27221 */ /* 0x000fe20000000000 */
[--C-:B------:R-:W-:Y:S01]  /*96e0*/  FFMA R138, R138, UR7, -R18.reuse ;  /* 0x000000078a8a7c23 */ /* 0x100fe20008000812 */
[--C-:B------:R-:W-:Y:S01]  /*96f0*/  FFMA R139, R139, UR7, -R18.reuse ;  /* 0x000000078b8b7c23 */ /* 0x100fe20008000812 */
[----:B------:R-:W-:Y:S01]  /*9700*/  FADD R207, R206, R207 ;  /* 0x000000cfcecf7221 */ /* 0x000fe20000000000 */
[----:B------:R-:W-:Y:S01]  /*9710*/  FFMA R142, R142, UR7, -R18 ;  /* 0x000000078e8e7c23 */ /* 0x000fe20008000812 */
[----:B--2---:R-:W-:Y:S01]  /*9720*/  @!P4 FMUL R216, R216, R216 ;  /* 0x000000d8d8d8c220 */ /* 0x004fe20000400000 */
[----:B------:R-:W-:Y:S01]  /*9730*/  FSETP.GEU.AND P4, PT, R40, -126, PT ;  /* 0xc2fc00002800780b */ /* 0x000fe20003f8e000 */
[----:B------:R-:W-:Y:S01]  /*9740*/  FADD R212, R207, R212 ;  /* 0x000000d4cfd47221 */ /* 0x000fe20000000000 */
[----:B------:R-:W-:Y:S01]  /*9750*/  FFMA R143, R143, UR7, -R18 ;  /* 0x000000078f8f7c23 */ /* 0x000fe20008000812 */
[----:B------:R-:W-:Y:S01]  /*9760*/  FFMA R144, R144, UR7, -R22 ;  /* 0x0000000790907c23 */ /* 0x000fe20008000816 */
[----:B------:R-:W-:Y:S01]  /*9770*/  F2FP.F16.F32.PACK_AB R29, R216, R211 ;  /* 0x000000d3d81d723e */ /* 0x000fe200000000ff */
[----:B------:R-:W-:Y:S01]  /*9780*/  @!P5 FMUL R39, R39, 0.5 ;  /* 0x3f0000002727d820 */ /* 0x000fe20000400000 */
[----:B------:R-:W-:Y:S01]  /*9790*/  FADD R209, R212, R209 ;  /* 0x000000d1d4d17221 */ /* 0x000fe20000000000 */
[----:B---3--:R-:W-:Y:S01]  /*97a0*/  @!P6 FMUL R213, R213, R213 ;  /* 0x000000d5d5d5e220 */ /* 0x008fe20000400000 */
[----:B------:R-:W-:Y:S01]  /*97b0*/  FSETP.GEU.AND P6, PT, R41, -126, PT ;  /* 0xc2fc00002900780b */ /* 0x000fe20003fce000 */
[----:B------:R-:W1:Y:S01]  /*97c0*/  MUFU.EX2 R218, R39 ;  /* 0x0000002700da7308 */ /* 0x000e620000000800 */
[----:B------:R-:W-:Y:S01]  /*97d0*/  FADD R214, R209, R214 ;  /* 0x000000d6d1d67221 */ /* 0x000fe20000000000 */
[----:B------:R-:W-:Y:S01]  /*97e0*/  FADD R211, R210, R211 ;  /* 0x000000d3d2d37221 */ /* 0x000fe20000000000 */
[--C-:B------:R-:W-:Y:S01]  /*97f0*/  FFMA R145, R145, UR7, -R22.reuse ;  /* 0x0000000791917c23 */ /* 0x100fe20008000816 */
[----:B------:R-:W-:Y:S01]  /*9800*/  @!P4 FMUL R40, R40, 0.5 ;  /* 0x3f0000002828c820 */ /* 0x000fe20000400000 */
[----:B------:R-:W-:Y:S01]  /*9810*/  FFMA R148, R148, UR7, -R22 ;  /* 0x0000000794947c23 */ /* 0x000fe20008000816 */
[----:B------:R-:W-:Y:S01]  /*9820*/  FADD R216, R211, R216 ;  /* 0x000000d8d3d87221 */ /* 0x000fe20000000000 */
[--C-:B------:R-:W-:Y:S01]  /*9830*/  FFMA R146, R146, UR7, -R18.reuse ;  /* 0x0000000792927c23 */ /* 0x100fe20008000812 */
[----:B------:R-:W2:Y:S01]  /*9840*/  MUFU.EX2 R215, R40 ;  /* 0x0000002800d77308 */ /* 0x000ea20000000800 */
[--C-:B------:R-:W-:Y:S01]  /*9850*/  FFMA R147, R147, UR7, -R18.reuse ;  /* 0x0000000793937c23 */ /* 0x100fe20008000812 */
[----:B------:R-:W-:Y:S01]  /*9860*/  FFMA R151, R151, UR7, -R18 ;  /* 0x0000000797977c23 */ /* 0x000fe20008000812 */
[----:B------:R-:W-:-:S02]  /*9870*/  VIADD R17, R17, 0x1 ;  /* 0x0000000111117836 */ /* 0x000fc40000000000 */
[----:B------:R-:W-:-:S04]  /*9880*/  @!P6 FMUL R41, R41, 0.5 ;  /* 0x3f0000002929e820 */ /* 0x000fc80000400000 */
[----:B------:R-:W3:Y:S01]  /*9890*/  MUFU.EX2 R220, R41 ;  /* 0x0000002900dc7308 */ /* 0x000ee20000000800 */
[----:B-1----:R-:W-:Y:S01]  /*98a0*/  @!P5 FMUL R218, R218, R218 ;  /* 0x000000dadadad220 */ /* 0x002fe20000400000 */
[----:B------:R-:W-:-:S04]  /*98b0*/  FSETP.GEU.AND P5, PT, R44, -126, PT ;  /* 0xc2fc00002c00780b */ /* 0x000fc80003fae000 */
[----:B------:R-:W-:Y:S01]  /*98c0*/  F2FP.F16.F32.PACK_AB R31, R218, R213 ;  /* 0x000000d5da1f723e */ /* 0x000fe200000000ff */
[----:B------:R-:W-:Y:S01]  /*98d0*/  FADD R213, R216, R213 ;  /* 0x000000d5d8d57221 */ /* 0x000fe20000000000 */
[----:B--2---:R-:W-:Y:S01]  /*98e0*/  @!P4 FMUL R215, R215, R215 ;  /* 0x000000d7d7d7c220 */ /* 0x004fe20000400000 */
[----:B------:R-:W-:Y:S02]  /*98f0*/  FSETP.GEU.AND P4, PT, R45, -126, PT ;  /* 0xc2fc00002d00780b */ /* 0x000fe40003f8e000 */
[----:B------:R-:W-:-:S04]  /*9900*/  FADD R218, R213, R218 ;  /* 0x000000dad5da7221 */ /* 0x000fc80000000000 */
[----:B------:R-:W-:Y:S01]  /*9910*/  @!P5 FMUL R44, R44, 0.5 ;  /* 0x3f0000002c2cd820 */ /* 0x000fe20000400000 */
[----:B---3--:R-:W-:Y:S01]  /*9920*/  @!P6 FMUL R220, R220, R220 ;  /* 0x000000dcdcdce220 */ /* 0x008fe20000400000 */
[----:B------:R-:W-:Y:S02]  /*9930*/  FSETP.GEU.AND P6, PT, R42, -126, PT ;  /* 0xc2fc00002a00780b */ /* 0x000fe40003fce000 */
[----:B------:R1:W2:Y:S02]  /*9940*/  MUFU.EX2 R217, R44 ;  /* 0x0000002c00d97308 */ /* 0x0002a40000000800 */
[----:B------:R-:W-:Y:S01]  /*9950*/  F2FP.F16.F32.PACK_AB R32, R220, R215 ;  /* 0x000000d7dc20723e */ /* 0x000fe200000000ff */
[----:B------:R-:W-:Y:S01]  /*9960*/  @!P4 FMUL R45, R45, 0.5 ;  /* 0x3f0000002d2dc820 */ /* 0x000fe20000400000 */
[----:B------:R-:W-:-:S04]  /*9970*/  FADD R215, R214, R215 ;  /* 0x000000d7d6d77221 */ /* 0x000fc80000000000 */
[----:B------:R-:W3:Y:S01]  /*9980*/  MUFU.EX2 R222, R45 ;  /* 0x0000002d00de7308 */ /* 0x000ee20000000800 */
[----:B-1----:R-:W-:Y:S01]  /*9990*/  FFMA R44, R81, UR7, -R22 ;  /* 0x00000007512c7c23 */ /* 0x002fe20008000816 */
[----:B------:R-:W-:Y:S01]  /*99a0*/  FADD R220, R215, R220 ;  /* 0x000000dcd7dc7221 */ /* 0x000fe20000000000 */
[----:B------:R-:W-:Y:S02]  /*99b0*/  WARPGROUP.DEPBAR.LE gsb0, 0x0 ;  /* 0x00008000000079c5 */ /* 0x000fe40000010000 */
[----:B------:R-:W-:Y:S01]  /*99c0*/  WARPGROUP.ARRIVE ;  /* 0x00000000000079c5 */ /* 0x000fe20000000000 */
[----:B------:R-:W-:Y:S01]  /*99d0*/  @!P6 FMUL R42, R42, 0.5 ;  /* 0x3f0000002a2ae820 */ /* 0x000fe20000400000 */
[----:B--2---:R-:W-:Y:S01]  /*99e0*/  @!P5 FMUL R217, R217, R217 ;  /* 0x000000d9d9d9d220 */ /* 0x004fe20000400000 */
[----:B------:R-:W-:Y:S02]  /*99f0*/  FSETP.GEU.AND P5, PT, R43, -126, PT ;  /* 0xc2fc00002b00780b */ /* 0x000fe40003fae000 */
[----:B------:R-:W1:Y:S01]  /*9a00*/  MUFU.EX2 R219, R42 ;  /* 0x0000002a00db7308 */ /* 0x000e620000000800 */
[----:B------:R-:W-:Y:S01]  /*9a10*/  HGMMA.64x96x16.F32 R152, R28, gdesc[UR8].tnspB, R152, gsb0 ;  /* 0x416000081c987df0 */ /* 0x000fe20008000898 */
[----:B------:R-:W-:Y:S01]  /*9a20*/  UMOV UR10, UR8 ;  /* 0x00000008000a7c82 */ /* 0x000fe20008000000 */
[----:B------:R-:W-:Y:S01]  /*9a30*/  UMOV UR11, 0x80000020 ;  /* 0x80000020000b7882 */ /* 0x000fe20000000000 */
[----:B------:R-:W-:Y:S01]  /*9a40*/  UIADD3 UR8, UR6, 0xc0, URZ ;  /* 0x000000c006087890 */ /* 0x000fe2000fffe03f */
[----:B---3--:R-:W-:Y:S01]  /*9a50*/  @!P4 FMUL R222, R222, R222 ;  /* 0x000000dededec220 */ /* 0x008fe20000400000 */
[----:B------:R-:W-:-:S04]  /*9a60*/  FSETP.GEU.AND P4, PT, R46, -126, PT ;  /* 0xc2fc00002e00780b */ /* 0x000fc80003f8e000 */
[----:B------:R-:W-:Y:S01]  /*9a70*/  F2FP.F16.F32.PACK_AB R34, R222, R217 ;  /* 0x000000d9de22723e */ /* 0x000fe200000000ff */
[----:B------:R-:W-:Y:S01]  /*9a80*/  @!P5 FMUL R43, R43, 0.5 ;  /* 0x3f0000002b2bd820 */ /* 0x000fe20000400000 */
[----:B------:R-:W-:-:S03]  /*9a90*/  FADD R217, R220, R217 ;  /* 0x000000d9dcd97221 */ /* 0x000fc60000000000 */
[----:B------:R-:W2:Y:S01]  /*9aa0*/  MUFU.EX2 R224, R43 ;  /* 0x0000002b00e07308 */ /* 0x000ea20000000800 */
[----:B-1----:R-:W-:Y:S01]  /*9ab0*/  @!P6 FMUL R219, R219, R219 ;  /* 0x000000dbdbdbe220 */ /* 0x002fe20000400000 */
[----:B------:R-:W-:Y:S01]  /*9ac0*/  FSETP.GEU.AND P6, PT, R47, -126, PT ;  /* 0xc2fc00002f00780b */ /* 0x000fe20003fce000 */
[----:B------:R-:W-:Y:S01]  /*9ad0*/  FADD R222, R217, R222 ;  /* 0x000000ded9de7221 */ /* 0x000fe20000000000 */
[----:B------:R-:W-:-:S04]  /*9ae0*/  @!P4 FMUL R46, R46, 0.5 ;  /* 0x3f0000002e2ec820 */ /* 0x000fc80000400000 */
[----:B------:R-:W1:Y:S07]  /*9af0*/  MUFU.EX2 R221, R46 ;  /* 0x0000002e00dd7308 */ /* 0x000e6e0000000800 */
[----:B------:R-:W-:Y:S01]  /*9b00*/  @!P6 FMUL R47, R47, 0.5 ;  /* 0x3f0000002f2fe820 */ /* 0x000fe20000400000 */
[----:B--2---:R-:W-:Y:S01]  /*9b10*/  @!P5 FMUL R224, R224, R224 ;  /* 0x000000e0e0e0d220 */ /* 0x004fe20000400000 */
[----:B------:R-:W-:Y:S02]  /*9b20*/  FSETP.GEU.AND P5, PT, R48, -126, PT ;  /* 0xc2fc00003000780b */ /* 0x000fe40003fae000 */
[----:B------:R-:W2:Y:S02]  /*9b30*/  MUFU.EX2 R226, R47 ;  /* 0x0000002f00e27308 */ /* 0x000ea40000000800 */
[----:B------:R-:W-:Y:S01]  /*9b40*/  F2FP.F16.F32.PACK_AB R33, R224, R219 ;  /* 0x000000dbe021723e */ /* 0x000fe200000000ff */
[----:B------:R-:W-:Y:S01]  /*9b50*/  FADD R219, R218, R219 ;  /* 0x000000dbdadb7221 */ /* 0x000fe20000000000 */
[----:B-1----:R-:W-:Y:S01]  /*9b60*/  @!P4 FMUL R221, R221, R221 ;  /* 0x000000ddddddc220 */ /* 0x002fe20000400000 */
[----:B------:R-:W-:-:S02]  /*9b70*/  FSETP.GEU.AND P4, PT, R49, -126, PT ;  /* 0xc2fc00003100780b */ /* 0x000fc40003f8e000 */
[----:B------:R-:W-:-:S04]  /*9b80*/  FADD R224, R219, R224 ;  /* 0x000000e0dbe07221 */ /* 0x000fc80000000000 */
[----:B------:R-:W-:-:S04]  /*9b90*/  @!P5 FMUL R48, R48, 0.5 ;  /* 0x3f0000003030d820 */ /* 0x000fc80000400000 */
[----:B------:R1:W3:Y:S01]  /*9ba0*/  MUFU.EX2 R27, R48 ;  /* 0x00000030001b7308 */ /* 0x0002e20000000800 */
[----:B--2---:R-:W-:Y:S01]  /*9bb0*/  @!P6 FMUL R226, R226, R226 ;  /* 0x000000e2e2e2e220 */ /* 0x004fe20000400000 */
[----:B------:R-:W-:Y:S01]  /*9bc0*/  FSETP.GEU.AND P6, PT, R52, -126, PT ;  /* 0xc2fc00003400780b */ /* 0x000fe20003fce000 */
[----:B------:R-:W-:-:S03]  /*9bd0*/  @!P4 FMUL R49, R49, 0.5 ;  /* 0x3f0000003131c820 */ /* 0x000fc60000400000 */
[----:B------:R-:W-:Y:S01]  /*9be0*/  F2FP.F16.F32.PACK_AB R35, R226, R221 ;  /* 0x000000dde223723e */ /* 0x000fe200000000ff */
[----:B------:R-:W-:Y:S01]  /*9bf0*/  FADD R221, R224, R221 ;  /* 0x000000dde0dd7221 */ /* 0x000fe20000000000 */
[----:B------:R-:W2:Y:S01]  /*9c00*/  MUFU.EX2 R26, R49 ;  /* 0x00000031001a7308 */ /* 0x000ea20000000800 */
[--C-:B-1----:R-:W-:Y:S01]  /*9c10*/  FFMA R48, R84, UR7, -R22.reuse ;  /* 0x0000000754307c23 */ /* 0x102fe20008000816 */
[----:B------:R-:W-:Y:S01]  /*9c20*/  FFMA R84, R85, UR7, -R22 ;  /* 0x0000000755547c23 */ /* 0x000fe20008000816 */
[----:B------:R-:W-:-:S04]  /*9c30*/  FADD R221, R221, R226 ;  /* 0x000000e2dddd7221 */ /* 0x000fc80000000000 */
[----:B------:R-:W-:Y:S01]  /*9c40*/  @!P6 FMUL R52, R52, 0.5 ;  /* 0x3f0000003434e820 */ /* 0x000fe20000400000 */
[----:B---3--:R-:W-:Y:S01]  /*9c50*/  @!P5 FMUL R27, R27, R27 ;  /* 0x0000001b1b1bd220 */ /* 0x008fe20000400000 */
[----:B------:R-:W-:Y:S02]  /*9c60*/  FSETP.GEU.AND P5, PT, R53, -126, PT ;  /* 0xc2fc00003500780b */ /* 0x000fe40003fae000 */
[----:B------:R-:W1:Y:S01]  /*9c70*/  MUFU.EX2 R24, R52 ;  /* 0x0000003400187308 */ /* 0x000e620000000800 */
[----:B--2---:R-:W-:Y:S01]  /*9c80*/  @!P4 FMUL R26, R26, R26 ;  /* 0x0000001a1a1ac220 */ /* 0x004fe20000400000 */
[----:B------:R-:W-:-:S04]  /*9c90*/  FSETP.GEU.AND P4, PT, R50, -126, PT ;  /* 0xc2fc00003200780b */ /* 0x000fc80003f8e000 */
[----:B------:R-:W-:-:S05]  /*9ca0*/  F2FP.F16.F32.PACK_AB R36, R26, R27 ;  /* 0x0000001b1a24723e */ /* 0x000fca00000000ff */
[----:B------:R-:W-:-:S04]  /*9cb0*/  @!P5 FMUL R53, R53, 0.5 ;  /* 0x3f0000003535d820 */ /* 0x000fc80000400000 */
[----:B------:R-:W2:Y:S01]  /*9cc0*/  MUFU.EX2 R25, R53 ;  /* 0x0000003500197308 */ /* 0x000ea20000000800 */
[----:B-1----:R-:W-:Y:S01]  /*9cd0*/  @!P6 FMUL R24, R24, R24 ;  /* 0x000000181818e220 */ /* 0x002fe20000400000 */
[----:B------:R-:W-:Y:S01]  /*9ce0*/  FSETP.GEU.AND P6, PT, R51, -126, PT ;  /* 0xc2fc00003300780b */ /* 0x000fe20003fce000 */
[----:B------:R-:W-:-:S05]  /*9cf0*/  @!P4 FMUL R50, R50, 0.5 ;  /* 0x3f0000003232c820 */ /* 0x000fca0000400000 */
[----:B------:R-:W1:Y:S07]  /*9d00*/  MUFU.EX2 R228, R50 ;  /* 0x0000003200e47308 */ /* 0x000e6e0000000800 */
[----:B------:R-:W-:Y:S01]  /*9d10*/  @!P6 FMUL R51, R51, 0.5 ;  /* 0x3f0000003333e820 */ /* 0x000fe20000400000 */
[----:B--2---:R-:W-:Y:S01]  /*9d20*/  @!P5 FMUL R25, R25, R25 ;  /* 0x000000191919d220 */ /* 0x004fe20000400000 */
[----:B------:R-:W-:Y:S02]  /*9d30*/  FSETP.GEU.AND P5, PT, R54, -126, PT ;  /* 0xc2fc00003600780b */ /* 0x000fe40003fae000 */
[----:B------:R-:W2:Y:S02]  /*9d40*/  MUFU.EX2 R223, R51 ;  /* 0x0000003300df7308 */ /* 0x000ea40000000800 */
[----:B------:R-:W-:Y:S01]  /*9d50*/  F2FP.F16.F32.PACK_AB R38, R25, R24 ;  /* 0x000000181926723e */ /* 0x000fe200000000ff */
[----:B------:R-:W-:-:S02]  /*9d60*/  WARPGROUP.DEPBAR.LE gsb0, 0x0 ;  /* 0x00008000000079c5 */ /* 0x000fc40000010000 */
[----:B------:R-:W-:Y:S01]  /*9d70*/  WARPGROUP.ARRIVE ;  /* 0x00000000000079c5 */ /* 0x000fe20000000000 */
[----:B-1----:R-:W-:Y:S01]  /*9d80*/  @!P4 FMUL R228, R228, R228 ;  /* 0x000000e4e4e4c220 */ /* 0x002fe20000400000 */
[----:B------:R-:W-:-:S04]  /*9d90*/  FSETP.GEU.AND P4, PT, R55, -126, PT ;  /* 0xc2fc00003700780b */ /* 0x000fc80003f8e000 */
[----:B------:R-:W-:Y:S01]  /*9da0*/  @!P5 FMUL R54, R54, 0.5 ;  /* 0x3f0000003636d820 */ /* 0x000fe20000400000 */
[----:B------:R-:W-:Y:S01]  /*9db0*/  HGMMA.64x96x16.F32 R152, R32, gdesc[UR8].tnspB, R152, gsb0 ;  /* 0x4160000820987df0 */ /* 0x000fe20008000898 */
[----:B------:R-:W-:Y:S02]  /*9dc0*/  UMOV UR10, UR8 ;  /* 0x00000008000a7c82 */ /* 0x000fe40008000000 */
[----:B------:R-:W1:Y:S01]  /*9dd0*/  MUFU.EX2 R225, R54 ;  /* 0x0000003600e17308 */ /* 0x000e620000000800 */
[----:B--2---:R-:W-:Y:S01]  /*9de0*/  @!P6 FMUL R223, R223, R223 ;  /* 0x000000dfdfdfe220 */ /* 0x004fe20000400000 */
[----:B------:R-:W-:Y:S01]  /*9df0*/  FSETP.GEU.AND P6, PT, R56, -126, PT ;  /* 0xc2fc00003800780b */ /* 0x000fe20003fce000 */
[----:B------:R-:W-:Y:S01]  /*9e00*/  UMOV UR11, 0x80000020 ;  /* 0x80000020000b7882 */ /* 0x000fe20000000000 */
[----:B------:R-:W-:Y:S02]  /*9e10*/  UIADD3 UR8, UR6, 0x100, URZ ;  /* 0x0000010006087890 */ /* 0x000fe4000fffe03f */
[----:B------:R-:W-:Y:S01]  /*9e20*/  F2FP.F16.F32.PACK_AB R37, R223, R228 ;  /* 0x000000e4df25723e */ /* 0x000fe200000000ff */
[----:B------:R-:W-:Y:S01]  /*9e30*/  @!P4 FMUL R55, R55, 0.5 ;  /* 0x3f0000003737c820 */ /* 0x000fe20000400000 */
[----:B------:R-:W-:-:S03]  /*9e40*/  FADD R228, R221, R228 ;  /* 0x000000e4dde47221 */ /* 0x000fc60000000000 */
[----:B------:R-:W2:Y:S01]  /*9e50*/  MUFU.EX2 R28, R55 ;  /* 0x00000037001c7308 */ /* 0x000ea20000000800 */
[----:B------:R-:W-:-:S03]  /*9e60*/  FADD R228, R228, R223 ;  /* 0x000000dfe4e47221 */ /* 0x000fc60000000000 */
[----:B------:R-:W-:Y:S01]  /*9e70*/  @!P6 FMUL R56, R56, 0.5 ;  /* 0x3f0000003838e820 */ /* 0x000fe20000400000 */
[----:B-1----:R-:W-:Y:S01]  /*9e80*/  @!P5 FMUL R225, R225, R225 ;  /* 0x000000e1e1e1d220 */ /* 0x002fe20000400000 */
[----:B------:R-:W-:Y:S02]  /*9e90*/  FSETP.GEU.AND P5, PT, R57, -126, PT ;  /* 0xc2fc00003900780b */ /* 0x000fe40003fae000 */
[----:B------:R-:W1:Y:S01]  /*9ea0*/  MUFU.EX2 R29, R56 ;  /* 0x00000038001d7308 */ /* 0x000e620000000800 */
[----:B--2---:R-:W-:Y:S01]  /*9eb0*/  @!P4 FMUL R28, R28, R28 ;  /* 0x0000001c1c1cc220 */ /* 0x004fe20000400000 */
[----:B------:R-:W-:-:S09]  /*9ec0*/  FSETP.GEU.AND P4, PT, R60, -126, PT ;  /* 0xc2fc00003c00780b */ /* 0x000fd20003f8e000 */
[----:B------:R-:W-:Y:S01]  /*9ed0*/  @!P5 FMUL R57, R57, 0.5 ;  /* 0x3f0000003939d820 */ /* 0x000fe20000400000 */
[----:B------:R-:W-:Y:S01]  /*9ee0*/  F2FP.F16.F32.PACK_AB R39, R28, R225 ;  /* 0x000000e11c27723e */ /* 0x000fe200000000ff */
[----:B------:R-:W-:Y:S02]  /*9ef0*/  FADD R225, R228, R225 ;  /* 0x000000e1e4e17221 */ /* 0x000fe40000000000 */
        /* <DEDUP_REMOVED lines=11> */
[----:B-1----:R-:W-:Y:S01]  /*9fb0*/  @!P4 FMUL R30, R30, R30 ;  /* 0x0000001e1e1ec220 */ /* 0x002fe20000400000 */
[----:B------:R-:W-:-:S07]  /*9fc0*/  FSETP.GEU.AND P4, PT, R59, -126, PT ;  /* 0xc2fc00003b00780b */ /* 0x000fce0003f8e000 */
[----:B------:R-:W-:-:S04]  /*9fd0*/  @!P5 FMUL R58, R58, 0.5 ;  /* 0x3f0000003a3ad820 */ /* 0x000fc80000400000 */
[----:B------:R-:W1:Y:S01]  /*9fe0*/  MUFU.EX2 R227, R58 ;  /* 0x0000003a00e37308 */ /* 0x000e620000000800 */
[----:B--2---:R-:W-:Y:S01]  /*9ff0*/  @!P6 FMUL R31, R31, R31 ;  /* 0x0000001f1f1fe220 */ /* 0x004fe20000400000 */
[----:B------:R-:W-:-:S04]  /*a000*/  FSETP.GEU.AND P6, PT, R62, -126, PT ;  /* 0xc2fc00003e00780b */ /* 0x000fc80003fce000 */
[----:B------:R-:W-:Y:S01]  /*a010*/  F2FP.F16.F32.PACK_AB R42, R31, R30 ;  /* 0x0000001e1f2a723e */ /* 0x000fe200000000ff */
[----:B------:R-:W-:-:S04]  /*a020*/  @!P4 FMUL R59, R59, 0.5 ;  /* 0x3f0000003b3bc820 */ /* 0x000fc80000400000 */
[----:B------:R-:W2:Y:S04]  /*a030*/  MUFU.EX2 R232, R59 ;  /* 0x0000003b00e87308 */ /* 0x000ea80000000800 */
        /* <DEDUP_REMOVED lines=8> */
[----:B------:R-:W-:Y:S01]  /*a0c0*/  FADD R227, R28, R227 ;  /* 0x000000e31ce37221 */ /* 0x000fe20000000000 */
[----:B-1----:R-:W-:Y:S01]  /*a0d0*/  @!P6 FMUL R229, R229, R229 ;  /* 0x000000e5e5e5e220 */ /* 0x002fe20000400000 */
[----:B------:R-:W-:Y:S01]  /*a0e0*/  FSETP.GEU.AND P6, PT, R65, -126, PT ;  /* 0xc2fc00004100780b */ /* 0x000fe20003fce000 */
[----:B------:R-:W-:Y:S02]  /*a0f0*/  WARPGROUP.DEPBAR.LE gsb0, 0x0 ;  /* 0x00008000000079c5 */ /* 0x000fe40000010000 */
[----:B------:R-:W-:Y:S01]  /*a100*/  WARPGROUP.ARRIVE ;  /* 0x00000000000079c5 */ /* 0x000fe20000000000 */
[----:B------:R-:W1:Y:S01]  /*a110*/  MUFU.EX2 R32, R63 ;  /* 0x0000003f00207308 */ /* 0x000e620000000800 */
[----:B------:R-:W-:Y:S01]  /*a120*/  @!P4 FMUL R64, R64, 0.5 ;  /* 0x3f0000004040c820 */ /* 0x000fe20000400000 */
[----:B------:R-:W-:-:S03]  /*a130*/  FADD R232, R227, R232 ;  /* 0x000000e8e3e87221 */ /* 0x000fc60000000000 */
[----:B------:R-:W-:Y:S01]  /*a140*/  HGMMA.64x96x16.F32 R152, R36, gdesc[UR8].tnspB, R152, gsb0 ;  /* 0x4160000824987df0 */ /* 0x000fe20008000898 */
[----:B------:R-:W-:Y:S01]  /*a150*/  UMOV UR10, UR8 ;  /* 0x00000008000a7c82 */ /* 0x000fe20008000000 */
[----:B------:R-:W-:Y:S01]  /*a160*/  UMOV UR11, 0x80000020 ;  /* 0x80000020000b7882 */ /* 0x000fe20000000000 */
[----:B------:R-:W2:Y:S01]  /*a170*/  MUFU.EX2 R33, R64 ;  /* 0x0000004000217308 */ /* 0x000ea20000000800 */
[----:B------:R-:W-:Y:S01]  /*a180*/  @!P6 FMUL R65, R65, 0.5 ;  /* 0x3f0000004141e820 */ /* 0x000fe20000400000 */
[----:B------:R-:W-:-:S06]  /*a190*/  UIADD3 UR8, UR6, 0x140, URZ ;  /* 0x0000014006087890 */ /* 0x000fcc000fffe03f */
        /* <DEDUP_REMOVED lines=11> */
[----:B------:R-:W1:Y:S03]  /*a250*/  MUFU.EX2 R35, R68 ;  /* 0x0000004400237308 */ /* 0x000e660000000800 */
[----:B------:R-:W-:-:S05]  /*a260*/  @!P4 FMUL R69, R69, 0.5 ;  /* 0x3f0000004545c820 */ /* 0x000fca0000400000 */
[----:B------:R-:W2:Y:S03]  /*a270*/  MUFU.EX2 R234, R69 ;  /* 0x0000004500ea7308 */ /* 0x000ea60000000800 */
[----:B------:R-:W-:-:S05]  /*a280*/  @!P6 FMUL R66, R66, 0.5 ;  /* 0x3f0000004242e820 */ /* 0x000fca0000400000 */
[----:B------:R-:W3:Y:S01]  /*a290*/  MUFU.EX2 R231, R66 ;  /* 0x0000004200e77308 */ /* 0x000ee20000000800 */
[----:B-1----:R-:W-:Y:S01]  /*a2a0*/  @!P5 FMUL R35, R35, R35 ;  /* 0x000000232323d220 */ /* 0x002fe20000400000 */
[----:B------:R-:W-:Y:S01]  /*a2b0*/  FSETP.GEU.AND P5, PT, R67, -126, PT ;  /* 0xc2fc00004300780b */ /* 0x000fe20003fae000 */
[----:B--2---:R-:W-:Y:S01]  /*a2c0*/  @!P4 FMUL R234, R234, R234 ;  /* 0x000000eaeaeac220 */ /* 0x004fe20000400000 */
[----:B------:R-:W-:-:S04]  /*a2d0*/  FSETP.GEU.AND P4, PT, R70, -126, PT ;  /* 0xc2fc00004600780b */ /* 0x000fc80003f8e000 */
[----:B------:R-:W-:-:S07]  /*a2e0*/  F2FP.F16.F32.PACK_AB R46, R234, R35 ;  /* 0x00000023ea2e723e */ /* 0x000fce00000000ff */
[----:B------:R-:W-:Y:S01]  /*a2f0*/  @!P5 FMUL R67, R67, 0.5 ;  /* 0x3f0000004343d820 */ /* 0x000fe20000400000 */
[----:B---3--:R-:W-:Y:S01]  /*a300*/  @!P6 FMUL R231, R231, R231 ;  /* 0x000000e7e7e7e220 */ /* 0x008fe20000400000 */
[----:B------:R-:W-:Y:S01]  /*a310*/  FSETP.GEU.AND P6, PT, R71, -126, PT ;  /* 0xc2fc00004700780b */ /* 0x000fe20003fce000 */
[----:B------:R-:W-:-:S12]  /*a320*/  @!P4 FMUL R70, R70, 0.5 ;  /* 0x3f0000004646c820 */ /* 0x000fd80000400000 */
[----:B------:R-:W-:Y:S01]  /*a330*/  @!P6 FMUL R71, R71, 0.5 ;  /* 0x3f0000004747e820 */ /* 0x000fe20000400000 */
[----:B------:R-:W-:Y:S02]  /*a340*/  WARPGROUP.DEPBAR.LE gsb0, 0x0 ;  /* 0x00008000000079c5 */ /* 0x000fe40000010000 */
[----:B------:R-:W1:Y:S01]  /*a350*/  MUFU.EX2 R36, R67 ;  /* 0x0000004300247308 */ /* 0x000e620000000800 */
[----:B------:R-:W-:-:S06]  /*a360*/  WARPGROUP.ARRIVE ;  /* 0x00000000000079c5 */ /* 0x000fcc0000000000 */
[----:B------:R-:W-:Y:S01]  /*a370*/  HGMMA.64x96x16.F32 R152, R40, gdesc[UR8].tnspB, R152, gsb0 ;  /* 0x4160000828987df0 */ /* 0x000fe20008000898 */
[----:B------:R-:W2:Y:S01]  /*a380*/  MUFU.EX2 R37, R70 ;  /* 0x0000004600257308 */ /* 0x000ea20000000800 */
[----:B------:R-:W-:Y:S01]  /*a390*/  UMOV UR10, UR8 ;  /* 0x00000008000a7c82 */ /* 0x000fe20008000000 */
[----:B------:R-:W-:Y:S01]  /*a3a0*/  UMOV UR11, 0x80000020 ;  /* 0x80000020000b7882 */ /* 0x000fe20000000000 */
[----:B------:R-:W-:-:S05]  /*a3b0*/  UIADD3 UR8, UR6, 0x180, URZ ;  /* 0x0000018006087890 */ /* 0x000fca000fffe03f */
        /* <DEDUP_REMOVED lines=11> */
[----:B------:R-:W1:Y:S02]  /*a470*/  MUFU.EX2 R236, R72 ;  /* 0x0000004800ec7308 */ /* 0x000e640000000800 */
[----:B------:R-:W-:Y:S01]  /*a480*/  F2FP.F16.F32.PACK_AB R47, R38, R37 ;  /* 0x00000025262f723e */ /* 0x000fe200000000ff */
[----:B------:R-:W-:Y:S01]  /*a490*/  @!P4 FMUL R73, R73, 0.5 ;  /* 0x3f0000004949c820 */ /* 0x000fe20000400000 */
[----:B------:R-:W-:-:S04]  /*a4a0*/  FADD R37, R36, R37 ;  /* 0x0000002524257221 */ /* 0x000fc80000000000 */
[----:B------:R-:W2:Y:S01]  /*a4b0*/  MUFU.EX2 R39, R73 ;  /* 0x0000004900277308 */ /* 0x000ea20000000800 */
[----:B------:R-:W-:Y:S02]  /*a4c0*/  FADD R37, R37, R38 ;  /* 0x0000002625257221 */ /* 0x000fe40000000000 */
[----:B------:R-:W-:-:S05]  /*a4d0*/  @!P6 FMUL R76, R76, 0.5 ;  /* 0x3f0000004c4ce820 */ /* 0x000fca0000400000 */
[----:B------:R-:W3:Y:S01]  /*a4e0*/  MUFU.EX2 R233, R76 ;  /* 0x0000004c00e97308 */ /* 0x000ee20000000800 */
[----:B-1----:R-:W-:Y:S01]  /*a4f0*/  @!P5 FMUL R236, R236, R236 ;  /* 0x000000ecececd220 */ /* 0x002fe20000400000 */
[----:B------:R-:W-:Y:S01]  /*a500*/  FSETP.GEU.AND P5, PT, R77, -126, PT ;  /* 0xc2fc00004d00780b */ /* 0x000fe20003fae000 */
[----:B--2---:R-:W-:Y:S01]  /*a510*/  @!P4 FMUL R39, R39, R39 ;  /* 0x000000272727c220 */ /* 0x004fe20000400000 */
[----:B------:R-:W-:-:S11]  /*a520*/  FSETP.GEU.AND P4, PT, R74, -126, PT ;  /* 0xc2fc00004a00780b */ /* 0x000fd60003f8e000 */
[----:B------:R-:W-:Y:S01]  /*a530*/  @!P5 FMUL R77, R77, 0.5 ;  /* 0x3f0000004d4dd820 */ /* 0x000fe20000400000 */
[----:B---3--:R-:W-:Y:S01]  /*a540*/  @!P6 FMUL R233, R233, R233 ;  /* 0x000000e9e9e9e220 */ /* 0x008fe20000400000 */
[----:B------:R-:W-:Y:S02]  /*a550*/  FSETP.GEU.AND P6, PT, R75, -126, PT ;  /* 0xc2fc00004b00780b */ /* 0x000fe40003fce000 */
[----:B------:R-:W1:Y:S01]  /*a560*/  MUFU.EX2 R238, R77 ;  /* 0x0000004d00ee7308 */ /* 0x000e620000000800 */
[----:B------:R-:W-:-:S10]  /*a570*/  @!P4 FMUL R74, R74, 0.5 ;  /* 0x3f0000004a4ac820 */ /* 0x000fd40000400000 */
[----:B------:R-:W-:Y:S01]  /*a580*/  @!P6 FMUL R75, R75, 0.5 ;  /* 0x3f0000004b4be820 */ /* 0x000fe20000400000 */
[----:B-1----:R-:W-:Y:S01]  /*a590*/  @!P5 FMUL R238, R238, R238 ;  /* 0x000000eeeeeed220 */ /* 0x002fe20000400000 */
[----:B------:R-:W-:-:S04]  /*a5a0*/  FSETP.GEU.AND P5, PT, R78, -126, PT ;  /* 0xc2fc00004e00780b */ /* 0x000fc80003fae000 */
[----:B------:R-:W-:-:S09]  /*a5b0*/  F2FP.F16.F32.PACK_AB R50, R238, R233 ;  /* 0x000000e9ee32723e */ /* 0x000fd200000000ff */
[----:B------:R-:W-:-:S04]  /*a5c0*/  @!P5 FMUL R78, R78, 0.5 ;  /* 0x3f0000004e4ed820 */ /* 0x000fc80000400000 */
[----:B------:R-:W1:Y:S01]  /*a5d0*/  MUFU.EX2 R235, R78 ;  /* 0x0000004e00eb7308 */ /* 0x000e620000000800 */
[----:B------:R-:W-:-:S07]  /*a5e0*/  WARPGROUP.DEPBAR.LE gsb0, 0x0 ;  /* 0x00008000000079c5 */ /* 0x000fce0000010000 */
[----:B------:R-:W2:Y:S01]  /*a5f0*/  MUFU.EX2 R40, R74 ;  /* 0x0000004a00287308 */ /* 0x000ea20000000800 */
[----:B------:R-:W-:Y:S01]  /*a600*/  FFMA R43, R80, UR7, -R22 ;  /* 0x00000007502b7c23 */ /* 0x000fe20008000816 */
[----:B-1----:R-:W-:Y:S01]  /*a610*/  @!P5 FMUL R235, R235, R235 ;  /* 0x000000ebebebd220 */ /* 0x002fe20000400000 */
[----:B------:R-:W-:-:S05]  /*a620*/  FSETP.GEU.AND P5, PT, R44, -126, PT ;  /* 0xc2fc00002c00780b */ /* 0x000fca0003fae000 */
[----:B------:R-:W1:Y:S08]  /*a630*/  MUFU.EX2 R41, R75 ;  /* 0x0000004b00297308 */ /* 0x000e700000000800 */
[----:B------:R-:W-:Y:S01]  /*a640*/  @!P5 FMUL R44, R44, 0.5 ;  /* 0x3f0000002c2cd820 */ /* 0x000fe20000400000 */
[----:B--2---:R-:W-:Y:S01]  /*a650*/  @!P4 FMUL R40, R40, R40 ;  /* 0x000000282828c220 */ /* 0x004fe20000400000 */
[----:B------:R-:W-:-:S02]  /*a660*/  FSETP.GEU.AND P4, PT, R79, -126, PT ;  /* 0xc2fc00004f00780b */ /* 0x000fc40003f8e000 */
[----:B------:R2:W3:Y:S01]  /*a670*/  MUFU.EX2 R42, R44 ;  /* 0x0000002c002a7308 */ /* 0x0004e20000000800 */
[----:B-1----:R-:W-:Y:S01]  /*a680*/  @!P6 FMUL R41, R41, R41 ;  /* 0x000000292929e220 */ /* 0x002fe20000400000 */
[----:B------:R-:W-:Y:S02]  /*a690*/  FSETP.GEU.AND P6, PT, R43, -126, PT ;  /* 0xc2fc00002b00780b */ /* 0x000fe40003fce000 */
[----:B--2---:R-:W-:-:S07]  /*a6a0*/  F2FP.F16.F32.PACK_AB R44, R34, R33 ;  /* 0x00000021222c723e */ /* 0x004fce00000000ff */
[----:B------:R-:W-:Y:S01]  /*a6b0*/  @!P4 FMUL R79, R79, 0.5 ;  /* 0x3f0000004f4fc820 */ /* 0x000fe20000400000 */
[----:B------:R-:W-:Y:S01]  /*a6c0*/  F2FP.F16.F32.PACK_AB R49, R41, R40 ;  /* 0x000000282931723e */ /* 0x000fe200000000ff */
[----:B------:R-:W-:Y:S01]  /*a6d0*/  WARPGROUP.ARRIVE ;  /* 0x00000000000079c5 */ /* 0x000fe20000000000 */
[----:B------:R-:W-:Y:S01]  /*a6e0*/  FADD R40, R37, R40 ;  /* 0x0000002825287221 */ /* 0x000fe20000000000 */
[----:B------:R-:W1:Y:S01]  /*a6f0*/  MUFU.EX2 R80, R79 ;  /* 0x0000004f00507308 */ /* 0x000e620000000800 */
[----:B---3--:R-:W-:Y:S01]  /*a700*/  @!P5 FMUL R42, R42, R42 ;  /* 0x0000002a2a2ad220 */ /* 0x008fe20000400000 */
[----:B------:R-:W-:Y:S02]  /*a710*/  @!P6 FMUL R43, R43, 0.5 ;  /* 0x3f0000002b2be820 */ /* 0x000fe40000400000 */
[----:B------:R-:W-:Y:S01]  /*a720*/  HGMMA.64x96x16.F32 R152, R44, gdesc[UR8].tnspB, R152, gsb0 ;  /* 0x416000082c987df0 */ /* 0x000fe20008000898 */
[----:B------:R-:W-:Y:S01]  /*a730*/  UMOV UR10, UR8 ;  /* 0x00000008000a7c82 */ /* 0x000fe20008000000 */
[----:B------:R-:W-:Y:S01]  /*a740*/  UMOV UR11, 0x80000020 ;  /* 0x80000020000b7882 */ /* 0x000fe20000000000 */
[----:B------:R-:W-:Y:S01]  /*a750*/  FSETP.GEU.AND P5, PT, R82, -126, PT ;  /* 0xc2fc00005200780b */ /* 0x000fe20003fae000 */
[----:B------:R-:W2:Y:S01]  /*a760*/  MUFU.EX2 R81, R43 ;  /* 0x0000002b00517308 */ /* 0x000ea20000000800 */
[----:B------:R-:W-:Y:S01]  /*a770*/  UIADD3 UR8, UR6, 0x1c0, URZ ;  /* 0x000001c006087890 */ /* 0x000fe2000fffe03f */
[----:B------:R-:W-:Y:S01]  /*a780*/  FADD R40, R40, R41 ;  /* 0x0000002928287221 */ /* 0x000fe20000000000 */
[----:B-1----:R-:W-:Y:S01]  /*a790*/  @!P4 FMUL R80, R80, R80 ;  /* 0x000000505050c220 */ /* 0x002fe20000400000 */
[----:B------:R-:W-:-:S08]  /*a7a0*/  FSETP.GEU.AND P4, PT, R48, -126, PT ;  /* 0xc2fc00003000780b */ /* 0x000fd00003f8e000 */
[----:B------:R-:W-:Y:S01]  /*a7b0*/  @!P5 FMUL R82, R82, 0.5 ;  /* 0x3f0000005252d820 */ /* 0x000fe20000400000 */
[----:B------:R-:W-:Y:S01]  /*a7c0*/  F2FP.F16.F32.PACK_AB R51, R80, R235 ;  /* 0x000000eb5033723e */ /* 0x000fe200000000ff */
[----:B------:R-:W-:Y:S01]  /*a7d0*/  FADD R235, R40, R235 ;  /* 0x000000eb28eb7221 */ /* 0x000fe20000000000 */
[----:B--2---:R-:W-:Y:S01]  /*a7e0*/  @!P6 FMUL R81, R81, R81 ;  /* 0x000000515151e220 */ /* 0x004fe20000400000 */
[----:B------:R-:W-:Y:S02]  /*a7f0*/  FSETP.GEU.AND P6, PT, R84, -126, PT ;  /* 0xc2fc00005400780b */ /* 0x000fe40003fce000 */
[----:B------:R-:W-:Y:S02]  /*a800*/  FADD R235, R235, R80 ;  /* 0x00000050ebeb7221 */ /* 0x000fe40000000000 */
[----:B------:R-:W-:Y:S01]  /*a810*/  F2FP.F16.F32.PACK_AB R52, R42, R81 ;  /* 0x000000512a34723e */ /* 0x000fe200000000ff */
[----:B------:R-:W-:-:S04]  /*a820*/  @!P4 FMUL R48, R48, 0.5 ;  /* 0x3f0000003030c820 */ /* 0x000fc80000400000 */
[----:B------:R1:W2:Y:S04]  /*a830*/  MUFU.EX2 R43, R48 ;  /* 0x00000030002b7308 */ /* 0x0002a80000000800 */
[----:B------:R-:W-:Y:S01]  /*a840*/  @!P6 FMUL R84, R84, 0.5 ;  /* 0x3f0000005454e820 */ /* 0x000fe20000400000 */
[----:B-1----:R-:W-:-:S05]  /*a850*/  F2FP.F16.F32.PACK_AB R48, R39, R236 ;  /* 0x000000ec2730723e */ /* 0x002fca00000000ff */
[----:B------:R-:W1:Y:S01]  /*a860*/  MUFU.EX2 R84, R84 ;  /* 0x0000005400547308 */ /* 0x000e620000000800 */
[----:B--2---:R-:W-:Y:S01]  /*a870*/  @!P4 FMUL R43, R43, R43 ;  /* 0x0000002b2b2bc220 */ /* 0x004fe20000400000 */
[----:B------:R-:W-:Y:S01]  /*a880*/  FSETP.GEU.AND P4, PT, R83, -126, PT ;  /* 0xc2fc00005300780b */ /* 0x000fe20003f8e000 */
[----:B-1----:R-:W-:Y:S01]  /*a890*/  @!P6 FMUL R84, R84, R84 ;  /* 0x000000545454e220 */ /* 0x002fe20000400000 */
[----:B------:R-:W-:-:S11]  /*a8a0*/  FSETP.GEU.AND P6, PT, R86, -126, PT ;  /* 0xc2fc00005600780b */ /* 0x000fd60003fce000 */
[----:B------:R-:W-:Y:S01]  /*a8b0*/  @!P4 FMUL R83, R83, 0.5 ;  /* 0x3f0000005353c820 */ /* 0x000fe20000400000 */
[----:B------:R-:W-:Y:S01]  /*a8c0*/  F2FP.F16.F32.PACK_AB R54, R84, R43 ;  /* 0x0000002b5436723e */ /* 0x000fe200000000ff */
[----:B------:R-:W-:Y:S01]  /*a8d0*/  @!P6 FMUL R86, R86, 0.5 ;  /* 0x3f0000005656e820 */ /* 0x000fe20000400000 */
[----:B------:R-:W-:Y:S02]  /*a8e0*/  WARPGROUP.DEPBAR.LE gsb0, 0x0 ;  /* 0x00008000000079c5 */ /* 0x000fe40000010000 */
[----:B------:R-:W-:Y:S01]  /*a8f0*/  WARPGROUP.ARRIVE ;  /* 0x00000000000079c5 */ /* 0x000fe20000000000 */
[----:B------:R-:W1:Y:S05]  /*a900*/  MUFU.EX2 R44, R82 ;  /* 0x00000052002c7308 */ /* 0x000e6a0000000800 */
[----:B------:R-:W-:Y:S01]  /*a910*/  HGMMA.64x96x16.F32 R152, R48, gdesc[UR8].tnspB, R152, gsb0 ;  /* 0x4160000830987df0 */ /* 0x000fe20008000898 */
[----:B------:R-:W-:Y:S01]  /*a920*/  UMOV UR10, UR8 ;  /* 0x00000008000a7c82 */ /* 0x000fe20008000000 */
[----:B------:R-:W-:Y:S01]  /*a930*/  UMOV UR11, 0x80000020 ;  /* 0x80000020000b7882 */ /* 0x000fe20000000000 */
[----:B------:R-:W2:Y:S01]  /*a940*/  MUFU.EX2 R45, R83 ;  /* 0x00000053002d7308 */ /* 0x000ea20000000800 */
[----:B------:R-:W-:-:S07]  /*a950*/  UIADD3 UR8, UR6, 0x200, URZ ;  /* 0x0000020006087890 */ /* 0x000fce000fffe03f */
[----:B------:R-:W3:Y:S01]  /*a960*/  MUFU.EX2 R46, R86 ;  /* 0x00000056002e7308 */ /* 0x000ee20000000800 */
[----:B-1----:R-:W-:Y:S01]  /*a970*/  @!P5 FMUL R44, R44, R44 ;  /* 0x0000002c2c2cd220 */ /* 0x002fe20000400000 */
[----:B------:R-:W-:Y:S01]  /*a980*/  FSETP.GEU.AND P5, PT, R87, -126, PT ;  /* 0xc2fc00005700780b */ /* 0x000fe20003fae000 */
[----:B--2---:R-:W-:Y:S01]  /*a990*/  @!P4 FMUL R45, R45, R45 ;  /* 0x0000002d2d2dc220 */ /* 0x004fe20000400000 */
[----:B------:R-:W-:-:S04]  /*a9a0*/  FSETP.GEU.AND P4, PT, R88, -126, PT ;  /* 0xc2fc00005800780b */ /* 0x000fc80003f8e000 */
[----:B------:R-:W-:-:S07]  /*a9b0*/  F2FP.F16.F32.PACK_AB R53, R45, R44 ;  /* 0x0000002c2d35723e */ /* 0x000fce00000000ff */
[----:B------:R-:W-:Y:S01]  /*a9c0*/  @!P5 FMUL R87, R87, 0.5 ;  /* 0x3f0000005757d820 */ /* 0x000fe20000400000 */
[----:B------:R-:W-:Y:S01]  /*a9d0*/  FADD R44, R235, R44 ;  /* 0x0000002ceb2c7221 */ /* 0x000fe20000000000 */
[----:B---3--:R-:W-:Y:S01]  /*a9e0*/  @!P6 FMUL R46, R46, R46 ;  /* 0x0000002e2e2ee220 */ /* 0x008fe20000400000 */
[----:B------:R-:W-:Y:S01]  /*a9f0*/  FSETP.GEU.AND P6, PT, R89, -126, PT ;  /* 0xc2fc00005900780b */ /* 0x000fe20003fce000 */
[----:B------:R-:W1:Y:S01]  /*aa00*/  MUFU.EX2 R47, R87 ;  /* 0x00000057002f7308 */ /* 0x000e620000000800 */
[----:B------:R-:W-:Y:S01]  /*aa10*/  FADD R45, R44, R45 ;  /* 0x0000002d2c2d7221 */ /* 0x000fe20000000000 */
[----:B------:R-:W-:-:S06]  /*aa20*/  @!P4 FMUL R88, R88, 0.5 ;  /* 0x3f0000005858c820 */ /* 0x000fcc0000400000 */
[----:B------:R-:W2:Y:S04]  /*aa30*/  MUFU.EX2 R85, R88 ;  /* 0x0000005800557308 */ /* 0x000ea80000000800 */
[----:B------:R-:W-:-:S04]  /*aa40*/  @!P6 FMUL R89, R89, 0.5 ;  /* 0x3f0000005959e820 */ /* 0x000fc80000400000 */
[----:B------:R3:W4:Y:S01]  /*aa50*/  MUFU.EX2 R86, R89 ;  /* 0x0000005900567308 */ /* 0x0007220000000800 */
[----:B-1----:R-:W-:Y:S01]  /*aa60*/  @!P5 FMUL R47, R47, R47 ;  /* 0x0000002f2f2fd220 */ /* 0x002fe20000400000 */
[----:B------:R-:W-:-:S04]  /*aa70*/  FSETP.GEU.AND P5, PT, R92, -126, PT ;  /* 0xc2fc00005c00780b */ /* 0x000fc80003fae000 */
[----:B------:R-:W-:Y:S01]  /*aa80*/  F2FP.F16.F32.PACK_AB R55, R47, R46 ;  /* 0x0000002e2f37723e */ /* 0x000fe200000000ff */
[----:B------:R-:W-:Y:S01]  /*aa90*/  FADD R46, R45, R46 ;  /* 0x0000002e2d2e7221 */ /* 0x000fe20000000000 */
[----:B--2---:R-:W-:Y:S01]  /*aaa0*/  @!P4 FMUL R85, R85, R85 ;  /* 0x000000555555c220 */ /* 0x004fe20000400000 */
[----:B------:R-:W-:Y:S01]  /*aab0*/  FSETP.GEU.AND P4, PT, R93, -126, PT ;  /* 0xc2fc00005d00780b */ /* 0x000fe20003f8e000 */
[----:B---3--:R-:W-:Y:S01]  /*aac0*/  FFMA R89, R96, UR7, -R22 ;  /* 0x0000000760597c23 */ /* 0x008fe20008000816 */
[----:B------:R-:W-:-:S04]  /*aad0*/  FADD R47, R46, R47 ;  /* 0x0000002f2e2f7221 */ /* 0x000fc80000000000 */
[----:B------:R-:W-:Y:S01]  /*aae0*/  @!P5 FMUL R92, R92, 0.5 ;  /* 0x3f0000005c5cd820 */ /* 0x000fe20000400000 */
[----:B----4-:R-:W-:Y:S01]  /*aaf0*/  @!P6 FMUL R86, R86, R86 ;  /* 0x000000565656e220 */ /* 0x010fe20000400000 */
[----:B------:R-:W-:-:S04]  /*ab00*/  FSETP.GEU.AND P6, PT, R90, -126, PT ;  /* 0xc2fc00005a00780b */ /* 0x000fc80003fce000 */
[----:B------:R-:W-:Y:S01]  /*ab10*/  F2FP.F16.F32.PACK_AB R56, R86, R85 ;  /* 0x000000555638723e */ /* 0x000fe200000000ff */
[----:B------:R-:W-:-:S08]  /*ab20*/  @!P4 FMUL R93, R93, 0.5 ;  /* 0x3f0000005d5dc820 */ /* 0x000fd00000400000 */
[----:B------:R-:W-:Y:S01]  /*ab30*/  @!P6 FMUL R90, R90, 0.5 ;  /* 0x3f0000005a5ae820 */ /* 0x000fe20000400000 */
[----:B------:R-:W-:Y:S02]  /*ab40*/  WARPGROUP.DEPBAR.LE gsb0, 0x0 ;  /* 0x00008000000079c5 */ /* 0x000fe40000010000 */
[----:B------:R-:W-:Y:S01]  /*ab50*/  WARPGROUP.ARRIVE ;  /* 0x00000000000079c5 */ /* 0x000fe20000000000 */
[----:B------:R1:W2:Y:S05]  /*ab60*/  MUFU.EX2 R48, R92 ;  /* 0x0000005c00307308 */ /* 0x0002aa0000000800 */
[----:B------:R-:W-:Y:S01]  /*ab70*/  HGMMA.64x96x16.F32 R152, R52, gdesc[UR8].tnspB, R152, gsb0 ;  /* 0x4160000834987df0 */ /* 0x000fe20008000898 */
[----:B------:R-:W-:Y:S01]  /*ab80*/  UMOV UR10, UR8 ;  /* 0x00000008000a7c82 */ /* 0x000fe20008000000 */
[----:B------:R-:W-:Y:S01]  /*ab90*/  UMOV UR11, 0x80000020 ;  /* 0x80000020000b7882 */ /* 0x000fe20000000000 */
[----:B------:R3:W4:Y:S01]  /*aba0*/  MUFU.EX2 R49, R93 ;  /* 0x0000005d00317308 */ /* 0x0007220000000800 */
[----:B-1----:R-:W-:Y:S01]  /*abb0*/  FFMA R92, R103, UR7, -R18 ;  /* 0x00000007675c7c23 */ /* 0x002fe20008000812 */
[----:B------:R-:W-:-:S06]  /*abc0*/  UIADD3 UR8, UR6, 0x240, URZ ;  /* 0x0000024006087890 */ /* 0x000fcc000fffe03f */
[----:B------:R-:W1:Y:S01]  /*abd0*/  MUFU.EX2 R50, R90 ;  /* 0x0000005a00327308 */ /* 0x000e620000000800 */
[----:B--2---:R-:W-:Y:S01]  /*abe0*/  @!P5 FMUL R48, R48, R48 ;  /* 0x000000303030d220 */ /* 0x004fe20000400000 */
[----:B------:R-:W-:Y:S01]  /*abf0*/  FSETP.GEU.AND P5, PT, R91, -126, PT ;  /* 0xc2fc00005b00780b */ /* 0x000fe20003fae000 */
[--C-:B---3--:R-:W-:Y:S01]  /*ac00*/  FFMA R93, R104, UR7, -R22.reuse ;  /* 0x00000007685d7c23 */ /* 0x108fe20008000816 */
[----:B------:R-:W-:Y:S01]  /*ac10*/  FFMA R104, R133, UR7, -R22 ;  /* 0x0000000785687c23 */ /* 0x000fe20008000816 */
[----:B----4-:R-:W-:Y:S01]  /*ac20*/  @!P4 FMUL R49, R49, R49 ;  /* 0x000000313131c220 */ /* 0x010fe20000400000 */
[----:B------:R-:W-:-:S04]  /*ac30*/  FSETP.GEU.AND P4, PT, R94, -126, PT ;  /* 0xc2fc00005e00780b */ /* 0x000fc80003f8e000 */
[----:B------:R-:W-:-:S05]  /*ac40*/  F2FP.F16.F32.PACK_AB R58, R49, R48 ;  /* 0x00000030313a723e */ /* 0x000fca00000000ff */
[----:B------:R-:W-:Y:S01]  /*ac50*/  @!P5 FMUL R91, R91, 0.5 ;  /* 0x3f0000005b5bd820 */ /* 0x000fe20000400000 */
[----:B-1----:R-:W-:Y:S01]  /*ac60*/  @!P6 FMUL R50, R50, R50 ;  /* 0x000000323232e220 */ /* 0x002fe20000400000 */
[----:B------:R-:W-:Y:S02]  /*ac70*/  FSETP.GEU.AND P6, PT, R95, -126, PT ;  /* 0xc2fc00005f00780b */ /* 0x000fe40003fce000 */
[----:B------:R-:W1:Y:S01]  /*ac80*/  MUFU.EX2 R51, R91 ;  /* 0x0000005b00337308 */ /* 0x000e620000000800 */
[----:B------:R-:W-:-:S07]  /*ac90*/  @!P4 FMUL R94, R94, 0.5 ;  /* 0x3f0000005e5ec820 */ /* 0x000fce0000400000 */
[----:B------:R-:W2:Y:S03]  /*aca0*/  MUFU.EX2 R87, R94 ;  /* 0x0000005e00577308 */ /* 0x000ea60000000800 */
[----:B------:R-:W-:-:S05]  /*acb0*/  @!P6 FMUL R95, R95, 0.5 ;  /* 0x3f0000005f5fe820 */ /* 0x000fca0000400000 */
        /* <DEDUP_REMOVED lines=12> */
[----:B------:R-:W1:Y:S01]  /*ad80*/  MUFU.EX2 R89, R89 ;  /* 0x0000005900597308 */ /* 0x000e620000000800 */
[----:B------:R-:W-:Y:S01]  /*ad90*/  F2FP.F16.F32.PACK_AB R59, R88, R87 ;  /* 0x00000057583b723e */ /* 0x000fe200000000ff */
[----:B------:R-:W-:Y:S01]  /*ada0*/  @!P4 FMUL R97, R97, 0.5 ;  /* 0x3f0000006161c820 */ /* 0x000fe20000400000 */
[----:B------:R-:W-:-:S04]  /*adb0*/  FADD R87, R50, R87 ;  /* 0x0000005732577221 */ /* 0x000fc80000000000 */
[----:B------:R-:W-:Y:S02]  /*adc0*/  FADD R88, R87, R88 ;  /* 0x0000005857587221 */ /* 0x000fe40000000000 */
[----:B------:R-:W-:Y:S01]  /*add0*/  @!P6 FMUL R100, R100, 0.5 ;  /* 0x3f0000006464e820 */ /* 0x000fe20000400000 */
[----:B-1----:R-:W-:Y:S01]  /*ade0*/  @!P5 FMUL R89, R89, R89 ;  /* 0x000000595959d220 */ /* 0x002fe20000400000 */
[----:B------:R-:W-:-:S13]  /*adf0*/  FSETP.GEU.AND P5, PT, R101, -126, PT ;  /* 0xc2fc00006500780b */ /* 0x000fda0003fae000 */
[----:B------:R-:W-:Y:S01]  /*ae00*/  @!P5 FMUL R101, R101, 0.5 ;  /* 0x3f0000006565d820 */ /* 0x000fe20000400000 */
[----:B------:R-:W-:Y:S02]  /*ae10*/  WARPGROUP.DEPBAR.LE gsb0, 0x0 ;  /* 0x00008000000079c5 */ /* 0x000fe40000010000 */
[----:B------:R1:W2:Y:S01]  /*ae20*/  MUFU.EX2 R52, R97 ;  /* 0x0000006100347308 */ /* 0x0002a20000000800 */
[----:B------:R-:W-:-:S06]  /*ae30*/  WARPGROUP.ARRIVE ;  /* 0x00000000000079c5 */ /* 0x000fcc0000000000 */
[----:B------:R-:W-:Y:S01]  /*ae40*/  HGMMA.64x96x16.F32 R152, R56, gdesc[UR8].tnspB, R152, gsb0 ;  /* 0x4160000838987df0 */ /* 0x000fe20008000898 */
[----:B------:R-:W3:Y:S01]  /*ae50*/  MUFU.EX2 R53, R100 ;  /* 0x0000006400357308 */ /* 0x000ee20000000800 */
[----:B------:R-:W-:Y:S01]  /*ae60*/  UMOV UR10, UR8 ;  /* 0x00000008000a7c82 */ /* 0x000fe20008000000 */
[----:B------:R-:W-:Y:S01]  /*ae70*/  UMOV UR11, 0x80000020 ;  /* 0x80000020000b7882 */ /* 0x000fe20000000000 */
[----:B------:R-:W-:Y:S01]  /*ae80*/  UIADD3 UR8, UR6, 0x280, URZ ;  /* 0x0000028006087890 */ /* 0x000fe2000fffe03f */
[----:B-1----:R-:W-:-:S04]  /*ae90*/  FFMA R97, R115, UR7, -R18 ;  /* 0x0000000773617c23 */ /* 0x002fc80008000812 */
[----:B------:R1:W4:Y:S01]  /*aea0*/  MUFU.EX2 R54, R101 ;  /* 0x0000006500367308 */ /* 0x0003220000000800 */
[----:B--2---:R-:W-:Y:S01]  /*aeb0*/  @!P4 FMUL R52, R52, R52 ;  /* 0x000000343434c220 */ /* 0x004fe20000400000 */
[----:B------:R-:W-:-:S04]  /*aec0*/  FSETP.GEU.AND P4, PT, R98, -126, PT ;  /* 0xc2fc00006200780b */ /* 0x000fc80003f8e000 */
[----:B------:R-:W-:Y:S01]  /*aed0*/  F2FP.F16.F32.PACK_AB R60, R52, R89 ;  /* 0x00000059343c723e */ /* 0x000fe200000000ff */
[----:B---3--:R-:W-:Y:S01]  /*aee0*/  @!P6 FMUL R53, R53, R53 ;  /* 0x000000353535e220 */ /* 0x008fe20000400000 */
[----:B------:R-:W-:Y:S01]  /*aef0*/  FSETP.GEU.AND P6, PT, R99, -126, PT ;  /* 0xc2fc00006300780b */ /* 0x000fe20003fce000 */
[----:B-1----:R-:W-:-:S06]  /*af00*/  FFMA R101, R122, UR7, -R18 ;  /* 0x000000077a657c23 */ /* 0x002fcc0008000812 */
[----:B------:R-:W-:Y:S01]  /*af10*/  @!P4 FMUL R98, R98, 0.5 ;  /* 0x3f0000006262c820 */ /* 0x000fe20000400000 */
[----:B----4-:R-:W-:Y:S01]  /*af20*/  @!P5 FMUL R54, R54, R54 ;  /* 0x000000363636d220 */ /* 0x010fe20000400000 */
[----:B------:R-:W-:Y:S02]  /*af30*/  FSETP.GEU.AND P5, PT, R102, -126, PT ;  /* 0xc2fc00006600780b */ /* 0x000fe40003fae000 */
[----:B------:R-:W1:Y:S02]  /*af40*/  MUFU.EX2 R55, R98 ;  /* 0x0000006200377308 */ /* 0x000e640000000800 */
[----:B------:R-:W-:Y:S01]  /*af50*/  F2FP.F16.F32.PACK_AB R62, R54, R53 ;  /* 0x00000035363e723e */ /* 0x000fe200000000ff */
[----:B------:R-:W-:-:S05]  /*af60*/  @!P6 FMUL R99, R99, 0.5 ;  /* 0x3f0000006363e820 */ /* 0x000fca0000400000 */
[----:B------:R-:W2:Y:S03]  /*af70*/  MUFU.EX2 R90, R99 ;  /* 0x00000063005a7308 */ /* 0x000ea60000000800 */
[----:B------:R-:W-:-:S05]  /*af80*/  @!P5 FMUL R102, R102, 0.5 ;  /* 0x3f0000006666d820 */ /* 0x000fca0000400000 */
[----:B------:R3:W4:Y:S01]  /*af90*/  MUFU.EX2 R91, R102 ;  /* 0x00000066005b7308 */ /* 0x0007220000000800 */
[----:B-1----:R-:W-:Y:S01]  /*afa0*/  @!P4 FMUL R55, R55, R55 ;  /* 0x000000373737c220 */ /* 0x002fe20000400000 */
[----:B------:R-:W-:Y:S01]  /*afb0*/  FSETP.GEU.AND P4, PT, R92, -126, PT ;  /* 0xc2fc00005c00780b */ /* 0x000fe20003f8e000 */
[----:B--2---:R-:W-:Y:S01]  /*afc0*/  @!P6 FMUL R90, R90, R90 ;  /* 0x0000005a5a5ae220 */ /* 0x004fe20000400000 */
[----:B------:R-:W-:Y:S01]  /*afd0*/  FSETP.GEU.AND P6, PT, R93, -126, PT ;  /* 0xc2fc00005d00780b */ /* 0x000fe20003fce000 */
[----:B---3--:R-:W-:-:S03]  /*afe0*/  FFMA R102, R123, UR7, -R18 ;  /* 0x000000077b667c23 */ /* 0x008fc60008000812 */
[----:B------:R-:W-:-:S07]  /*aff0*/  F2FP.F16.F32.PACK_AB R61, R90, R55 ;  /* 0x000000375a3d723e */ /* 0x000fce00000000ff */
[----:B------:R-:W-:Y:S01]  /*b000*/  @!P4 FMUL R92, R92, 0.5 ;  /* 0x3f0000005c5cc820 */ /* 0x000fe20000400000 */
[----:B------:R-:W-:Y:S01]  /*b010*/  FADD R55, R88, R55 ;  /* 0x0000003758377221 */ /* 0x000fe20000000000 */
[----:B----4-:R-:W-:Y:S01]  /*b020*/  @!P5 FMUL R91, R91, R91 ;  /* 0x0000005b5b5bd220 */ /* 0x010fe20000400000 */
[----:B------:R-:W-:Y:S02]  /*b030*/  FSETP.GEU.AND P5, PT, R105, -126, PT ;  /* 0xc2fc00006900780b */ /* 0x000fe40003fae000 */
[----:B------:R-:W-:Y:S01]  /*b040*/  FADD R90, R55, R90 ;  /* 0x0000005a375a7221 */ /* 0x000fe20000000000 */
[----:B------:R-:W1:Y:S01]  /*b050*/  MUFU.EX2 R92, R92 ;  /* 0x0000005c005c7308 */ /* 0x000e620000000800 */
[----:B------:R-:W-:-:S07]  /*b060*/  @!P6 FMUL R93, R93, 0.5 ;  /* 0x3f0000005d5de820 */ /* 0x000fce0000400000 */
[----:B------:R-:W2:Y:S02]  /*b070*/  MUFU.EX2 R93, R93 ;  /* 0x0000005d005d7308 */ /* 0x000ea40000000800 */
[----:B------:R-:W-:Y:S01]  /*b080*/  @!P5 FMUL R105, R105, 0.5 ;  /* 0x3f0000006969d820 */ /* 0x000fe20000400000 */
[----:B-1----:R-:W-:Y:S01]  /*b090*/  @!P4 FMUL R92, R92, R92 ;  /* 0x0000005c5c5cc220 */ /* 0x002fe20000400000 */
[----:B------:R-:W-:-:S04]  /*b0a0*/  FSETP.GEU.AND P4, PT, R108, -126, PT ;  /* 0xc2fc00006c00780b */ /* 0x000fc80003f8e000 */
[----:B------:R-:W-:Y:S01]  /*b0b0*/  F2FP.F16.F32.PACK_AB R63, R92, R91 ;  /* 0x0000005b5c3f723e */ /* 0x000fe200000000ff */
[----:B------:R-:W-:Y:S01]  /*b0c0*/  FADD R91, R90, R91 ;  /* 0x0000005b5a5b7221 */ /* 0x000fe20000000000 */
[----:B--2---:R-:W-:Y:S01]  /*b0d0*/  @!P6 FMUL R93, R93, R93 ;  /* 0x0000005d5d5de220 */ /* 0x004fe20000400000 */
[----:B------:R-:W-:Y:S02]  /*b0e0*/  FSETP.GEU.AND P6, PT, R109, -126, PT ;  /* 0xc2fc00006d00780b */ /* 0x000fe40003fce000 */
[----:B------:R-:W-:-:S04]  /*b0f0*/  FADD R92, R91, R92 ;  /* 0x0000005c5b5c7221 */ /* 0x000fc80000000000 */
[----:B------:R-:W-:-:S07]  /*b100*/  @!P4 FMUL R108, R108, 0.5 ;  /* 0x3f0000006c6cc820 */ /* 0x000fce0000400000 */
        /* <DEDUP_REMOVED lines=13> */
[----:B--2---:R-:W-:Y:S01]  /*b1e0*/  @!P6 FMUL R58, R58, R58 ;  /* 0x0000003a3a3ae220 */ /* 0x004fe20000400000 */
[----:B------:R-:W-:-:S07]  /*b1f0*/  FSETP.GEU.AND P6, PT, R95, -126, PT ;  /* 0xc2fc00005f00780b */ /* 0x000fce0003fce000 */
[----:B------:R-:W-:Y:S01]  /*b200*/  @!P5 FMUL R106, R106, 0.5 ;  /* 0x3f0000006a6ad820 */ /* 0x000fe20000400000 */
[----:B---3--:R-:W-:Y:S01]  /*b210*/  @!P4 FMUL R57, R57, R57 ;  /* 0x000000393939c220 */ /* 0x008fe20000400000 */
[----:B------:R-:W-:Y:S02]  /*b220*/  FSETP.GEU.AND P4, PT, R107, -126, PT ;  /* 0xc2fc00006b00780b */ /* 0x000fe40003f8e000 */
[----:B------:R1:W2:Y:S02]  /*b230*/  MUFU.EX2 R59, R106 ;  /* 0x0000006a003b7308 */ /* 0x0002a40000000800 */
[----:B------:R-:W-:Y:S01]  /*b240*/  F2FP.F16.F32.PACK_AB R66, R58, R57 ;  /* 0x000000393a42723e */ /* 0x000fe200000000ff */
[----:B------:R-:W-:Y:S01]  /*b250*/  @!P6 FMUL R95, R95, 0.5 ;  /* 0x3f0000005f5fe820 */ /* 0x000fe20000400000 */
[----:B-1----:R-:W-:-:S05]  /*b260*/  FFMA R106, R137, UR7, -R22 ;  /* 0x00000007896a7c23 */ /* 0x002fca0008000816 */
[----:B------:R-:W1:Y:S01]  /*b270*/  MUFU.EX2 R95, R95 ;  /* 0x0000005f005f7308 */ /* 0x000e620000000800 */
[----:B------:R-:W-:Y:S01]  /*b280*/  FFMA R22, R149, UR7, -R22 ;  /* 0x0000000795167c23 */ /* 0x000fe20008000816 */
[----:B------:R-:W-:Y:S01]  /*b290*/  @!P4 FMUL R107, R107, 0.5 ;  /* 0x3f0000006b6bc820 */ /* 0x000fe20000400000 */
[----:B--2---:R-:W-:Y:S01]  /*b2a0*/  @!P5 FMUL R59, R59, R59 ;  /* 0x0000003b3b3bd220 */ /* 0x004fe20000400000 */
[----:B------:R-:W-:-:S04]  /*b2b0*/  FSETP.GEU.AND P5, PT, R111, -126, PT ;  /* 0xc2fc00006f00780b */ /* 0x000fc80003fae000 */
[----:B------:R-:W2:Y:S01]  /*b2c0*/  MUFU.EX2 R94, R107 ;  /* 0x0000006b005e7308 */ /* 0x000ea20000000800 */
[----:B-1----:R-:W-:Y:S01]  /*b2d0*/  @!P6 FMUL R95, R95, R95 ;  /* 0x0000005f5f5fe220 */ /* 0x002fe20000400000 */
[----:B------:R-:W-:-:S07]  /*b2e0*/  FSETP.GEU.AND P6, PT, R113, -126, PT ;  /* 0xc2fc00007100780b */ /* 0x000fce0003fce000 */
[----:B------:R-:W-:-:S04]  /*b2f0*/  @!P5 FMUL R111, R111, 0.5 ;  /* 0x3f0000006f6fd820 */ /* 0x000fc80000400000 */
[----:B------:R-:W1:Y:S01]  /*b300*/  MUFU.EX2 R96, R111 ;  /* 0x0000006f00607308 */ /* 0x000e620000000800 */
[----:B--2---:R-:W-:Y:S01]  /*b310*/  @!P4 FMUL R94, R94, R94 ;  /* 0x0000005e5e5ec220 */ /* 0x004fe20000400000 */
[----:B------:R-:W-:-:S04]  /*b320*/  FSETP.GEU.AND P4, PT, R112, -126, PT ;  /* 0xc2fc00007000780b */ /* 0x000fc80003f8e000 */
[----:B------:R-:W-:Y:S01]  /*b330*/  F2FP.F16.F32.PACK_AB R65, R94, R59 ;  /* 0x0000003b5e41723e */ /* 0x000fe200000000ff */
[----:B------:R-:W-:Y:S01]  /*b340*/  @!P6 FMUL R113, R113, 0.5 ;  /* 0x3f0000007171e820 */ /* 0x000fe20000400000 */
[----:B------:R-:W-:-:S04]  /*b350*/  FADD R59, R92, R59 ;  /* 0x0000003b5c3b7221 */ /* 0x000fc80000000000 */
[----:B------:R-:W-:-:S03]  /*b360*/  FADD R94, R59, R94 ;  /* 0x0000005e3b5e7221 */ /* 0x000fc60000000000 */
[----:B------:R-:W-:Y:S01]  /*b370*/  @!P4 FMUL R112, R112, 0.5 ;  /* 0x3f0000007070c820 */ /* 0x000fe20000400000 */
[----:B-1----:R-:W-:Y:S01]  /*b380*/  @!P5 FMUL R96, R96, R96 ;  /* 0x000000606060d220 */ /* 0x002fe20000400000 */
[----:B------:R-:W-:-:S04]  /*b390*/  FSETP.GEU.AND P5, PT, R116, -126, PT ;  /* 0xc2fc00007400780b */ /* 0x000fc80003fae000 */
[----:B------:R-:W-:Y:S01]  /*b3a0*/  F2FP.F16.F32.PACK_AB R67, R96, R95 ;  /* 0x0000005f6043723e */ /* 0x000fe200000000ff */
[----:B------:R-:W-:-:S04]  /*b3b0*/  FADD R95, R94, R95 ;  /* 0x0000005f5e5f7221 */ /* 0x000fc80000000000 */
[----:B------:R-:W-:-:S04]  /*b3c0*/  FADD R95, R95, R96 ;  /* 0x000000605f5f7221 */ /* 0x000fc80000000000 */
        /* <DEDUP_REMOVED lines=17> */
[----:B------:R-:W-:Y:S02]  /*b4e0*/  FSETP.GEU.AND P5, PT, R97, -126, PT ;  /* 0xc2fc00006100780b */ /* 0x000fe40003fae000 */
[----:B------:R-:W1:Y:S01]  /*b4f0*/  MUFU.EX2 R61, R117 ;  /* 0x00000075003d7308 */ /* 0x000e620000000800 */
[----:B------:R-:W-:-:S07]  /*b500*/  @!P6 FMUL R114, R114, 0.5 ;  /* 0x3f0000007272e820 */ /* 0x000fce0000400000 */
[----:B------:R-:W2:Y:S03]  /*b510*/  MUFU.EX2 R98, R114 ;  /* 0x0000007200627308 */ /* 0x000ea60000000800 */
[----:B------:R-:W-:Y:S01]  /*b520*/  @!P5 FMUL R97, R97, 0.5 ;  /* 0x3f0000006161d820 */ /* 0x000fe20000400000 */
[----:B-1----:R-:W-:Y:S01]  /*b530*/  @!P4 FMUL R61, R61, R61 ;  /* 0x0000003d3d3dc220 */ /* 0x002fe20000400000 */
[----:B------:R-:W-:-:S04]  /*b540*/  FSETP.GEU.AND P4, PT, R118, -126, PT ;  /* 0xc2fc00007600780b */ /* 0x000fc80003f8e000 */
[----:B------:R-:W1:Y:S01]  /*b550*/  MUFU.EX2 R97, R97 ;  /* 0x0000006100617308 */ /* 0x000e620000000800 */
[----:B------:R-:W-:Y:S01]  /*b560*/  F2FP.F16.F32.PACK_AB R70, R61, R60 ;  /* 0x0000003c3d46723e */ /* 0x000fe200000000ff */
[----:B--2---:R-:W-:Y:S01]  /*b570*/  @!P6 FMUL R98, R98, R98 ;  /* 0x000000626262e220 */ /* 0x004fe20000400000 */
[----:B------:R-:W-:-:S06]  /*b580*/  FSETP.GEU.AND P6, PT, R119, -126, PT ;  /* 0xc2fc00007700780b */ /* 0x000fcc0003fce000 */
[----:B------:R-:W-:Y:S01]  /*b590*/  @!P4 FMUL R118, R118, 0.5 ;  /* 0x3f0000007676c820 */ /* 0x000fe20000400000 */
[----:B-1----:R-:W-:Y:S01]  /*b5a0*/  @!P5 FMUL R97, R97, R97 ;  /* 0x000000616161d220 */ /* 0x002fe20000400000 */
[----:B------:R-:W-:-:S05]  /*b5b0*/  FSETP.GEU.AND P5, PT, R120, -126, PT ;  /* 0xc2fc00007800780b */ /* 0x000fca0003fae000 */
[----:B------:R-:W-:Y:S01]  /*b5c0*/  @!P6 FMUL R119, R119, 0.5 ;  /* 0x3f0000007777e820 */ /* 0x000fe20000400000 */
[----:B------:R-:W-:Y:S01]  /*b5d0*/  F2FP.F16.F32.PACK_AB R69, R97, R98 ;  /* 0x000000626145723e */ /* 0x000fe200000000ff */
[----:B------:R-:W-:-:S04]  /*b5e0*/  FADD R98, R95, R98 ;  /* 0x000000625f627221 */ /* 0x000fc80000000000 */
[----:B------:R-:W-:Y:S02]  /*b5f0*/  FADD R97, R98, R97 ;  /* 0x0000006162617221 */ /* 0x000fe40000000000 */
[----:B------:R-:W-:Y:S01]  /*b600*/  @!P5 FMUL R120, R120, 0.5 ;  /* 0x3f0000007878d820 */ /* 0x000fe20000400000 */
[----:B------:R-:W-:Y:S02]  /*b610*/  WARPGROUP.DEPBAR.LE gsb0, 0x0 ;  /* 0x00008000000079c5 */ /* 0x000fe40000010000 */
[----:B------:R-:W1:Y:S08]  /*b620*/  MUFU.EX2 R64, R118 ;  /* 0x0000007600407308 */ /* 0x000e700000000800 */
[----:B------:R-:W2:Y:S08]  /*b630*/  MUFU.EX2 R65, R119 ;  /* 0x0000007700417308 */ /* 0x000eb00000000800 */
        /* <DEDUP_REMOVED lines=9> */
[----:B------:R-:W-:Y:S01]  /*b6d0*/  WARPGROUP.ARRIVE ;  /* 0x00000000000079c5 */ /* 0x000fe20000000000 */
[----:B------:R-:W1:Y:S01]  /*b6e0*/  MUFU.EX2 R67, R121 ;  /* 0x0000007900437308 */ /* 0x000e620000000800 */
[----:B------:R-:W-:Y:S01]  /*b6f0*/  FSETP.GEU.AND P5, PT, R125, -126, PT ;  /* 0xc2fc00007d00780b */ /* 0x000fe20003fae000 */
[----:B------:R-:W-:Y:S01]  /*b700*/  FADD R64, R64, R65 ;  /* 0x0000004140407221 */ /* 0x000fe20000000000 */
[----:B------:R-:W-:Y:S02]  /*b710*/  @!P6 FMUL R124, R124, 0.5 ;  /* 0x3f0000007c7ce820 */ /* 0x000fe40000400000 */
[----:B------:R-:W-:Y:S01]  /*b720*/  HGMMA.64x96x16.F32 R152, R68, gdesc[UR8].tnspB, R152, gsb0 ;  /* 0x4160000844987df0 */ /* 0x000fe20008000898 */
[----:B------:R-:W-:Y:S01]  /*b730*/  UMOV UR10, UR8 ;  /* 0x00000008000a7c82 */ /* 0x000fe20008000000 */
[----:B------:R-:W-:Y:S01]  /*b740*/  UMOV UR11, 0x80000020 ;  /* 0x80000020000b7882 */ /* 0x000fe20000000000 */
[----:B------:R-:W2:Y:S01]  /*b750*/  MUFU.EX2 R99, R124 ;  /* 0x0000007c00637308 */ /* 0x000ea20000000800 */
[----:B------:R-:W-:-:S05]  /*b760*/  UIADD3 UR8, UR6, 0x340, URZ ;  /* 0x0000034006087890 */ /* 0x000fca000fffe03f */
[----:B------:R-:W-:Y:S01]  /*b770*/  @!P5 FMUL R125, R125, 0.5 ;  /* 0x3f0000007d7dd820 */ /* 0x000fe20000400000 */
[----:B-1----:R-:W-:Y:S01]  /*b780*/  @!P4 FMUL R67, R67, R67 ;  /* 0x000000434343c220 */ /* 0x002fe20000400000 */
[----:B------:R-:W-:Y:S02]  /*b790*/  FSETP.GEU.AND P4, PT, R101, -126, PT ;  /* 0xc2fc00006500780b */ /* 0x000fe40003f8e000 */
[----:B------:R-:W1:Y:S02]  /*b7a0*/  MUFU.EX2 R100, R125 ;  /* 0x0000007d00647308 */ /* 0x000e640000000800 */
[----:B------:R-:W-:Y:S01]  /*b7b0*/  F2FP.F16.F32.PACK_AB R72, R67, R66 ;  /* 0x000000424348723e */ /* 0x000fe200000000ff */
[----:B--2---:R-:W-:Y:S01]  /*b7c0*/  @!P6 FMUL R99, R99, R99 ;  /* 0x000000636363e220 */ /* 0x004fe20000400000 */
[----:B------:R-:W-:-:S07]  /*b7d0*/  FSETP.GEU.AND P6, PT, R102, -126, PT ;  /* 0xc2fc00006600780b */ /* 0x000fce0003fce000 */
[----:B------:R-:W-:Y:S01]  /*b7e0*/  @!P4 FMUL R101, R101, 0.5 ;  /* 0x3f0000006565c820 */ /* 0x000fe20000400000 */
[----:B-1----:R-:W-:-:S05]  /*b7f0*/  @!P5 FMUL R100, R100, R100 ;  /* 0x000000646464d220 */ /* 0x002fca0000400000 */
[----:B------:R-:W1:Y:S01]  /*b800*/  MUFU.EX2 R101, R101 ;  /* 0x0000006500657308 */ /* 0x000e620000000800 */
[----:B------:R-:W-:Y:S01]  /*b810*/  FSETP.GEU.AND P5, PT, R126, -126, PT ;  /* 0xc2fc00007e00780b */ /* 0x000fe20003fae000 */
[----:B------:R-:W-:Y:S01]  /*b820*/  @!P6 FMUL R102, R102, 0.5 ;  /* 0x3f0000006666e820 */ /* 0x000fe20000400000 */
[----:B------:R-:W-:-:S05]  /*b830*/  F2FP.F16.F32.PACK_AB R74, R100, R99 ;  /* 0x00000063644a723e */ /* 0x000fca00000000ff */
[----:B------:R-:W2:Y:S06]  /*b840*/  MUFU.EX2 R102, R102 ;  /* 0x0000006600667308 */ /* 0x000eac0000000800 */
[----:B------:R-:W-:Y:S01]  /*b850*/  @!P5 FMUL R126, R126, 0.5 ;  /* 0x3f0000007e7ed820 */ /* 0x000fe20000400000 */
[----:B-1----:R-:W-:Y:S01]  /*b860*/  @!P4 FMUL R101, R101, R101 ;  /* 0x000000656565c220 */ /* 0x002fe20000400000 */
[----:B------:R-:W-:Y:S01]  /*b870*/  FSETP.GEU.AND P4, PT, R127, -126, PT ;  /* 0xc2fc00007f00780b */ /* 0x000fe20003f8e000 */
[----:B--2---:R-:W-:Y:S01]  /*b880*/  @!P6 FMUL R102, R102, R102 ;  /* 0x000000666666e220 */ /* 0x004fe20000400000 */
[----:B------:R-:W-:-:S04]  /*b890*/  FSETP.GEU.AND P6, PT, R128, -126, PT ;  /* 0xc2fc00008000780b */ /* 0x000fc80003fce000 */
[----:B------:R-:W-:-:S07]  /*b8a0*/  F2FP.F16.F32.PACK_AB R73, R102, R101 ;  /* 0x000000656649723e */ /* 0x000fce00000000ff */
[----:B------:R-:W-:Y:S01]  /*b8b0*/  @!P4 FMUL R127, R127, 0.5 ;  /* 0x3f0000007f7fc820 */ /* 0x000fe20000400000 */
[----:B------:R-:W-:-:S04]  /*b8c0*/  FADD R101, R64, R101 ;  /* 0x0000006540657221 */ /* 0x000fc80000000000 */
[----:B------:R-:W-:Y:S01]  /*b8d0*/  FADD R101, R101, R102 ;  /* 0x0000006665657221 */ /* 0x000fe20000000000 */
        /* <DEDUP_REMOVED lines=22> */
[----:B------:R-:W-:-:S02]  /*ba40*/  UIADD3 UR8, UR6, 0x380, URZ ;  /* 0x0000038006087890 */ /* 0x000fc4000fffe03f */
[----:B------:R-:W-:-:S03]  /*ba50*/  UIADD3 UR6, UR6, 0x3c0, URZ ;  /* 0x000003c006067890 */ /* 0x000fc6000fffe03f */
        /* <DEDUP_REMOVED lines=11> */
[----:B------:R-:W-:-:S03]  /*bb10*/  F2FP.F16.F32.PACK_AB R78, R104, R103 ;  /* 0x00000067684e723e */ /* 0x000fc600000000ff */
[----:B------:R-:W1:Y:S04]  /*bb20*/  MUFU.EX2 R13, R131 ;  /* 0x00000083000d7308 */ /* 0x000e680000000800 */
[----:B------:R-:W-:-:S04]  /*bb30*/  @!P6 FMUL R134, R134, 0.5 ;  /* 0x3f0000008686e820 */ /* 0x000fc80000400000 */
[----:B------:R-:W2:Y:S01]  /*bb40*/  MUFU.EX2 R15, R134 ;  /* 0x00000086000f7308 */ /* 0x000ea20000000800 */
[----:B-1----:R-:W-:Y:S01]  /*bb50*/  @!P4 FMUL R13, R13, R13 ;  /* 0x0000000d0d0dc220 */ /* 0x002fe20000400000 */
[----:B------:R-:W-:Y:S01]  /*bb60*/  FSETP.GEU.AND P4, PT, R23, -126, PT ;  /* 0xc2fc00001700780b */ /* 0x000fe20003f8e000 */
[----:B--2---:R-:W-:Y:S01]  /*bb70*/  @!P6 FMUL R15, R15, R15 ;  /* 0x0000000f0f0fe220 */ /* 0x004fe20000400000 */
[----:B------:R-:W-:-:S11]  /*bb80*/  FSETP.GEU.AND P6, PT, R106, -126, PT ;  /* 0xc2fc00006a00780b */ /* 0x000fd60003fce000 */
[----:B------:R-:W-:-:S06]  /*bb90*/  @!P4 FMUL R23, R23, 0.5 ;  /* 0x3f0000001717c820 */ /* 0x000fcc0000400000 */
[----:B------:R-:W1:Y:S01]  /*bba0*/  MUFU.EX2 R23, R23 ;  /* 0x0000001700177308 */ /* 0x000e620000000800 */
[----:B------:R-:W-:-:S07]  /*bbb0*/  @!P6 FMUL R106, R106, 0.5 ;  /* 0x3f0000006a6ae820 */ /* 0x000fce0000400000 */
[----:B------:R-:W2:Y:S01]  /*bbc0*/  MUFU.EX2 R106, R106 ;  /* 0x0000006a006a7308 */ /* 0x000ea20000000800 */
[----:B-1----:R-:W-:Y:S01]  /*bbd0*/  @!P4 FMUL R23, R23, R23 ;  /* 0x000000171717c220 */ /* 0x002fe20000400000 */
[----:B------:R-:W-:Y:S01]  /*bbe0*/  FSETP.GEU.AND P4, PT, R141, -126, PT ;  /* 0xc2fc00008d00780b */ /* 0x000fe20003f8e000 */
[----:B--2---:R-:W-:Y:S01]  /*bbf0*/  @!P6 FMUL R106, R106, R106 ;  /* 0x0000006a6a6ae220 */ /* 0x004fe20000400000 */
[----:B------:R-:W-:-:S11]  /*bc00*/  FSETP.GEU.AND P6, PT, R138, -126, PT ;  /* 0xc2fc00008a00780b */ /* 0x000fd60003fce000 */
[----:B------:R-:W-:Y:S01]  /*bc10*/  @!P4 FMUL R141, R141, 0.5 ;  /* 0x3f0000008d8dc820 */ /* 0x000fe20000400000 */
[----:B------:R-:W-:Y:S01]  /*bc20*/  F2FP.F16.F32.PACK_AB R80, R106, R23 ;  /* 0x000000176a50723e */ /* 0x000fe200000000ff */
[----:B------:R-:W-:Y:S02]  /*bc30*/  WARPGROUP.DEPBAR.LE gsb0, 0x0 ;  /* 0x00008000000079c5 */ /* 0x000fe40000010000 */
[----:B------:R-:W1:Y:S01]  /*bc40*/  MUFU.EX2 R72, R130 ;  /* 0x0000008200487308 */ /* 0x000e620000000800 */
[--C-:B------:R-:W-:Y:S01]  /*bc50*/  FFMA R74, R135, UR7, -R18.reuse ;  /* 0x00000007874a7c23 */ /* 0x100fe20008000812 */
[----:B------:R-:W-:Y:S01]  /*bc60*/  FADD R73, R222, R27 ;  /* 0x0000001bde497221 */ /* 0x000fe20000000000 */
[----:B------:R-:W-:Y:S01]  /*bc70*/  FFMA R18, R150, UR7, -R18 ;  /* 0x0000000796127c23 */ /* 0x000fe20008000812 */
[----:B------:R-:W-:Y:S02]  /*bc80*/  UMOV UR7, 0x80000020 ;  /* 0x8000002000077882 */ /* 0x000fe40000000000 */
[----:B------:R-:W-:Y:S01]  /*bc90*/  FADD R73, R73, R26 ;  /* 0x0000001a49497221 */ /* 0x000fe20000000000 */
[----:B------:R-:W-:Y:S01]  /*bca0*/  @!P6 FMUL R138, R138, 0.5 ;  /* 0x3f0000008a8ae820 */ /* 0x000fe20000400000 */
[----:B------:R-:W2:Y:S02]  /*bcb0*/  MUFU.EX2 R26, R141 ;  /* 0x0000008d001a7308 */ /* 0x000ea40000000800 */
[----:B------:R-:W-:-:S04]  /*bcc0*/  FADD R24, R73, R24 ;  /* 0x0000001849187221 */ /* 0x000fc80000000000 */
[----:B------:R-:W-:Y:S01]  /*bcd0*/  FADD R24, R24, R25 ;  /* 0x0000001918187221 */ /* 0x000fe20000000000 */
[----:B-1----:R-:W-:Y:S01]  /*bce0*/  @!P5 FMUL R72, R72, R72 ;  /* 0x000000484848d220 */ /* 0x002fe20000400000 */
[----:B------:R-:W-:Y:S02]  /*bcf0*/  FSETP.GEU.AND P5, PT, R74, -126, PT ;  /* 0xc2fc00004a00780b */ /* 0x000fe40003fae000 */
[----:B------:R-:W-:Y:S02]  /*bd00*/  FADD R29, R24, R29 ;  /* 0x0000001d181d7221 */ /* 0x000fe40000000000 */
[----:B------:R-:W1:Y:S01]  /*bd10*/  MUFU.EX2 R24, R138 ;  /* 0x0000008a00187308 */ /* 0x000e620000000800 */
[----:B------:R-:W-:Y:S01]  /*bd20*/  F2FP.F16.F32.PACK_AB R77, R13, R72 ;  /* 0x000000480d4d723e */ /* 0x000fe200000000ff */
[----:B------:R-:W-:Y:S01]  /*bd30*/  FADD R29, R29, R230 ;  /* 0x000000e61d1d7221 */ /* 0x000fe20000000000 */
[----:B------:R-:W-:Y:S01]  /*bd40*/  FADD R72, R69, R72 ;  /* 0x0000004845487221 */ /* 0x000fe20000000000 */
[----:B--2---:R-:W-:Y:S01]  /*bd50*/  @!P4 FMUL R26, R26, R26 ;  /* 0x0000001a1a1ac220 */ /* 0x004fe20000400000 */
[----:B------:R-:W-:Y:S01]  /*bd60*/  FSETP.GEU.AND P4, PT, R142, -126, PT ;  /* 0xc2fc00008e00780b */ /* 0x000fe20003f8e000 */
[----:B------:R-:W-:Y:S01]  /*bd70*/  FADD R30, R29, R30 ;  /* 0x0000001e1d1e7221 */ /* 0x000fe20000000000 */
[----:B------:R-:W-:Y:S01]  /*bd80*/  FADD R72, R72, R13 ;  /* 0x0000000d48487221 */ /* 0x000fe20000000000 */
[----:B------:R-:W-:Y:S01]  /*bd90*/  LEA R13, R7, R14, 0x3 ;  /* 0x0000000e070d7211 */ /* 0x000fe200078e18ff */
[----:B------:R-:W-:Y:S01]  /*bda0*/  @!P5 FMUL R74, R74, 0.5 ;  /* 0x3f0000004a4ad820 */ /* 0x000fe20000400000 */
[----:B------:R-:W-:-:S02]  /*bdb0*/  FADD R30, R30, R31 ;  /* 0x0000001f1e1e7221 */ /* 0x000fc40000000000 */
[----:B------:R-:W-:Y:S02]  /*bdc0*/  PRMT R13, RZ, 0x654, R13 ;  /* 0x00000654ff0d7816 */ /* 0x000fe4000000000d */
[----:B------:R-:W-:Y:S01]  /*bdd0*/  IADD3 R7, R7, 0x1, RZ ;  /* 0x0000000107077810 */ /* 0x000fe20007ffe0ff */
[----:B------:R-:W-:Y:S01]  /*bde0*/  FADD R33, R30, R33 ;  /* 0x000000211e217221 */ /* 0x000fe20000000000 */
[----:B------:R-:W2:Y:S01]  /*bdf0*/  MUFU.EX2 R74, R74 ;  /* 0x0000004a004a7308 */ /* 0x000ea20000000800 */
[----:B-1----:R-:W-:Y:S01]  /*be00*/  @!P6 FMUL R24, R24, R24 ;  /* 0x000000181818e220 */ /* 0x002fe20000400000 */
[----:B------:R-:W-:Y:S01]  /*be10*/  @!P4 FMUL R142, R142, 0.5 ;  /* 0x3f0000008e8ec820 */ /* 0x000fe20000400000 */
[----:B------:R-:W-:Y:S01]  /*be20*/  FSETP.GEU.AND P6, PT, R143, -126, PT ;  /* 0xc2fc00008f00780b */ /* 0x000fe20003fce000 */
[----:B------:R-:W-:Y:S01]  /*be30*/  FADD R34, R33, R34 ;  /* 0x0000002221227221 */ /* 0x000fe20000000000 */
[----:B------:R-:W-:-:S03]  /*be40*/  ISETP.NE.AND P3, PT, R7, 0x4, PT ;  /* 0x000000040700780c */ /* 0x000fc60003f65270 */
[----:B------:R-:W1:Y:S01]  /*be50*/  MUFU.EX2 R28, R142 ;  /* 0x0000008e001c7308 */ /* 0x000e620000000800 */
[----:B------:R-:W-:Y:S01]  /*be60*/  FADD R35, R34, R35 ;  /* 0x0000002322237221 */ /* 0x000fe20000000000 */
[----:B------:R-:W-:-:S03]  /*be70*/  SEL R7, R7, RZ, P3 ;  /* 0x000000ff07077207 */ /* 0x000fc60001800000 */
[----:B------:R-:W-:-:S03]  /*be80*/  FADD R35, R35, R234 ;  /* 0x000000ea23237221 */ /* 0x000fc60000000000 */
[----:B------:R-:W-:Y:S01]  /*be90*/  @!P6 FMUL R143, R143, 0.5 ;  /* 0x3f0000008f8fe820 */ /* 0x000fe20000400000 */
[----:B--2---:R-:W-:Y:S01]  /*bea0*/  @!P5 FMUL R74, R74, R74 ;  /* 0x0000004a4a4ad220 */ /* 0x004fe20000400000 */
[----:B------:R-:W-:Y:S01]  /*beb0*/  FSETP.GEU.AND P5, PT, R140, -126, PT ;  /* 0xc2fc00008c00780b */ /* 0x000fe20003fae000 */
[----:B------:R-:W-:-:S03]  /*bec0*/  FADD R236, R35, R236 ;  /* 0x000000ec23ec7221 */ /* 0x000fc60000000000 */
[----:B------:R-:W-:Y:S01]  /*bed0*/  F2FP.F16.F32.PACK_AB R79, R74, R15 ;  /* 0x0000000f4a4f723e */ /* 0x000fe200000000ff */
[----:B------:R-:W2:Y:S01]  /*bee0*/  MUFU.EX2 R143, R143 ;  /* 0x0000008f008f7308 */ /* 0x000ea20000000800 */
[----:B------:R-:W-:Y:S01]  /*bef0*/  FADD R236, R236, R39 ;  /* 0x00000027ecec7221 */ /* 0x000fe20000000000 */
[----:B-1----:R-:W-:Y:S01]  /*bf00*/  @!P4 FMUL R28, R28, R28 ;  /* 0x0000001c1c1cc220 */ /* 0x002fe20000400000 */
[----:B------:R-:W-:Y:S01]  /*bf10*/  WARPGROUP.ARRIVE ;  /* 0x00000000000079c5 */ /* 0x000fe20000000000 */
[----:B------:R-:W-:Y:S01]  /*bf20*/  FSETP.GEU.AND P4, PT, R145, -126, PT ;  /* 0xc2fc00009100780b */ /* 0x000fe20003f8e000 */
[----:B------:R-:W-:Y:S01]  /*bf30*/  FADD R233, R236, R233 ;  /* 0x000000e9ece97221 */ /* 0x000fe20000000000 */
[----:B------:R-:W-:Y:S02]  /*bf40*/  FADD R15, R72, R15 ;  /* 0x0000000f480f7221 */ /* 0x000fe40000000000 */
[----:B------:R-:W-:Y:S01]  /*bf50*/  @!P5 FMUL R140, R140, 0.5 ;  /* 0x3f0000008c8cd820 */ /* 0x000fe20000400000 */
[----:B------:R-:W-:Y:S01]  /*bf60*/  HGMMA.64x96x16.F32 R152, R76, gdesc[UR8].tnspB, R152, gsb0 ;  /* 0x416000084c987df0 */ /* 0x000fe20008000898 */
[----:B------:R-:W-:Y:S01]  /*bf70*/  FADD R238, R233, R238 ;  /* 0x000000eee9ee7221 */ /* 0x000fe20000000000 */
[----:B------:R-:W-:Y:S01]  /*bf80*/  UMOV UR10, UR8 ;  /* 0x00000008000a7c82 */ /* 0x000fe20008000000 */
[----:B------:R-:W1:Y:S01]  /*bf90*/  MUFU.EX2 R27, R140 ;  /* 0x0000008c001b7308 */ /* 0x000e620000000800 */
[----:B------:R-:W-:Y:S01]  /*bfa0*/  UMOV UR11, 0x80000020 ;  /* 0x80000020000b7882 */ /* 0x000fe20000000000 */
[----:B------:R-:W-:Y:S01]  /*bfb0*/  FADD R29, R238, R81 ;  /* 0x00000051ee1d7221 */ /* 0x000fe20000000000 */
[----:B------:R-:W-:-:S02]  /*bfc0*/  FADD R15, R15, R74 ;  /* 0x0000004a0f0f7221 */ /* 0x000fc40000000000 */
[----:B------:R-:W-:Y:S01]  /*bfd0*/  @!P4 FMUL R145, R145, 0.5 ;  /* 0x3f0000009191c820 */ /* 0x000fe20000400000 */
[----:B--2---:R-:W-:Y:S01]  /*bfe0*/  @!P6 FMUL R143, R143, R143 ;  /* 0x0000008f8f8fe220 */ /* 0x004fe20000400000 */
[----:B------:R-:W-:Y:S01]  /*bff0*/  FSETP.GEU.AND P6, PT, R22, -126, PT ;  /* 0xc2fc00001600780b */ /* 0x000fe20003fce000 */
[----:B------:R-:W-:-:S03]  /*c000*/  FADD R42, R29, R42 ;  /* 0x0000002a1d2a7221 */ /* 0x000fc60000000000 */
[----:B------:R-:W2:Y:S01]  /*c010*/  MUFU.EX2 R145, R145 ;  /* 0x0000009100917308 */ /* 0x000ea20000000800 */
[----:B------:R-:W-:Y:S01]  /*c020*/  F2FP.F16.F32.PACK_AB R83, R143, R28 ;  /* 0x0000001c8f53723e */ /* 0x000fe200000000ff */
[----:B------:R-:W-:Y:S01]  /*c030*/  FADD R43, R42, R43 ;  /* 0x0000002b2a2b7221 */ /* 0x000fe20000000000 */
[----:B-1----:R-:W-:Y:S01]  /*c040*/  @!P5 FMUL R27, R27, R27 ;  /* 0x0000001b1b1bd220 */ /* 0x002fe20000400000 */
[----:B------:R-:W-:Y:S02]  /*c050*/  FSETP.GEU.AND P5, PT, R139, -126, PT ;  /* 0xc2fc00008b00780b */ /* 0x000fe40003fae000 */
[----:B------:R-:W-:-:S03]  /*c060*/  FADD R84, R43, R84 ;  /* 0x000000542b547221 */ /* 0x000fc60000000000 */
[----:B------:R-:W-:Y:S01]  /*c070*/  @!P6 FMUL R22, R22, 0.5 ;  /* 0x3f0000001616e820 */ /* 0x000fe20000400000 */
[----:B------:R-:W-:Y:S01]  /*c080*/  F2FP.F16.F32.PACK_AB R82, R26, R27 ;  /* 0x0000001b1a52723e */ /* 0x000fe200000000ff */
[----:B------:R-:W-:-:S04]  /*c090*/  FADD R85, R84, R85 ;  /* 0x0000005554557221 */ /* 0x000fc80000000000 */
[----:B------:R-:W1:Y:S01]  /*c0a0*/  MUFU.EX2 R22, R22 ;  /* 0x0000001600167308 */ /* 0x000e620000000800 */
[----:B------:R-:W-:Y:S01]  /*c0b0*/  FADD R85, R85, R86 ;  /* 0x0000005655557221 */ /* 0x000fe20000000000 */
[----:B--2---:R-:W-:Y:S01]  /*c0c0*/  @!P4 FMUL R145, R145, R145 ;  /* 0x000000919191c220 */ /* 0x004fe20000400000 */
[----:B------:R-:W-:Y:S01]  /*c0d0*/  FSETP.GEU.AND P4, PT, R146, -126, PT ;  /* 0xc2fc00009200780b */ /* 0x000fe20003f8e000 */
[----:B------:R-:W-:Y:S01]  /*c0e0*/  @!P5 FMUL R139, R139, 0.5 ;  /* 0x3f0000008b8bd820 */ /* 0x000fe20000400000 */
[----:B------:R-:W-:-:S03]  /*c0f0*/  FADD R48, R85, R48 ;  /* 0x0000003055307221 */ /* 0x000fc60000000000 */
[----:B------:R-:W2:Y:S01]  /*c100*/  MUFU.EX2 R25, R139 ;  /* 0x0000008b00197308 */ /* 0x000ea20000000800 */
[----:B------:R-:W-:-:S04]  /*c110*/  FADD R48, R48, R49 ;  /* 0x0000003130307221 */ /* 0x000fc80000000000 */
[----:B------:R-:W-:-:S03]  /*c120*/  FADD R89, R48, R89 ;  /* 0x0000005930597221 */ /* 0x000fc60000000000 */
[----:B------:R-:W-:Y:S01]  /*c130*/  @!P4 FMUL R146, R146, 0.5 ;  /* 0x3f0000009292c820 */ /* 0x000fe20000400000 */
[----:B-1----:R-:W-:Y:S01]  /*c140*/  @!P6 FMUL R22, R22, R22 ;  /* 0x000000161616e220 */ /* 0x002fe20000400000 */
[----:B------:R-:W-:Y:S01]  /*c150*/  FSETP.GEU.AND P6, PT, R147, -126, PT ;  /* 0xc2fc00009300780b */ /* 0x000fe20003fce000 */
[----:B------:R-:W-:-:S03]  /*c160*/  FADD R52, R89, R52 ;  /* 0x0000003459347221 */ /* 0x000fc60000000000 */
[----:B------:R-:W1:Y:S01]  /*c170*/  MUFU.EX2 R146, R146 ;  /* 0x0000009200927308 */ /* 0x000e620000000800 */
[----:B------:R-:W-:Y:S01]  /*c180*/  FADD R53, R52, R53 ;  /* 0x0000003534357221 */ /* 0x000fe20000000000 */
[----:B--2---:R-:W-:Y:S01]  /*c190*/  @!P5 FMUL R25, R25, R25 ;  /* 0x000000191919d220 */ /* 0x004fe20000400000 */
[----:B------:R-:W-:Y:S02]  /*c1a0*/  FSETP.GEU.AND P5, PT, R144, -126, PT ;  /* 0xc2fc00009000780b */ /* 0x000fe40003fae000 */
[----:B------:R-:W-:Y:S02]  /*c1b0*/  FADD R54, R53, R54 ;  /* 0x0000003635367221 */ /* 0x000fe40000000000 */
[----:B------:R-:W-:Y:S02]  /*c1c0*/  F2FP.F16.F32.PACK_AB R81, R25, R24 ;  /* 0x000000181951723e */ /* 0x000fe400000000ff */
[----:B------:R-:W-:Y:S01]  /*c1d0*/  @!P6 FMUL R147, R147, 0.5 ;  /* 0x3f0000009393e820 */ /* 0x000fe20000400000 */
[----:B------:R-:W-:Y:S01]  /*c1e0*/  FADD R93, R54, R93 ;  /* 0x0000005d365d7221 */ /* 0x000fe20000000000 */
[----:B------:R-:W-:-:S03]  /*c1f0*/  FADD R24, R15, R24 ;  /* 0x000000180f187221 */ /* 0x000fc60000000000 */
[----:B------:R-:W-:Y:S01]  /*c200*/  FADD R56, R93, R56 ;  /* 0x000000385d387221 */ /* 0x000fe20000000000 */
[----:B------:R-:W2:Y:S01]  /*c210*/  MUFU.EX2 R147, R147 ;  /* 0x0000009300937308 */ /* 0x000ea20000000800 */
[----:B-1----:R-:W-:Y:S01]  /*c220*/  @!P4 FMUL R146, R146, R146 ;  /* 0x000000929292c220 */ /* 0x002fe20000400000 */
[----:B------:R-:W-:Y:S01]  /*c230*/  @!P5 FMUL R144, R144, 0.5 ;  /* 0x3f0000009090d820 */ /* 0x000fe20000400000 */
[----:B------:R-:W-:Y:S01]  /*c240*/  FSETP.GEU.AND P4, PT, R18, -126, PT ;  /* 0xc2fc00001200780b */ /* 0x000fe20003f8e000 */
[----:B------:R-:W-:Y:S01]  /*c250*/  FADD R57, R56, R57 ;  /* 0x0000003938397221 */ /* 0x000fe20000000000 */
[----:B------:R-:W-:-:S03]  /*c260*/  FADD R25, R24, R25 ;  /* 0x0000001918197221 */ /* 0x000fc60000000000 */
[----:B------:R-:W1:Y:S01]  /*c270*/  MUFU.EX2 R144, R144 ;  /* 0x0000009000907308 */ /* 0x000e620000000800 */
[----:B------:R-:W-:Y:S01]  /*c280*/  FADD R57, R57, R58 ;  /* 0x0000003a39397221 */ /* 0x000fe20000000000 */
[----:B------:R-:W-:-:S03]  /*c290*/  FADD R25, R25, R28 ;  /* 0x0000001c19197221 */ /* 0x000fc60000000000 */
[----:B------:R-:W-:Y:S01]  /*c2a0*/  FADD R62, R57, R62 ;  /* 0x0000003e393e7221 */ /* 0x000fe20000000000 */
[----:B------:R-:W-:Y:S02]  /*c2b0*/  FADD R25, R25, R143 ;  /* 0x0000008f19197221 */ /* 0x000fe40000000000 */
[----:B------:R-:W-:Y:S01]  /*c2c0*/  @!P4 FMUL R18, R18, 0.5 ;  /* 0x3f0000001212c820 */ /* 0x000fe20000400000 */
[----:B--2---:R-:W-:Y:S01]  /*c2d0*/  @!P6 FMUL R147, R147, R147 ;  /* 0x000000939393e220 */ /* 0x004fe20000400000 */
[----:B------:R-:W-:Y:S01]  /*c2e0*/  FADD R63, R62, R63 ;  /* 0x0000003f3e3f7221 */ /* 0x000fe20000000000 */
[----:B------:R-:W-:-:S03]  /*c2f0*/  FADD R25, R25, R146 ;  /* 0x0000009219197221 */ /* 0x000fc60000000000 */
[----:B------:R-:W2:Y:S01]  /*c300*/  MUFU.EX2 R18, R18 ;  /* 0x0000001200127308 */ /* 0x000ea20000000800 */
[----:B------:R-:W-:Y:S01]  /*c310*/  F2FP.F16.F32.PACK_AB R85, R147, R146 ;  /* 0x000000929355723e */ /* 0x000fe200000000ff */
[----:B------:R-:W-:Y:S01]  /*c320*/  FADD R60, R63, R60 ;  /* 0x0000003c3f3c7221 */ /* 0x000fe20000000000 */
[----:B-1----:R-:W-:Y:S01]  /*c330*/  @!P5 FMUL R144, R144, R144 ;  /* 0x000000909090d220 */ /* 0x002fe20000400000 */
[----:B------:R-:W-:Y:S01]  /*c340*/  FSETP.GEU.AND P5, PT, R148, -126, PT ;  /* 0xc2fc00009400780b */ /* 0x000fe20003fae000 */
[----:B------:R-:W-:Y:S01]  /*c350*/  FADD R25, R25, R147 ;  /* 0x0000009319197221 */ /* 0x000fe20000000000 */
[----:B------:R-:W-:Y:S02]  /*c360*/  FADD R61, R60, R61 ;  /* 0x0000003d3c3d7221 */ /* 0x000fe40000000000 */
[----:B------:R-:W-:Y:S02]  /*c370*/  F2FP.F16.F32.PACK_AB R84, R145, R144 ;  /* 0x000000909154723e */ /* 0x000fe400000000ff */
[----:B------:R-:W-:-:S04]  /*c380*/  FADD R66, R61, R66 ;  /* 0x000000423d427221 */ /* 0x000fc80000000000 */
[----:B------:R-:W-:-:S03]  /*c390*/  FADD R66, R66, R67 ;  /* 0x0000004342427221 */ /* 0x000fc60000000000 */
[----:B------:R-:W-:Y:S01]  /*c3a0*/  @!P5 FMUL R148, R148, 0.5 ;  /* 0x3f0000009494d820 */ /* 0x000fe20000400000 */
[----:B--2---:R-:W-:Y:S01]  /*c3b0*/  @!P4 FMUL R18, R18, R18 ;  /* 0x000000121212c220 */ /* 0x004fe20000400000 */
[----:B------:R-:W-:Y:S01]  /*c3c0*/  FADD R99, R66, R99 ;  /* 0x0000006342637221 */ /* 0x000fe20000000000 */
[----:B------:R-:W-:Y:S01]  /*c3d0*/  ISETP.NE.AND P4, PT, R17, 0x4, PT ;  /* 0x000000041100780c */ /* 0x000fe20003f85270 */
[----:B------:R-:W-:Y:S02]  /*c3e0*/  WARPGROUP.DEPBAR.LE gsb0, 0x0 ;  /* 0x00008000000079c5 */ /* 0x000fe40000010000 */
[----:B------:R-:W-:Y:S01]  /*c3f0*/  WARPGROUP.ARRIVE ;  /* 0x00000000000079c5 */ /* 0x000fe20000000000 */
[----:B------:R-:W1:Y:S01]  /*c400*/  MUFU.EX2 R148, R148 ;  /* 0x0000009400947308 */ /* 0x000e620000000800 */
[----:B------:R-:W-:Y:S01]  /*c410*/  FADD R99, R99, R100 ;  /* 0x0000006463637221 */ /* 0x000fe20000000000 */
[----:B------:R-:W-:Y:S01]  /*c420*/  FADD R25, R25, R18 ;  /* 0x0000001219197221 */ /* 0x000fe20000000000 */
[----:B------:R-:W-:-:S02]  /*c430*/  SEL R17, R17, RZ, P4 ;  /* 0x000000ff11117207 */ /* 0x000fc40002000000 */
[----:B------:R-:W-:Y:S01]  /*c440*/  HGMMA.64x96x16.F32 R152, R80, gdesc[UR8].tnspB, R152, gsb0 ;  /* 0x4160000850987df0 */ /* 0x000fe20008000898 */
[----:B------:R-:W-:-:S04]  /*c450*/  FADD R70, R99, R70 ;  /* 0x0000004663467221 */ /* 0x000fc80000000000 */
[----:B------:R-:W-:-:S04]  /*c460*/  FADD R70, R70, R71 ;  /* 0x0000004746467221 */ /* 0x000fc80000000000 */
[----:B------:R-:W-:Y:S01]  /*c470*/  FADD R103, R70, R103 ;  /* 0x0000006746677221 */ /* 0x000fe20000000000 */
[----:B-1----:R-:W-:Y:S01]  /*c480*/  @!P5 FMUL R148, R148, R148 ;  /* 0x000000949494d220 */ /* 0x002fe20000400000 */
[----:B------:R-:W-:Y:S02]  /*c490*/  FSETP.GEU.AND P5, PT, R151, -126, PT ;  /* 0xc2fc00009700780b */ /* 0x000fe40003fae000 */
[----:B------:R-:W-:Y:S02]  /*c4a0*/  FADD R104, R103, R104 ;  /* 0x0000006867687221 */ /* 0x000fe40000000000 */
[----:B------:R-:W-:Y:S02]  /*c4b0*/  F2FP.F16.F32.PACK_AB R86, R22, R148 ;  /* 0x000000941656723e */ /* 0x000fe400000000ff */
[----:B------:R-:W-:-:S04]  /*c4c0*/  FADD R23, R104, R23 ;  /* 0x0000001768177221 */ /* 0x000fc80000000000 */
[----:B------:R-:W-:-:S03]  /*c4d0*/  FADD R106, R23, R106 ;  /* 0x0000006a176a7221 */ /* 0x000fc60000000000 */
[----:B------:R-:W-:Y:S01]  /*c4e0*/  @!P5 FMUL R151, R151, 0.5 ;  /* 0x3f0000009797d820 */ /* 0x000fe20000400000 */
[----:B------:R-:W-:-:S04]  /*c4f0*/  FADD R27, R106, R27 ;  /* 0x0000001b6a1b7221 */ /* 0x000fc80000000000 */
[----:B------:R-:W-:Y:S01]  /*c500*/  FADD R27, R27, R26 ;  /* 0x0000001a1b1b7221 */ /* 0x000fe20000000000 */
[----:B------:R-:W1:Y:S03]  /*c510*/  MUFU.EX2 R151, R151 ;  /* 0x0000009700977308 */ /* 0x000e660000000800 */
[----:B------:R-:W-:-:S04]  /*c520*/  FADD R27, R27, R144 ;  /* 0x000000901b1b7221 */ /* 0x000fc80000000000 */
[----:B------:R-:W-:-:S04]  /*c530*/  FADD R27, R27, R145 ;  /* 0x000000911b1b7221 */ /* 0x000fc80000000000 */
[----:B------:R-:W-:-:S04]  /*c540*/  FADD R27, R27, R148 ;  /* 0x000000941b1b7221 */ /* 0x000fc80000000000 */
[----:B------:R-:W-:Y:S01]  /*c550*/  FADD R15, R27, R22 ;  /* 0x000000161b0f7221 */ /* 0x000fe20000000000 */
[----:B-1----:R-:W-:-:S05]  /*c560*/  @!P5 FMUL R151, R151, R151 ;  /* 0x000000979797d220 */ /* 0x002fca0000400000 */
[----:B------:R-:W-:Y:S01]  /*c570*/  F2FP.F16.F32.PACK_AB R87, R151, R18 ;  /* 0x000000129757723e */ /* 0x000fe200000000ff */
[----:B------:R-:W-:-:S03]  /*c580*/  WARPGROUP.DEPBAR.LE gsb0, 0x0 ;  /* 0x00008000000079c5 */ /* 0x000fc60000010000 */
[----:B------:R-:W-:-:S06]  /*c590*/  WARPGROUP.ARRIVE ;  /* 0x00000000000079c5 */ /* 0x000fcc0000000000 */
[----:B------:R-:W-:Y:S03]  /*c5a0*/  HGMMA.64x96x16.F32 R152, R84, gdesc[UR4].tnspB, R152, gsb0 ;  /* 0x4160000454987df0 */ /* 0x000fe60008000898 */
[----:B------:R-:W-:Y:S02]  /*c5b0*/  WARPGROUP.DEPBAR.LE gsb0, 0x0 ;  /* 0x00008000000079c5 */ /* 0x000fe40000010000 */
[----:B------:R1:W-:Y:S02]  /*c5c0*/  SYNCS.ARRIVE.TRANS64.RED.A1T0 RZ, [R13+URZ], RZ ;  /* 0x000000ff0dff79a7 */ /* 0x0003e4000810043f */
[----:B-1----:R-:W-:-:S04]  /*c5d0*/  SEL R13, RZ, 0x1, P4 ;  /* 0x00000001ff0d7807 */ /* 0x002fc80002000000 */
[----:B------:R-:W-:Y:S01]  /*c5e0*/  LOP3.LUT R4, R4, R13, RZ, 0x3c, !PT ;  /* 0x0000000d04047212 */ /* 0x000fe200078e3cff */
[----:B------:R-:W-:Y:S01]  /*c5f0*/  FADD R13, R25, R151 ;  /* 0x00000097190d7221 */ /* 0x000fe20000000000 */
[----:B------:R-:W-:Y:S06]  /*c600*/  @P2 BRA `(.L_x_31) ;  /* 0x0000000000d82947 */ /* 0x000fec0003800000 */
[----:B------:R-:W-:Y:S01]  /*c610*/  ISETP.LT.OR P2, PT, R8, 0x1, !P0 ;  /* 0x000000010800780c */ /* 0x000fe20004741670 */
[----:B------:R-:W-:-:S12]  /*c620*/  BSSY B0, `(.L_x_32) ;  /* 0x0000033000007945 */ /* 0x000fd80003800000 */
[----:B------:R-:W-:Y:S05]  /*c630*/  @P2 BRA `(.L_x_33) ;  /* 0x0000000000c42947 */ /* 0x000fea0003800000 */
[----:B------:R-:W-:Y:S01]  /*c640*/  ISETP.NE.AND P3, PT, R0, RZ, PT ;  /* 0x000000ff0000720c */ /* 0x000fe20003f65270 */
[----:B------:R-:W-:Y:S01]  /*c650*/  IMAD R18, R5, 0x8, R2 ;  /* 0x0000000805127824 */ /* 0x000fe200078e0202 */
[----:B------:R-:W-:-:S11]  /*c660*/  SHF.L.U32 R23, R6, 0x1f, RZ ;  /* 0x0000001f06177819 */ /* 0x000fd600000006ff */
.L_x_34:
[----:B-1----:R1:W2:Y:S02]  /*c670*/  SYNCS.PHASECHK.TRANS64.TRYWAIT P2, [R18+URZ+0x33020], R23 ;  /* 0x03302017120075a7 */ /* 0x0022a4000804017f */
[----:B--2---:R-:W-:Y:S05]  /*c680*/  @!P2 NANOSLEEP.SYNCS 0x989680 ;  /* 0x009896800000a95d */ /* 0x004fea0003900000 */
[----:B------:R-:W2:Y:S02]  /*c690*/  @!P2 SYNCS.PHASECHK.TRANS64 P2, [R18+URZ+0x33020], R23 ;  /* 0x033020171200a5a7 */ /* 0x000ea4000804007f */
[----:B--2---:R-:W-:Y:S05]  /*c6a0*/  @!P2 BRA `(.L_x_34) ;  /* 0xfffffffc00f0a947 */ /* 0x004fea000383ffff */
[----:B------:R-:W-:Y:S05]  /*c6b0*/  @P3 BRA `(.L_x_35) ;  /* 0x0000000000143947 */ /* 0x000fea0003800000 */
[----:B------:R-:W-:Y:S02]  /*c6c0*/  LOP3.LUT P2, RZ, R16, 0x1f, RZ, 0xc0, !PT ;  /* 0x0000001f10ff7812 */ /* 0x000fe4000784c0ff */
[----:B-1----:R-:W-:-:S04]  /*c6d0*/  MOV R23, 0xc000 ;  /* 0x0000c00000177802 */ /* 0x002fc80000000f00 */
[----:B------:R2:W-:Y:S07]  /*c6e0*/  SYNCS.ARRIVE.TRANS64 RZ, [R18+URZ+0x33000], R23 ;  /* 0x0330001712ff79a7 */ /* 0x0005ee000800003f */
[----:B------:R-:W-:Y:S05]  /*c6f0*/  @!P2 BRA `(.L_x_35) ;  /* 0x000000000004a947 */ /* 0x000fea0003800000 */
[----:B------:R-:W-:Y:S01]  /*c700*/  BPT.TRAP 0x1 ;  /* 0x000000040000795c */ /* 0x000fe20000300000 */
.L_x_35:
[----:B------:R-:W-:Y:S01]  /*c710*/  IMAD R22, R5, 0xc000, R2 ;  /* 0x0000c00005167824 */ /* 0x000fe200078e0202 */
[----:B------:R-:W-:Y:S01]  /*c720*/  R2UR UR25, R18 ;  /* 0x00000000121972ca */ /* 0x000fe200000e0000 */
[----:B------:R-:W-:Y:S01]  /*c730*/  UIADD3 UR6, UP0, UR22, 0x2f0, URZ ;  /* 0x000002f016067890 */ /* 0x000fe2000ff1e03f */
[----:B------:R-:W-:Y:S01]  /*c740*/  R2UR UR27, R9 ;  /* 0x00000000091b72ca */ /* 0x000fe200000e0000 */
[----:B------:R-:W-:Y:S01]  /*c750*/  UMOV UR30, 0x0 ;  /* 0x00000000001e7882 */ /* 0x000fe20000000000 */
[----:B------:R-:W-:Y:S01]  /*c760*/  R2UR UR8, R22 ;  /* 0x00000000160872ca */ /* 0x000fe200000e0000 */
[----:B------:R-:W-:Y:S01]  /*c770*/  UIADD3.X UR7, URZ, UR23, URZ, UP0, !UPT ;  /* 0x000000173f077290 */ /* 0x000fe200087fe43f */
[----:B------:R-:W-:Y:S01]  /*c780*/  VIADD R5, R5, 0x1 ;  /* 0x0000000105057836 */ /* 0x000fe20000000000 */
[----:B------:R-:W-:Y:S01]  /*c790*/  UMOV UR31, 0x10000000 ;  /* 0x10000000001f7882 */ /* 0x000fe20000000000 */
[----:B------:R-:W-:Y:S01]  /*c7a0*/  UMOV UR26, URZ ;  /* 0x0000003f001a7c82 */ /* 0x000fe20008000000 */
[----:B------:R-:W-:Y:S01]  /*c7b0*/  UMOV UR28, UR36 ;  /* 0x00000024001c7c82 */ /* 0x000fe20008000000 */
[----:B------:R-:W-:Y:S01]  /*c7c0*/  UMOV UR29, UR37 ;  /* 0x00000025001d7c82 */ /* 0x000fe20008000000 */
[----:B------:R-:W-:Y:S01]  /*c7d0*/  UMOV UR18, 0x20 ;  /* 0x0000002000127882 */ /* 0x000fe20000000000 */
[----:B------:R-:W-:Y:S01]  /*c7e0*/  UMOV UR20, UR36 ;  /* 0x0000002400147c82 */ /* 0x000fe20008000000 */
        /* <DEDUP_REMOVED lines=13> */
[----:B------:R-:W-:Y:S01]  /*c8c0*/  UMOV UR10, 0x40 ;  /* 0x00000040000a7882 */ /* 0x000fe20000000000 */
[----:B------:R-:W-:Y:S01]  /*c8d0*/  UMOV UR12, UR36 ;  /* 0x00000024000c7c82 */ /* 0x000fe20008000000 */
[----:B------:R-:W-:Y:S01]  /*c8e0*/  UMOV UR13, UR37 ;  /* 0x00000025000d7c82 */ /* 0x000fe20008000000 */
[----:B------:R-:W-:Y:S01]  /*c8f0*/  UMOV UR9, UR25 ;  /* 0x0000001900097c82 */ /* 0x000fe20008000000 */
[----:B------:R1:W-:Y:S01]  /*c900*/  UTMALDG.4D [UR24], [UR6], desc[UR30] ;  /* 0x00001e18060075b4 */ /* 0x0003e20008019000 */
[----:B------:R-:W-:Y:S01]  /*c910*/  UMOV UR11, UR27 ;  /* 0x0000001b000b7c82 */ /* 0x000fe20008000000 */
[----:B------:R1:W-:Y:S01]  /*c920*/  UTMALDG.4D [UR16], [UR6], desc[UR30] ;  /* 0x00001e10060075b4 */ /* 0x0003e20008019000 */
[----:B------:R1:W-:Y:S02]  /*c930*/  UTMALDG.4D [UR8], [UR6], desc[UR30] ;  /* 0x00001e08060075b4 */ /* 0x0003e40008019000 */
[----:B-1----:R-:W-:Y:S01]  /*c940*/  NOP ;  /* 0x0000000000007918 */ /* 0x002fe20000000000 */
.L_x_33:
[----:B------:R-:W-:Y:S05]  /*c950*/  BSYNC B0 ;  /* 0x0000000000007941 */ /* 0x000fea0003800000 */
.L_x_32:
[----:B------:R-:W-:-:S07]  /*c960*/  VIADD R8, R8, 0xffffffff ;  /* 0xffffffff08087836 */ /* 0x000fce0000000000 */
.L_x_31:
[----:B------:R-:W-:Y:S01]  /*c970*/  IADD3 R12, R12, 0x100, RZ ;  /* 0x000001000c0c7810 */ /* 0x000fe20007ffe0ff */
[----:B------:R-:W-:Y:S01]  /*c980*/  IMAD.MOV.U32 R201, RZ, RZ, R20 ;  /* 0x000000ffffc97224 */ /* 0x000fe200078e0014 */
[----:B------:R-:W-:Y:S01]  /*c990*/  MOV R23, R21 ;  /* 0x0000001500177202 */ /* 0x000fe20000000f00 */
[----:B------:R-:W-:Y:S06]  /*c9a0*/  @P1 BRA `(.L_x_36) ;  /* 0xffffffac00701947 */ /* 0x000fec000383ffff */
.L_x_24:
[----:B------:R-:W-:-:S13]  /*c9b0*/  ISETP.GE.AND P1, PT, R19, 0x1, PT ;  /* 0x000000011300780c */ /* 0x000fda0003f26270 */
[----:B------:R-:W-:Y:S05]  /*c9c0*/  @!P1 BRA `(.L_x_37) ;  /* 0x00000068002c9947 */ /* 0x000fea0003800000 */
[----:B-1----:R-:W-:Y:S01]  /*c9d0*/  IMAD.MOV.U32 R23, RZ, RZ, R20 ;  /* 0x000000ffff177224 */ /* 0x002fe200078e0014 */
[----:B------:R-:W-:Y:S02]  /*c9e0*/  MOV R22, R21 ;  /* 0x0000001500167202 */ /* 0x000fe40000000f00 */
[----:B--2---:R-:W-:-:S07]  /*c9f0*/  LOP3.LUT R18, R16, 0x1f, RZ, 0xc0, !PT ;  /* 0x0000001f10127812 */ /* 0x004fce00078ec0ff */
.L_x_51:
[----:B------:R-:W-:Y:S01]  /*ca00*/  IMAD R21, R17, 0x8, R2 ;  /* 0x0000000811157824 */ /* 0x000fe200078e0202 */
[----:B------:R-:W-:-:S07]  /*ca10*/  SHF.L.U32 R20, R4, 0x1f, RZ ;  /* 0x0000001f04147819 */ /* 0x000fce00000006ff */
.L_x_38:
[----:B-1----:R1:W2:Y:S02]  /*ca20*/  SYNCS.PHASECHK.TRANS64.TRYWAIT P1, [R21+URZ+0x33000], R20 ;  /* 0x03300014150075a7 */ /* 0x0022a4000802017f */
[----:B--2---:R-:W-:Y:S05]  /*ca30*/  @!P1 NANOSLEEP.SYNCS 0x989680 ;  /* 0x009896800000995d */ /* 0x004fea0003900000 */
[----:B------:R-:W2:Y:S02]  /*ca40*/  @!P1 SYNCS.PHASECHK.TRANS64 P1, [R21+URZ+0x33000], R20 ;  /* 0x03300014150095a7 */ /* 0x000ea4000802007f */
[----:B--2---:R-:W-:Y:S05]  /*ca50*/  @!P1 BRA `(.L_x_38) ;  /* 0xfffffffc00f09947 */ /* 0x004fea000383ffff */
[----:B------:R-:W-:Y:S05]  /*ca60*/  WARPSYNC.ALL ;  /* 0x0000000000007948 */ /* 0x000fea0003800000 */
[----:B-1----:R-:W-:Y:S01]  /*ca70*/  MOV R20, UR14 ;  /* 0x0000000e00147c02 */ /* 0x002fe20008000f00 */
[----:B------:R-:W-:Y:S01]  /*ca80*/  IMAD.MOV.U32 R21, RZ, RZ, -0x7fffffe0 ;  /* 0x80000020ff157424 */ /* 0x000fe200078e00ff */
[----:B------:R-:W-:Y:S01]  /*ca90*/  WARPGROUP.ARRIVE ;  /* 0x00000000000079c5 */ /* 0x000fe20000000000 */
[----:B------:R-:W-:Y:S01]  /*caa0*/  IMAD.MOV.U32 R201, RZ, RZ, -0x7fffffe0 ;  /* 0x80000020ffc97424 */ /* 0x000fe200078e00ff */
[----:B------:R-:W-:Y:S01]  /*cab0*/  ISETP.NE.AND P1, PT, R10, RZ, PT ;  /* 0x000000ff0a00720c */ /* 0x000fe20003f25270 */
[----:B------:R-:W-:Y:S01]  /*cac0*/  IMAD R20, R17, 0xc00, R20 ;  /* 0x00000c0011147824 */ /* 0x000fe200078e0214 */
[----:B------:R-:W-:Y:S01]  /*cad0*/  R2UR UR59, R21 ;  /* 0x00000000153b72ca */ /* 0x000fe200000e0000 */
[----:B------:R-:W-:Y:S01]  /*cae0*/  IMAD.MOV.U32 R21, RZ, RZ, -0x7fffffe0 ;  /* 0x80000020ff157424 */ /* 0x000fe200078e00ff */
[----:B------:R-:W-:Y:S01]  /*caf0*/  R2UR UR55, R201 ;  /* 0x00000000c93772ca */ /* 0x000fe200000e0000 */
[----:B------:R-:W-:Y:S01]  /*cb00*/  IMAD.MOV.U32 R201, RZ, RZ, -0x7fffffe0 ;  /* 0x80000020ffc97424 */ /* 0x000fe200078e00ff */
[----:B------:R-:W-:-:S02]  /*cb10*/  R2UR UR58, R20 ;  /* 0x00000000143a72ca */ /* 0x000fc400000e0000 */
[----:B------:R-:W-:Y:S02]  /*cb20*/  IADD3 R200, R20, 0x2, RZ ;  /* 0x0000000214c87810 */ /* 0x000fe40007ffe0ff */
[----:B------:R-:W-:Y:S01]  /*cb30*/  R2UR UR51, R201 ;  /* 0x00000000c93372ca */ /* 0x000fe200000e0000 */
[----:B------:R-:W-:Y:S01]  /*cb40*/  IMAD.MOV.U32 R201, RZ, RZ, -0x7fffffe0 ;  /* 0x80000020ffc97424 */ /* 0x000fe200078e00ff */
[----:B------:R-:W-:Y:S02]  /*cb50*/  R2UR UR54, R200 ;  /* 0x00000000c83672ca */ /* 0x000fe400000e0000 */
[----:B------:R-:W-:Y:S02]  /*cb60*/  IADD3 R200, R20, 0x400, RZ ;  /* 0x0000040014c87810 */ /* 0x000fe40007ffe0ff */
[----:B------:R-:W-:Y:S01]  /*cb70*/  R2UR UR47, R201 ;  /* 0x00000000c92f72ca */ /* 0x000fe200000e0000 */
[----:B------:R-:W-:Y:S01]  /*cb80*/  IMAD.MOV.U32 R201, RZ, RZ, -0x7fffffe0 ;  /* 0x80000020ffc97424 */ /* 0x000fe200078e00ff */
[----:B------:R-:W-:Y:S01]  /*cb90*/  R2UR UR50, R200 ;  /* 0x00000000c83272ca */ /* 0x000fe200000e0000 */
[----:B------:R-:W-:Y:S01]  /*cba0*/  HGMMA.64x256x16.F32 R24, gdesc[UR56], RZ, !UPT, gsb0 ;  /* 0x03e00000381879f0 */ /* 0x000fe2000c0008ff */
[----:B------:R-:W-:-:S02]  /*cbb0*/  IADD3 R200, R20, 0x402, RZ ;  /* 0x0000040214c87810 */ /* 0x000fc40007ffe0ff */
[----:B------:R-:W-:Y:S02]  /*cbc0*/  R2UR UR43, R201 ;  /* 0x00000000c92b72ca */ /* 0x000fe400000e0000 */
[----:B------:R-:W-:Y:S02]  /*cbd0*/  R2UR UR46, R200 ;  /* 0x00000000c82e72ca */ /* 0x000fe400000e0000 */
[C---:B------:R-:W-:Y:S02]  /*cbe0*/  IADD3 R200, R20.reuse, 0x800, RZ ;  /* 0x0000080014c87810 */ /* 0x040fe40007ffe0ff */
[----:B------:R-:W-:Y:S02]  /*cbf0*/  IADD3 R20, R20, 0x802, RZ ;  /* 0x0000080214147810 */ /* 0x000fe40007ffe0ff */
[----:B------:R-:W-:Y:S02]  /*cc00*/  R2UR UR42, R200 ;  /* 0x00000000c82a72ca */ /* 0x000fe400000e0000 */
[----:B------:R-:W-:-:S02]  /*cc10*/  R2UR UR6, R20 ;  /* 0x00000000140672ca */ /* 0x000fc400000e0000 */
[----:B------:R-:W-:Y:S01]  /*cc20*/  R2UR UR7, R21 ;  /* 0x00000000150772ca */ /* 0x000fe200000e0000 */
[----:B------:R-:W-:Y:S02]  /*cc30*/  WARPGROUP.DEPBAR.LE gsb0, 0x0 ;  /* 0x00008000000079c5 */ /* 0x000fe40000010000 */
[----:B------:R-:W-:-:S10]  /*cc40*/  WARPGROUP.ARRIVE ;  /* 0x00000000000079c5 */ /* 0x000fd40000000000 */
        /* <DEDUP_REMOVED lines=19> */
[----:B------:R-:W-:Y:S01]  /*cd80*/  ISETP.LT.OR P2, PT, R8, 0x1, !P0 ;  /* 0x000000010800780c */ /* 0x000fe20004741670 */
[----:B------:R-:W-:-:S12]  /*cd90*/  BSSY B0, `(.L_x_40) ;  /* 0x0000033000007945 */ /* 0x000fd80003800000 */
[----:B------:R-:W-:Y:S05]  /*cda0*/  @P2 BRA `(.L_x_41) ;  /* 0x0000000000c42947 */ /* 0x000fea0003800000 */
[----:B------:R-:W-:Y:S02]  /*cdb0*/  ISETP.NE.AND P3, PT, R0, RZ, PT ;  /* 0x000000ff0000720c */ /* 0x000fe40003f65270 */
[----:B------:R-:W-:Y:S02]  /*cdc0*/  LEA R20, R5, R2, 0x3 ;  /* 0x0000000205147211 */ /* 0x000fe400078e18ff */
[----:B------:R-:W-:-:S09]  /*cdd0*/  SHF.L.U32 R21, R6, 0x1f, RZ ;  /* 0x0000001f06157819 */ /* 0x000fd200000006ff */
.L_x_42:
        /* <DEDUP_REMOVED lines=10> */
.L_x_43:
[----:B-12---:R-:W-:Y:S01]  /*ce80*/  IMAD R21, R5, 0xc000, R2 ;  /* 0x0000c00005157824 */ /* 0x006fe200078e0202 */
        /* <DEDUP_REMOVED lines=8> */
[----:B------:R-:W-:Y:S01]  /*cf10*/  IADD3 R5, R5, 0x1, RZ ;  /* 0x0000000105057810 */ /* 0x000fe20007ffe0ff */
[----:B------:R-:W-:Y:S01]  /*cf20*/  UMOV UR26, URZ ;  /* 0x0000003f001a7c82 */ /* 0x000fe20008000000 */
[----:B------:R-:W-:Y:S01]  /*cf30*/  UMOV UR28, UR36 ;  /* 0x00000024001c7c82 */ /* 0x000fe20008000000 */
[----:B------:R-:W-:Y:S01]  /*cf40*/  UMOV UR29, UR37 ;  /* 0x00000025001d7c82 */ /* 0x000fe20008000000 */
[----:B------:R-:W-:Y:S01]  /*cf50*/  UMOV UR18, 0x20 ;  /* 0x0000002000127882 */ /* 0x000fe20000000000 */
[----:B------:R-:W-:Y:S01]  /*cf60*/  UIADD3 UR25, UR25, 0x33000, URZ ;  /* 0x0003300019197890 */ /* 0x000fe2000fffe03f */
[----:B------:R-:W-:Y:S01]  /*cf70*/  ISETP.NE.AND P2, PT, R5, 0x4, PT ;  /* 0x000000040500780c */ /* 0x000fe20003f45270 */
[----:B------:R-:W-:-:S02]  /*cf80*/  USHF.L.U32 UR27, UR27, 0x8, URZ ;  /* 0x000000081b1b7899 */ /* 0x000fc4000800063f */
[----:B------:R-:W-:Y:S01]  /*cf90*/  UIADD3 UR24, UR8, 0x3000, URZ ;  /* 0x0000300008187890 */ /* 0x000fe2000fffe03f */
[----:B------:R-:W-:Y:S01]  /*cfa0*/  SEL R21, RZ, 0x1, P2 ;  /* 0x00000001ff157807 */ /* 0x000fe20001000000 */
        /* <DEDUP_REMOVED lines=17> */
.L_x_41:
[----:B------:R-:W-:Y:S05]  /*d0c0*/  BSYNC B0 ;  /* 0x0000000000007941 */ /* 0x000fea0003800000 */
.L_x_40:
[----:B------:R-:W-:-:S07]  /*d0d0*/  VIADD R8, R8, 0xffffffff ;  /* 0xffffffff08087836 */ /* 0x000fce0000000000 */
.L_x_39:
[C---:B------:R-:W-:Y:S01]  /*d0e0*/  VIADD R200, R12.reuse, 0x8 ;  /* 0x000000080cc87836 */ /* 0x040fe20000000000 */
[C---:B------:R-:W-:Y:S01]  /*d0f0*/  IADD3 R20, R12.reuse, 0x1, RZ ;  /* 0x000000010c147810 */ /* 0x040fe20007ffe0ff */
[----:B------:R-:W-:Y:S05]  /*d100*/  WARPSYNC.ALL ;  /* 0x0000000000007948 */ /* 0x000fea0003800000 */
[-C--:B------:R-:W-:Y:S01]  /*d110*/  ISETP.GE.AND P3, PT, R3, R200.reuse, PT ;  /* 0x000000c80300720c */ /* 0x080fe20003f66270 */
[----:B------:R-:W-:Y:S01]  /*d120*/  ULDC UR6, c[0x0][0x604] ;  /* 0x0001810000067ab9 */ /* 0x000fe20000000800 */
[C---:B------:R-:W-:Y:S01]  /*d130*/  ISETP.GE.AND P4, PT, R11.reuse, R200, PT ;  /* 0x000000c80b00720c */ /* 0x040fe20003f86270 */
[----:B------:R-:W-:Y:S01]  /*d140*/  VIADD R200, R12, 0x10 ;  /* 0x000000100cc87836 */ /* 0x000fe20000000000 */
[-C--:B------:R-:W-:Y:S01]  /*d150*/  ISETP.GE.AND P5, PT, R11, R20.reuse, PT ;  /* 0x000000140b00720c */ /* 0x080fe20003fa6270 */
[----:B------:R-:W-:Y:S01]  /*d160*/  BSSY B0, `(.L_x_44) ;  /* 0x0000212000007945 */ /* 0x000fe20003800000 */
[----:B------:R-:W-:-:S02]  /*d170*/  ISETP.GE.AND P6, PT, R3, R20, PT ;  /* 0x000000140300720c */ /* 0x000fc40003fc6270 */
[----:B------:R-:W-:Y:S02]  /*d180*/  IADD3 R20, R12, 0x9, RZ ;  /* 0x000000090c147810 */ /* 0x000fe40007ffe0ff */
[----:B------:R-:W-:Y:S02]  /*d190*/  FSEL R27, R27, -INF , P5 ;  /* 0xff8000001b1b7808 */ /* 0x000fe40002800000 */
[----:B------:R-:W-:Y:S02]  /*d1a0*/  FSEL R28, R28, -INF , P3 ;  /* 0xff8000001c1c7808 */ /* 0x000fe40001800000 */
[----:B------:R-:W-:Y:S02]  /*d1b0*/  FSEL R25, R25, -INF , P6 ;  /* 0xff80000019197808 */ /* 0x000fe40003000000 */
[-C--:B------:R-:W-:Y:S02]  /*d1c0*/  ISETP.GE.AND P5, PT, R3, R200.reuse, PT ;  /* 0x000000c80300720c */ /* 0x080fe40003fa6270 */
[C---:B------:R-:W-:Y:S01]  /*d1d0*/  ISETP.GE.AND P3, PT, R11.reuse, R200, PT ;  /* 0x000000c80b00720c */ /* 0x040fe20003f66270 */
[----:B------:R-:W-:Y:S01]  /*d1e0*/  VIADD R200, R12, 0x18 ;  /* 0x000000180cc87836 */ /* 0x000fe20000000000 */
[----:B------:R-:W-:-:S02]  /*d1f0*/  ISETP.GE.AND P6, PT, R11, R20, PT ;  /* 0x000000140b00720c */ /* 0x000fc40003fc6270 */
[----:B------:R-:W-:Y:S02]  /*d200*/  ISETP.GE.AND P2, PT, R3, R20, PT ;  /* 0x000000140300720c */ /* 0x000fe40003f46270 */
[----:B------:R-:W-:Y:S02]  /*d210*/  IADD3 R20, R12, 0x11, RZ ;  /* 0x000000110c147810 */ /* 0x000fe40007ffe0ff */
[----:B------:R-:W-:Y:S02]  /*d220*/  FSEL R31, R31, -INF , P6 ;  /* 0xff8000001f1f7808 */ /* 0x000fe40003000000 */
[----:B------:R-:W-:Y:S02]  /*d230*/  FSEL R32, R32, -INF , P5 ;  /* 0xff80000020207808 */ /* 0x000fe40002800000 */
[----:B------:R-:W-:Y:S02]  /*d240*/  FSEL R29, R29, -INF , P2 ;  /* 0xff8000001d1d7808 */ /* 0x000fe40001000000 */
[----:B------:R-:W-:-:S02]  /*d250*/  ISETP.GE.AND P6, PT, R3, R200, PT ;  /* 0x000000c80300720c */ /* 0x000fc40003fc6270 */
[C---:B------:R-:W-:Y:S01]  /*d260*/  ISETP.GE.AND P5, PT, R11.reuse, R200, PT ;  /* 0x000000c80b00720c */ /* 0x040fe20003fa6270 */
[----:B------:R-:W-:Y:S01]  /*d270*/  VIADD R200, R12, 0x20 ;  /* 0x000000200cc87836 */ /* 0x000fe20000000000 */
[----:B------:R-:W-:Y:S02]  /*d280*/  FSEL R30, R30, -INF , P4 ;  /* 0xff8000001e1e7808 */ /* 0x000fe40002000000 */
[-C--:B------:R-:W-:Y:S02]  /*d290*/  ISETP.GE.AND P2, PT, R11, R20.reuse, PT ;  /* 0x000000140b00720c */ /* 0x080fe40003f46270 */
[----:B------:R-:W-:Y:S02]  /*d2a0*/  ISETP.GE.AND P4, PT, R3, R20, PT ;  /* 0x000000140300720c */ /* 0x000fe40003f86270 */
[----:B------:R-:W-:Y:S02]  /*d2b0*/  IADD3 R20, R12, 0x19, RZ ;  /* 0x000000190c147810 */ /* 0x000fe40007ffe0ff */
[----:B------:R-:W-:-:S02]  /*d2c0*/  FSEL R35, R35, -INF , P2 ;  /* 0xff80000023237808 */ /* 0x000fc40001000000 */
[----:B------:R-:W-:Y:S02]  /*d2d0*/  FSEL R36, R36, -INF , P6 ;  /* 0xff80000024247808 */ /* 0x000fe40003000000 */
[----:B------:R-:W-:Y:S02]  /*d2e0*/  FSEL R33, R33, -INF , P4 ;  /* 0xff80000021217808 */ /* 0x000fe40002000000 */
[-C--:B------:R-:W-:Y:S02]  /*d2f0*/  ISETP.GE.AND P2, PT, R3, R200.reuse, PT ;  /* 0x000000c80300720c */ /* 0x080fe40003f46270 */
[C---:B------:R-:W-:Y:S01]  /*d300*/  ISETP.GE.AND P6, PT, R11.reuse, R200, PT ;  /* 0x000000c80b00720c */ /* 0x040fe20003fc6270 */
[----:B------:R-:W-:Y:S01]  /*d310*/  VIADD R200, R12, 0x28 ;  /* 0x000000280cc87836 */ /* 0x000fe20000000000 */
[----:B------:R-:W-:Y:S02]  /*d320*/  FSEL R34, R34, -INF , P3 ;  /* 0xff80000022227808 */ /* 0x000fe40001800000 */
        /* <DEDUP_REMOVED lines=106> */
[----:B------:R-:W-:-:S02]  /*d9d0*/  FSEL R77, R77, -INF , P3 ;  /* 0xff8000004d4d7808 */ /* 0x000fc40001800000 */
[-C--:B------:R-:W-:Y:S02]  /*d9e0*/  ISETP.GE.AND P4, PT, R3, R200.reuse, PT ;  /* 0x000000c80300720c */ /* 0x080fe40003f86270 */
[----:B------:R-:W-:Y:S01]  /*d9f0*/  ISETP.GE.AND P2, PT, R11, R200, PT ;  /* 0x000000c80b00720c */ /* 0x000fe20003f46270 */
[C---:B------:R-:W-:Y:S01]  /*da00*/  VIADD R200, R12.reuse, 0x80 ;  /* 0x000000800cc87836 */ /* 0x040fe20000000000 */
[-C--:B------:R-:W-:Y:S02]  /*da10*/  ISETP.GE.AND P5, PT, R3, R20.reuse, PT ;  /* 0x000000140300720c */ /* 0x080fe40003fa6270 */
[----:B------:R-:W-:Y:S02]  /*da20*/  ISETP.GE.AND P3, PT, R11, R20, PT ;  /* 0x000000140b00720c */ /* 0x000fe40003f66270 */
[----:B------:R-:W-:Y:S02]  /*da30*/  IADD3 R20, R12, 0x79, RZ ;  /* 0x000000790c147810 */ /* 0x000fe40007ffe0ff */
[----:B------:R-:W-:-:S02]  /*da40*/  FSEL R82, R82, -INF , P6 ;  /* 0xff80000052527808 */ /* 0x000fc40003000000 */
[----:B------:R-:W-:Y:S02]  /*da50*/  FSEL R81, R81, -INF , P5 ;  /* 0xff80000051517808 */ /* 0x000fe40002800000 */
[----:B------:R-:W-:Y:S02]  /*da60*/  FSEL R83, R83, -INF , P3 ;  /* 0xff80000053537808 */ /* 0x000fe40001800000 */
[----:B------:R-:W-:Y:S02]  /*da70*/  FSEL R84, R84, -INF , P4 ;  /* 0xff80000054547808 */ /* 0x000fe40002000000 */
[-C--:B------:R-:W-:Y:S02]  /*da80*/  ISETP.GE.AND P6, PT, R3, R20.reuse, PT ;  /* 0x000000140300720c */ /* 0x080fe40003fc6270 */
[----:B------:R-:W-:Y:S02]  /*da90*/  ISETP.GE.AND P5, PT, R11, R20, PT ;  /* 0x000000140b00720c */ /* 0x000fe40003fa6270 */
[----:B------:R-:W-:-:S02]  /*daa0*/  ISETP.GE.AND P3, PT, R3, R200, PT ;  /* 0x000000c80300720c */ /* 0x000fc40003f66270 */
[----:B------:R-:W-:Y:S01]  /*dab0*/  ISETP.GE.AND P4, PT, R11, R200, PT ;  /* 0x000000c80b00720c */ /* 0x000fe20003f86270 */
[C---:B------:R-:W-:Y:S01]  /*dac0*/  VIADD R200, R12.reuse, 0x88 ;  /* 0x000000880cc87836 */ /* 0x040fe20000000000 */
[----:B------:R-:W-:Y:S02]  /*dad0*/  IADD3 R20, R12, 0x81, RZ ;  /* 0x000000810c147810 */ /* 0x000fe40007ffe0ff */
[----:B------:R-:W-:Y:S02]  /*dae0*/  FSEL R86, R86, -INF , P2 ;  /* 0xff80000056567808 */ /* 0x000fe40001000000 */
[----:B------:R-:W-:Y:S02]  /*daf0*/  FSEL R85, R85, -INF , P6 ;  /* 0xff80000055557808 */ /* 0x000fe40003000000 */
[-C--:B------:R-:W-:Y:S02]  /*db00*/  ISETP.GE.AND P2, PT, R3, R20.reuse, PT ;  /* 0x000000140300720c */ /* 0x080fe40003f46270 */
[----:B------:R-:W-:-:S02]  /*db10*/  ISETP.GE.AND P6, PT, R11, R20, PT ;  /* 0x000000140b00720c */ /* 0x000fc40003fc6270 */
[----:B------:R-:W-:Y:S02]  /*db20*/  FSEL R87, R87, -INF , P5 ;  /* 0xff80000057577808 */ /* 0x000fe40002800000 */
[----:B------:R-:W-:Y:S02]  /*db30*/  FSEL R88, R88, -INF , P3 ;  /* 0xff80000058587808 */ /* 0x000fe40001800000 */
[C---:B------:R-:W-:Y:S02]  /*db40*/  IADD3 R20, R12.reuse, 0x89, RZ ;  /* 0x000000890c147810 */ /* 0x040fe40007ffe0ff */
[-C--:B------:R-:W-:Y:S02]  /*db50*/  ISETP.GE.AND P5, PT, R3, R200.reuse, PT ;  /* 0x000000c80300720c */ /* 0x080fe40003fa6270 */
[----:B------:R-:W-:Y:S01]  /*db60*/  ISETP.GE.AND P3, PT, R11, R200, PT ;  /* 0x000000c80b00720c */ /* 0x000fe20003f66270 */
[----:B------:R-:W-:Y:S01]  /*db70*/  VIADD R200, R12, 0x90 ;  /* 0x000000900cc87836 */ /* 0x000fe20000000000 */
[----:B------:R-:W-:-:S02]  /*db80*/  FSEL R89, R89, -INF , P2 ;  /* 0xff80000059597808 */ /* 0x000fc40001000000 */
[----:B------:R-:W-:Y:S02]  /*db90*/  ISETP.GE.AND P2, PT, R11, R20, PT ;  /* 0x000000140b00720c */ /* 0x000fe40003f46270 */
[----:B------:R-:W-:Y:S02]  /*dba0*/  FSEL R91, R91, -INF , P6 ;  /* 0xff8000005b5b7808 */ /* 0x000fe40003000000 */
[C---:B------:R-:W-:Y:S02]  /*dbb0*/  ISETP.GE.AND P6, PT, R3.reuse, R200, PT ;  /* 0x000000c80300720c */ /* 0x040fe40003fc6270 */
[----:B------:R-:W-:Y:S02]  /*dbc0*/  FSEL R90, R90, -INF , P4 ;  /* 0xff8000005a5a7808 */ /* 0x000fe40002000000 */
[----:B------:R-:W-:Y:S02]  /*dbd0*/  ISETP.GE.AND P4, PT, R3, R20, PT ;  /* 0x000000140300720c */ /* 0x000fe40003f86270 */
[----:B------:R-:W-:-:S02]  /*dbe0*/  FSEL R95, R95, -INF , P2 ;  /* 0xff8000005f5f7808 */ /* 0x000fc40001000000 */
[----:B------:R-:W-:Y:S02]  /*dbf0*/  IADD3 R20, R12, 0x91, RZ ;  /* 0x000000910c147810 */ /* 0x000fe40007ffe0ff */
[-C--:B------:R-:W-:Y:S02]  /*dc00*/  ISETP.GE.AND P2, PT, R3, R12.reuse, PT ;  /* 0x0000000c0300720c */ /* 0x080fe40003f46270 */
[----:B------:R-:W-:Y:S02]  /*dc10*/  FSEL R96, R96, -INF , P6 ;  /* 0xff80000060607808 */ /* 0x000fe40003000000 */
[----:B------:R-:W-:Y:S02]  /*dc20*/  ISETP.GE.AND P6, PT, R11, R12, PT ;  /* 0x0000000c0b00720c */ /* 0x000fe40003fc6270 */
[----:B------:R-:W-:Y:S02]  /*dc30*/  FSEL R92, R92, -INF , P5 ;  /* 0xff8000005c5c7808 */ /* 0x000fe40002800000 */
[----:B------:R-:W-:-:S02]  /*dc40*/  FSEL R94, R94, -INF , P3 ;  /* 0xff8000005e5e7808 */ /* 0x000fc40001800000 */
[----:B------:R-:W-:Y:S02]  /*dc50*/  ISETP.GE.AND P5, PT, R11, R200, PT ;  /* 0x000000c80b00720c */ /* 0x000fe40003fa6270 */
[----:B------:R-:W-:Y:S02]  /*dc60*/  ISETP.GE.AND P3, PT, R3, R20, PT ;  /* 0x000000140300720c */ /* 0x000fe40003f66270 */
[----:B------:R-:W-:Y:S02]  /*dc70*/  FSEL R24, R24, -INF , P2 ;  /* 0xff80000018187808 */ /* 0x000fe40001000000 */
[----:B------:R-:W-:Y:S02]  /*dc80*/  IADD3 R200, R12, 0x99, RZ ;  /* 0x000000990cc87810 */ /* 0x000fe40007ffe0ff */
[----:B------:R-:W-:Y:S02]  /*dc90*/  FSEL R201, R26, -INF , P6 ;  /* 0xff8000001ac97808 */ /* 0x000fe40003000000 */
[----:B------:R-:W-:-:S02]  /*dca0*/  FSEL R97, R97, -INF , P3 ;  /* 0xff80000061617808 */ /* 0x000fc40001800000 */
[----:B------:R-:W-:Y:S02]  /*dcb0*/  FMNMX R26, R24, R23, !PT ;  /* 0x00000017181a7209 */ /* 0x000fe40007800000 */
[-C--:B------:R-:W-:Y:S02]  /*dcc0*/  ISETP.GE.AND P6, PT, R3, R200.reuse, PT ;  /* 0x000000c80300720c */ /* 0x080fe40003fc6270 */
[----:B------:R-:W-:Y:S02]  /*dcd0*/  ISETP.GE.AND P3, PT, R11, R200, PT ;  /* 0x000000c80b00720c */ /* 0x000fe40003f66270 */
        /* <DEDUP_REMOVED lines=51> */
[----:B------:R-:W-:Y:S02]  /*e010*/  FSEL R93, R93, -INF , P4 ;  /* 0xff8000005d5d7808 */ /* 0x000fe40002000000 */
[----:B------:R-:W-:Y:S01]  /*e020*/  ISETP.GE.AND P4, PT, R11, R20, PT ;  /* 0x000000140b00720c */ /* 0x000fe20003f86270 */
[----:B------:R-:W-:Y:S01]  /*e030*/  VIADD R20, R12, 0x98 ;  /* 0x000000980c147836 */ /* 0x000fe20000000000 */
[----:B------:R-:W-:Y:S02]  /*e040*/  FMNMX R26, R76, R21, !PT ;  /* 0x000000154c1a7209 */ /* 0x000fe40007800000 */
[----:B------:R-:W-:Y:S02]  /*e050*/  FMNMX R200, R78, R203, !PT ;  /* 0x000000cb4ec87209 */ /* 0x000fe40007800000 */
[----:B------:R-:W-:Y:S02]  /*e060*/  FMNMX R21, R77, R26, !PT ;  /* 0x0000001a4d157209 */ /* 0x000fe40007800000 */
[----:B------:R-:W-:-:S02]  /*e070*/  FSEL R98, R98, -INF , P5 ;  /* 0xff80000062627808 */ /* 0x000fc40002800000 */
[-C--:B------:R-:W-:Y:S02]  /*e080*/  ISETP.GE.AND P5, PT, R3, R20.reuse, PT ;  /* 0x000000140300720c */ /* 0x080fe40003fa6270 */
[----:B------:R-:W-:Y:S01]  /*e090*/  ISETP.GE.AND P2, PT, R11, R20, PT ;  /* 0x000000140b00720c */ /* 0x000fe20003f46270 */
[----:B------:R-:W-:Y:S01]  /*e0a0*/  VIADD R20, R12, 0xa0 ;  /* 0x000000a00c147836 */ /* 0x000fe20000000000 */
[----:B------:R-:W-:Y:S02]  /*e0b0*/  FMNMX R203, R79, R200, !PT ;  /* 0x000000c84fcb7209 */ /* 0x000fe40007800000 */
[----:B------:R-:W-:Y:S02]  /*e0c0*/  FMNMX R26, R80, R21, !PT ;  /* 0x00000015501a7209 */ /* 0x000fe40007800000 */
[----:B------:R-:W-:Y:S02]  /*e0d0*/  FMNMX R200, R82, R203, !PT ;  /* 0x000000cb52c87209 */ /* 0x000fe40007800000 */
[----:B------:R-:W-:-:S02]  /*e0e0*/  FSEL R99, R99, -INF , P4 ;  /* 0xff80000063637808 */ /* 0x000fc40002000000 */
[----:B------:R-:W-:Y:S02]  /*e0f0*/  FSEL R100, R100, -INF , P5 ;  /* 0xff80000064647808 */ /* 0x000fe40002800000 */
[-C--:B------:R-:W-:Y:S02]  /*e100*/  ISETP.GE.AND P4, PT, R3, R20.reuse, PT ;  /* 0x000000140300720c */ /* 0x080fe40003f86270 */
[----:B------:R-:W-:Y:S02]  /*e110*/  ISETP.GE.AND P5, PT, R11, R20, PT ;  /* 0x000000140b00720c */ /* 0x000fe40003fa6270 */
[----:B------:R-:W-:Y:S02]  /*e120*/  FMNMX R21, R81, R26, !PT ;  /* 0x0000001a51157209 */ /* 0x000fe40007800000 */
[----:B------:R-:W-:Y:S02]  /*e130*/  IADD3 R20, R12, 0xa1, RZ ;  /* 0x000000a10c147810 */ /* 0x000fe40007ffe0ff */
[----:B------:R-:W-:-:S02]  /*e140*/  FMNMX R203, R83, R200, !PT ;  /* 0x000000c853cb7209 */ /* 0x000fc40007800000 */
[----:B------:R-:W-:Y:S02]  /*e150*/  FSEL R102, R102, -INF , P2 ;  /* 0xff80000066667808 */ /* 0x000fe40001000000 */
[----:B------:R-:W-:Y:S02]  /*e160*/  FSEL R101, R101, -INF , P6 ;  /* 0xff80000065657808 */ /* 0x000fe40003000000 */
[----:B------:R-:W-:Y:S02]  /*e170*/  FMNMX R26, R84, R21, !PT ;  /* 0x00000015541a7209 */ /* 0x000fe40007800000 */
[-C--:B------:R-:W-:Y:S02]  /*e180*/  ISETP.GE.AND P2, PT, R3, R20.reuse, PT ;  /* 0x000000140300720c */ /* 0x080fe40003f46270 */
[----:B------:R-:W-:Y:S01]  /*e190*/  ISETP.GE.AND P6, PT, R11, R20, PT ;  /* 0x000000140b00720c */ /* 0x000fe20003fc6270 */
[----:B------:R-:W-:Y:S01]  /*e1a0*/  VIADD R20, R12, 0xa8 ;  /* 0x000000a80c147836 */ /* 0x000fe20000000000 */
[----:B------:R-:W-:-:S02]  /*e1b0*/  FMNMX R200, R86, R203, !PT ;  /* 0x000000cb56c87209 */ /* 0x000fc40007800000 */
[----:B------:R-:W-:Y:S02]  /*e1c0*/  FMNMX R21, R85, R26, !PT ;  /* 0x0000001a55157209 */ /* 0x000fe40007800000 */
[----:B------:R-:W-:Y:S02]  /*e1d0*/  FSEL R103, R103, -INF , P3 ;  /* 0xff80000067677808 */ /* 0x000fe40001800000 */
[----:B------:R-:W-:Y:S02]  /*e1e0*/  FSEL R104, R104, -INF , P4 ;  /* 0xff80000068687808 */ /* 0x000fe40002000000 */
[----:B------:R-:W-:Y:S02]  /*e1f0*/  FMNMX R203, R87, R200, !PT ;  /* 0x000000c857cb7209 */ /* 0x000fe40007800000 */
[-C--:B------:R-:W-:Y:S02]  /*e200*/  ISETP.GE.AND P3, PT, R3, R20.reuse, PT ;  /* 0x000000140300720c */ /* 0x080fe40003f66270 */
[----:B------:R-:W-:-:S02]  /*e210*/  ISETP.GE.AND P4, PT, R11, R20, PT ;  /* 0x000000140b00720c */ /* 0x000fc40003f86270 */
[----:B------:R-:W-:Y:S02]  /*e220*/  IADD3 R20, R12, 0xa9, RZ ;  /* 0x000000a90c147810 */ /* 0x000fe40007ffe0ff */
[----:B------:R-:W-:Y:S02]  /*e230*/  FMNMX R26, R88, R21, !PT ;  /* 0x00000015581a7209 */ /* 0x000fe40007800000 */
[----:B------:R-:W-:Y:S02]  /*e240*/  FMNMX R200, R90, R203, !PT ;  /* 0x000000cb5ac87209 */ /* 0x000fe40007800000 */
[----:B------:R-:W-:Y:S02]  /*e250*/  FSEL R106, R106, -INF , P5 ;  /* 0xff8000006a6a7808 */ /* 0x000fe40002800000 */
[----:B------:R-:W-:Y:S02]  /*e260*/  FSEL R105, R105, -INF , P2 ;  /* 0xff80000069697808 */ /* 0x000fe40001000000 */
[----:B------:R-:W-:-:S02]  /*e270*/  ISETP.GE.AND P5, PT, R3, R20, PT ;  /* 0x000000140300720c */ /* 0x000fc40003fa6270 */
[----:B------:R-:W-:Y:S02]  /*e280*/  ISETP.GE.AND P2, PT, R11, R20, PT ;  /* 0x000000140b00720c */ /* 0x000fe40003f46270 */
[----:B------:R-:W-:Y:S02]  /*e290*/  FMNMX R21, R89, R26, !PT ;  /* 0x0000001a59157209 */ /* 0x000fe40007800000 */
[----:B------:R-:W-:Y:S02]  /*e2a0*/  IADD3 R20, R12, 0xb0, RZ ;  /* 0x000000b00c147810 */ /* 0x000fe40007ffe0ff */
[----:B------:R-:W-:Y:S02]  /*e2b0*/  FMNMX R203, R91, R200, !PT ;  /* 0x000000c85bcb7209 */ /* 0x000fe40007800000 */
[----:B------:R-:W-:Y:S02]  /*e2c0*/  FSEL R107, R107, -INF , P6 ;  /* 0xff8000006b6b7808 */ /* 0x000fe40003000000 */
[----:B------:R-:W-:-:S02]  /*e2d0*/  FSEL R108, R108, -INF , P3 ;  /* 0xff8000006c6c7808 */ /* 0x000fc40001800000 */
[----:B------:R-:W-:Y:S02]  /*e2e0*/  FMNMX R26, R92, R21, !PT ;  /* 0x000000155c1a7209 */ /* 0x000fe40007800000 */
[-C--:B------:R-:W-:Y:S02]  /*e2f0*/  ISETP.GE.AND P6, PT, R3, R20.reuse, PT ;  /* 0x000000140300720c */ /* 0x080fe40003fc6270 */
[----:B------:R-:W-:Y:S01]  /*e300*/  ISETP.GE.AND P3, PT, R11, R20, PT ;  /* 0x000000140b00720c */ /* 0x000fe20003f66270 */
[----:B------:R-:W-:Y:S01]  /*e310*/  VIADD R20, R12, 0xb1 ;  /* 0x000000b10c147836 */ /* 0x000fe20000000000 */
[----:B------:R-:W-:Y:S02]  /*e320*/  FMNMX R200, R94, R203, !PT ;  /* 0x000000cb5ec87209 */ /* 0x000fe40007800000 */
[----:B------:R-:W-:Y:S02]  /*e330*/  FMNMX R21, R93, R26, !PT ;  /* 0x0000001a5d157209 */ /* 0x000fe40007800000 */
[----:B------:R-:W-:-:S02]  /*e340*/  FSEL R110, R110, -INF , P4 ;  /* 0xff8000006e6e7808 */ /* 0x000fc40002000000 */
[----:B------:R-:W-:Y:S02]  /*e350*/  FSEL R109, R109, -INF , P5 ;  /* 0xff8000006d6d7808 */ /* 0x000fe40002800000 */
[----:B------:R-:W-:Y:S02]  /*e360*/  FMNMX R203, R95, R200, !PT ;  /* 0x000000c85fcb7209 */ /* 0x000fe40007800000 */
[-C--:B------:R-:W-:Y:S02]  /*e370*/  ISETP.GE.AND P4, PT, R3, R20.reuse, PT ;  /* 0x000000140300720c */ /* 0x080fe40003f86270 */
[----:B------:R-:W-:Y:S02]  /*e380*/  ISETP.GE.AND P5, PT, R11, R20, PT ;  /* 0x000000140b00720c */ /* 0x000fe40003fa6270 */
[----:B------:R-:W-:Y:S02]  /*e390*/  IADD3 R20, R12, 0xb8, RZ ;  /* 0x000000b80c147810 */ /* 0x000fe40007ffe0ff */
[----:B------:R-:W-:-:S02]  /*e3a0*/  FMNMX R26, R96, R21, !PT ;  /* 0x00000015601a7209 */ /* 0x000fc40007800000 */
[----:B------:R-:W-:Y:S02]  /*e3b0*/  FMNMX R200, R98, R203, !PT ;  /* 0x000000cb62c87209 */ /* 0x000fe40007800000 */
[----:B------:R-:W-:Y:S02]  /*e3c0*/  FSEL R111, R111, -INF , P2 ;  /* 0xff8000006f6f7808 */ /* 0x000fe40001000000 */
[----:B------:R-:W-:Y:S02]  /*e3d0*/  FSEL R112, R112, -INF , P6 ;  /* 0xff80000070707808 */ /* 0x000fe40003000000 */
[-C--:B------:R-:W-:Y:S02]  /*e3e0*/  ISETP.GE.AND P2, PT, R3, R20.reuse, PT ;  /* 0x000000140300720c */ /* 0x080fe40003f46270 */
[----:B------:R-:W-:Y:S02]  /*e3f0*/  ISETP.GE.AND P6, PT, R11, R20, PT ;  /* 0x000000140b00720c */ /* 0x000fe40003fc6270 */
[----:B------:R-:W-:-:S02]  /*e400*/  FMNMX R21, R97, R26, !PT ;  /* 0x0000001a61157209 */ /* 0x000fc40007800000 */
[----:B------:R-:W-:Y:S02]  /*e410*/  IADD3 R20, R12, 0xb9, RZ ;  /* 0x000000b90c147810 */ /* 0x000fe40007ffe0ff */
[----:B------:R-:W-:Y:S02]  /*e420*/  FMNMX R203, R99, R200, !PT ;  /* 0x000000c863cb7209 */ /* 0x000fe40007800000 */
[----:B------:R-:W-:Y:S02]  /*e430*/  FSEL R114, R114, -INF , P3 ;  /* 0xff80000072727808 */ /* 0x000fe40001800000 */
[----:B------:R-:W-:Y:S02]  /*e440*/  FSEL R113, R113, -INF , P4 ;  /* 0xff80000071717808 */ /* 0x000fe40002000000 */
[----:B------:R-:W-:Y:S02]  /*e450*/  FMNMX R26, R100, R21, !PT ;  /* 0x00000015641a7209 */ /* 0x000fe40007800000 */
[----:B------:R-:W-:-:S02]  /*e460*/  ISETP.GE.AND P3, PT, R3, R20, PT ;  /* 0x000000140300720c */ /* 0x000fc40003f66270 */
[----:B------:R-:W-:Y:S01]  /*e470*/  ISETP.GE.AND P4, PT, R11, R20, PT ;  /* 0x000000140b00720c */ /* 0x000fe20003f86270 */
[----:B------:R-:W-:Y:S01]  /*e480*/  VIADD R20, R12, 0xc0 ;  /* 0x000000c00c147836 */ /* 0x000fe20000000000 */
[----:B------:R-:W-:Y:S02]  /*e490*/  FMNMX R200, R102, R203, !PT ;  /* 0x000000cb66c87209 */ /* 0x000fe40007800000 */
[----:B------:R-:W-:Y:S02]  /*e4a0*/  FMNMX R21, R101, R26, !PT ;  /* 0x0000001a65157209 */ /* 0x000fe40007800000 */
[----:B------:R-:W-:Y:S02]  /*e4b0*/  FSEL R115, R115, -INF , P5 ;  /* 0xff80000073737808 */ /* 0x000fe40002800000 */
[----:B------:R-:W-:Y:S02]  /*e4c0*/  FSEL R116, R116, -INF , P2 ;  /* 0xff80000074747808 */ /* 0x000fe40001000000 */
[----:B------:R-:W-:-:S02]  /*e4d0*/  FMNMX R203, R103, R200, !PT ;  /* 0x000000c867cb7209 */ /* 0x000fc40007800000 */
[-C--:B------:R-:W-:Y:S02]  /*e4e0*/  ISETP.GE.AND P5, PT, R3, R20.reuse, PT ;  /* 0x000000140300720c */ /* 0x080fe40003fa6270 */
[----:B------:R-:W-:Y:S02]  /*e4f0*/  ISETP.GE.AND P2, PT, R11, R20, PT ;  /* 0x000000140b00720c */ /* 0x000fe40003f46270 */
[----:B------:R-:W-:Y:S02]  /*e500*/  IADD3 R20, R12, 0xc1, RZ ;  /* 0x000000c10c147810 */ /* 0x000fe40007ffe0ff */
        /* <DEDUP_REMOVED lines=114> */
[----:B------:R-:W-:Y:S02]  /*ec30*/  FMNMX R20, R144, R21, !PT ;  /* 0x0000001590147209 */ /* 0x000fe40007800000 */
[----:B------:R-:W-:-:S02]  /*ec40*/  FSEL R147, R147, -INF , P6 ;  /* 0xff80000093937808 */ /* 0x000fc40003000000 */
[----:B------:R-:W-:Y:S02]  /*ec50*/  FMNMX R26, R146, R203, !PT ;  /* 0x000000cb921a7209 */ /* 0x000fe40007800000 */
[----:B------:R-:W-:Y:S02]  /*ec60*/  FSEL R148, R148, -INF , P3 ;  /* 0xff80000094947808 */ /* 0x000fe40001800000 */
[----:B------:R-:W-:Y:S02]  /*ec70*/  FMNMX R21, R145, R20, !PT ;  /* 0x0000001491157209 */ /* 0x000fe40007800000 */
[----:B------:R-:W-:Y:S02]  /*ec80*/  FSEL R150, R150, -INF , P4 ;  /* 0xff80000096967808 */ /* 0x000fe40002000000 */
[----:B------:R-:W-:Y:S02]  /*ec90*/  FMNMX R203, R147, R26, !PT ;  /* 0x0000001a93cb7209 */ /* 0x000fe40007800000 */
[----:B------:R-:W-:-:S02]  /*eca0*/  FSEL R149, R149, -INF , P5 ;  /* 0xff80000095957808 */ /* 0x000fc40002800000 */
[----:B------:R-:W-:Y:S02]  /*ecb0*/  FMNMX R20, R148, R21, !PT ;  /* 0x0000001594147209 */ /* 0x000fe40007800000 */
[----:B------:R-:W-:Y:S02]  /*ecc0*/  FSEL R151, R151, -INF , P2 ;  /* 0xff80000097977808 */ /* 0x000fe40001000000 */
[----:B------:R-:W-:Y:S02]  /*ecd0*/  FMNMX R200, R150, R203, !PT ;  /* 0x000000cb96c87209 */ /* 0x000fe40007800000 */
[----:B------:R-:W-:Y:S02]  /*ece0*/  FMNMX R26, R149, R20, !PT ;  /* 0x00000014951a7209 */ /* 0x000fe40007800000 */
[----:B------:R-:W-:Y:S02]  /*ecf0*/  FMNMX R200, R151, R200, !PT ;  /* 0x000000c897c87209 */ /* 0x000fe40007800000 */
[----:B------:R-:W-:Y:S01]  /*ed00*/  IADD3 R17, R17, 0x1, RZ ;  /* 0x0000000111117810 */ /* 0x000fe20007ffe0ff */
[----:B------:R-:W1:Y:S04]  /*ed10*/  SHFL.BFLY PT, R21, R26, 0x1, 0x1f ;  /* 0x0c201f001a157f89 */ /* 0x000e6800000e0000 */
[----:B------:R-:W2:Y:S01]  /*ed20*/  SHFL.BFLY PT, R203, R200, 0x1, 0x1f ;  /* 0x0c201f00c8cb7f89 */ /* 0x000ea200000e0000 */
[----:B-1----:R-:W-:-:S02]  /*ed30*/  FMNMX R202, R26, R21, !PT ;  /* 0x000000151aca7209 */ /* 0x002fc40007800000 */
        /* <DEDUP_REMOVED lines=8> */
[----:B------:R-:W-:Y:S02]  /*edc0*/  FSEL R205, R21, RZ, P3 ;  /* 0x000000ff15cd7208 */ /* 0x000fe40001800000 */
[----:B------:R-:W-:Y:S01]  /*edd0*/  ISETP.NE.AND P2, PT, R17, 0x4, PT ;  /* 0x000000041100780c */ /* 0x000fe20003f45270 */
[----:B------:R-:W-:Y:S02]  /*ede0*/  FADD R23, -R204, R23 ;  /* 0x00000017cc177221 */ /* 0x000fe40000000100 */
[----:B------:R-:W-:Y:S01]  /*edf0*/  FADD R22, -R205, R22 ;  /* 0x00000016cd167221 */ /* 0x000fe20000000100 */
[----:B------:R-:W-:Y:S01]  /*ee00*/  SEL R17, R17, RZ, P2 ;  /* 0x000000ff11117207 */ /* 0x000fe20001000000 */
[----:B------:R-:W-:Y:S01]  /*ee10*/  FMUL R200, R23, UR6 ;  /* 0x0000000617c87c20 */ /* 0x000fe20008400000 */
[C---:B------:R-:W-:Y:S01]  /*ee20*/  LEA R23, R7.reuse, R14, 0x3 ;  /* 0x0000000e07177211 */ /* 0x040fe200078e18ff */
[----:B------:R-:W-:Y:S01]  /*ee30*/  FMUL R22, R22, UR6 ;  /* 0x0000000616167c20 */ /* 0x000fe20008400000 */
[----:B------:R-:W-:-:S02]  /*ee40*/  VIADD R7, R7, 0x1 ;  /* 0x0000000107077836 */ /* 0x000fc40000000000 */
[----:B------:R-:W-:Y:S02]  /*ee50*/  FSETP.GEU.AND P3, PT, R200, -126, PT ;  /* 0xc2fc0000c800780b */ /* 0x000fe40003f6e000 */
[----:B------:R-:W-:Y:S02]  /*ee60*/  FSETP.GEU.AND P4, PT, R22, -126, PT ;  /* 0xc2fc00001600780b */ /* 0x000fe40003f8e000 */
[----:B------:R-:W-:Y:S02]  /*ee70*/  PRMT R26, RZ, 0x654, R23 ;  /* 0x00000654ff1a7816 */ /* 0x000fe40000000017 */
[----:B------:R-:W-:Y:S02]  /*ee80*/  SEL R23, RZ, 0x1, P2 ;  /* 0x00000001ff177807 */ /* 0x000fe40001000000 */
[----:B------:R1:W-:Y:S01]  /*ee90*/  SYNCS.ARRIVE.TRANS64.RED.A1T0 RZ, [R26+URZ], RZ ;  /* 0x000000ff1aff79a7 */ /* 0x0003e2000810043f */
[----:B------:R-:W-:Y:S02]  /*eea0*/  ISETP.NE.AND P2, PT, R7, 0x4, PT ;  /* 0x000000040700780c */ /* 0x000fe40003f45270 */
[----:B------:R-:W-:-:S02]  /*eeb0*/  LOP3.LUT R4, R4, R23, RZ, 0x3c, !PT ;  /* 0x0000001704047212 */ /* 0x000fc400078e3cff */
[----:B------:R-:W-:Y:S01]  /*eec0*/  @!P3 FMUL R200, R200, 0.5 ;  /* 0x3f000000c8c8b820 */ /* 0x000fe20000400000 */
[----:B------:R-:W-:Y:S01]  /*eed0*/  LEA R23, R17, R2, 0x3 ;  /* 0x0000000211177211 */ /* 0x000fe200078e18ff */
[----:B------:R-:W-:-:S04]  /*eee0*/  @!P4 FMUL R22, R22, 0.5 ;  /* 0x3f0000001616c820 */ /* 0x000fc80000400000 */
[----:B------:R-:W2:Y:S08]  /*eef0*/  MUFU.EX2 R200, R200 ;  /* 0x000000c800c87308 */ /* 0x000eb00000000800 */
[----:B------:R3:W4:Y:S01]  /*ef00*/  MUFU.EX2 R202, R22 ;  /* 0x0000001600ca7308 */ /* 0x0007220000000800 */
[----:B--2---:R-:W-:Y:S01]  /*ef10*/  @!P3 FMUL R200, R200, R200 ;  /* 0x000000c8c8c8b220 */ /* 0x004fe20000400000 */
[----:B---3--:R-:W-:-:S03]  /*ef20*/  SHF.L.U32 R22, R4, 0x1f, RZ ;  /* 0x0000001f04167819 */ /* 0x008fc600000006ff */
[-C--:B------:R-:W-:Y:S01]  /*ef30*/  FMUL R152, R152, R200.reuse ;  /* 0x000000c898987220 */ /* 0x080fe20000400000 */
[-C--:B------:R-:W-:Y:S01]  /*ef40*/  FMUL R153, R153, R200.reuse ;  /* 0x000000c899997220 */ /* 0x080fe20000400000 */
[-C--:B------:R-:W-:Y:S01]  /*ef50*/  FMUL R156, R156, R200.reuse ;  /* 0x000000c89c9c7220 */ /* 0x080fe20000400000 */
[----:B------:R-:W-:Y:S01]  /*ef60*/  FMUL R157, R157, R200 ;  /* 0x000000c89d9d7220 */ /* 0x000fe20000400000 */
[----:B----4-:R-:W-:Y:S01]  /*ef70*/  @!P4 FMUL R202, R202, R202 ;  /* 0x000000cacacac220 */ /* 0x010fe20000400000 */
        /* <DEDUP_REMOVED lines=43> */
[----:B-1----:R-:W-:-:S07]  /*f230*/  FMUL R199, R199, R202 ;  /* 0x000000cac7c77220 */ /* 0x002fce0000400000 */
.L_x_45:
[----:B-1----:R1:W2:Y:S02]  /*f240*/  SYNCS.PHASECHK.TRANS64.TRYWAIT P3, [R23+URZ+0x33000], R22 ;  /* 0x03300016170075a7 */ /* 0x0022a4000806017f */
[----:B--2---:R-:W-:Y:S05]  /*f250*/  @!P3 NANOSLEEP.SYNCS 0x989680 ;  /* 0x009896800000b95d */ /* 0x004fea0003900000 */
[----:B------:R-:W2:Y:S02]  /*f260*/  @!P3 SYNCS.PHASECHK.TRANS64 P3, [R23+URZ+0x33000], R22 ;  /* 0x033000161700b5a7 */ /* 0x000ea4000806007f */
[----:B--2---:R-:W-:Y:S05]  /*f270*/  @!P3 BRA `(.L_x_45) ;  /* 0xfffffffc00f0b947 */ /* 0x004fea000383ffff */
[----:B------:R-:W-:Y:S05]  /*f280*/  BSYNC B0 ;  /* 0x0000000000007941 */ /* 0x000fea0003800000 */
.L_x_44:
[----:B-1----:R-:W1:Y:S01]  /*f290*/  LDC R22, c[0x0][0x604] ;  /* 0x00018100ff167b82 */ /* 0x002e620000000800 */
[----:B------:R-:W-:Y:S01]  /*f2a0*/  MOV R212, UR15 ;  /* 0x0000000f00d47c02 */ /* 0x000fe20008000f00 */
[----:B------:R-:W-:Y:S01]  /*f2b0*/  IMAD.MOV.U32 R213, RZ, RZ, -0x7fffffe0 ;  /* 0x80000020ffd57424 */ /* 0x000fe200078e00ff */
[----:B------:R-:W-:Y:S05]  /*f2c0*/  WARPSYNC.ALL ;  /* 0x0000000000007948 */ /* 0x000fea0003800000 */
[----:B------:R-:W-:Y:S01]  /*f2d0*/  IMAD R212, R17, 0xc00, R212 ;  /* 0x00000c0011d47824 */ /* 0x000fe200078e02d4 */
[----:B------:R-:W-:-:S04]  /*f2e0*/  R2UR UR7, R213 ;  /* 0x00000000d50772ca */ /* 0x000fc800000e0000 */
[----:B------:R-:W-:Y:S01]  /*f2f0*/  R2UR UR6, R212 ;  /* 0x00000000d40672ca */ /* 0x000fe200000e0000 */
[-C--:B-1----:R-:W-:Y:S01]  /*f300*/  FMUL R203, R205, R22.reuse ;  /* 0x00000016cdcb7220 */ /* 0x082fe20000400000 */
[----:B------:R-:W-:-:S03]  /*f310*/  FMUL R23, R204, R22 ;  /* 0x00000016cc177220 */ /* 0x000fc60000400000 */
[-C--:B------:R-:W-:Y:S01]  /*f320*/  FFMA R205, R201, R22.reuse, -R203 ;  /* 0x00000016c9cd7223 */ /* 0x080fe200000008cb */
[-CC-:B------:R-:W-:Y:S01]  /*f330*/  FFMA R24, R24, R22.reuse, -R23.reuse ;  /* 0x0000001618187223 */ /* 0x180fe20000000817 */
[-C--:B------:R-:W-:Y:S01]  /*f340*/  FFMA R25, R25, R22.reuse, -R23 ;  /* 0x0000001619197223 */ /* 0x080fe20000000817 */
[-C--:B------:R-:W-:Y:S01]  /*f350*/  FFMA R27, R27, R22.reuse, -R203 ;  /* 0x000000161b1b7223 */ /* 0x080fe200000008cb */
[-CC-:B------:R-:W-:Y:S01]  /*f360*/  FFMA R28, R28, R22.reuse, -R23.reuse ;  /* 0x000000161c1c7223 */ /* 0x180fe20000000817 */
[----:B------:R-:W-:Y:S01]  /*f370*/  FSETP.GEU.AND P5, PT, R205, -126, PT ;  /* 0xc2fc0000cd00780b */ /* 0x000fe20003fae000 */
[-C--:B------:R-:W-:Y:S01]  /*f380*/  FFMA R29, R29, R22.reuse, -R23 ;  /* 0x000000161d1d7223 */ /* 0x080fe20000000817 */
[----:B------:R-:W-:Y:S01]  /*f390*/  FSETP.GEU.AND P3, PT, R24, -126, PT ;  /* 0xc2fc00001800780b */ /* 0x000fe20003f6e000 */
[-CC-:B------:R-:W-:Y:S01]  /*f3a0*/  FFMA R30, R30, R22.reuse, -R203.reuse ;  /* 0x000000161e1e7223 */ /* 0x180fe200000008cb */
[----:B------:R-:W-:Y:S01]  /*f3b0*/  FSETP.GEU.AND P4, PT, R25, -126, PT ;  /* 0xc2fc00001900780b */ /* 0x000fe20003f8e000 */
[-C--:B------:R-:W-:Y:S01]  /*f3c0*/  FFMA R31, R31, R22.reuse, -R203 ;  /* 0x000000161f1f7223 */ /* 0x080fe200000008cb */
[----:B------:R-:W-:Y:S01]  /*f3d0*/  FSETP.GEU.AND P6, PT, R27, -126, PT ;  /* 0xc2fc00001b00780b */ /* 0x000fe20003fce000 */
[-CC-:B------:R-:W-:Y:S01]  /*f3e0*/  FFMA R32, R32, R22.reuse, -R23.reuse ;  /* 0x0000001620207223 */ /* 0x180fe20000000817 */
[-C--:B------:R-:W-:Y:S01]  /*f3f0*/  FFMA R33, R33, R22.reuse, -R23 ;  /* 0x0000001621217223 */ /* 0x080fe20000000817 */
[-CC-:B------:R-:W-:Y:S01]  /*f400*/  FFMA R34, R34, R22.reuse, -R203.reuse ;  /* 0x0000001622227223 */ /* 0x180fe200000008cb */
[-C--:B------:R-:W-:Y:S01]  /*f410*/  FFMA R35, R35, R22.reuse, -R203 ;  /* 0x0000001623237223 */ /* 0x080fe200000008cb */
[-CC-:B------:R-:W-:Y:S01]  /*f420*/  FFMA R36, R36, R22.reuse, -R23.reuse ;  /* 0x0000001624247223 */ /* 0x180fe20000000817 */
[-C--:B------:R-:W-:Y:S01]  /*f430*/  FFMA R37, R37, R22.reuse, -R23 ;  /* 0x0000001625257223 */ /* 0x080fe20000000817 */
[----:B------:R-:W-:Y:S01]  /*f440*/  @!P5 FMUL R205, R205, 0.5 ;  /* 0x3f000000cdcdd820 */ /* 0x000fe20000400000 */
[-CC-:B------:R-:W-:Y:S01]  /*f450*/  FFMA R38, R38, R22.reuse, -R203.reuse ;  /* 0x0000001626267223 */ /* 0x180fe200000008cb */
[----:B------:R-:W-:Y:S01]  /*f460*/  @!P3 FMUL R24, R24, 0.5 ;  /* 0x3f0000001818b820 */ /* 0x000fe20000400000 */
[-C--:B------:R-:W-:Y:S01]  /*f470*/  FFMA R39, R39, R22.reuse, -R203 ;  /* 0x0000001627277223 */ /* 0x080fe200000008cb */
[----:B------:R-:W-:Y:S01]  /*f480*/  @!P4 FMUL R25, R25, 0.5 ;  /* 0x3f0000001919c820 */ /* 0x000fe20000400000 */
[-CC-:B------:R-:W-:Y:S01]  /*f490*/  FFMA R40, R40, R22.reuse, -R23.reuse ;  /* 0x0000001628287223 */ /* 0x180fe20000000817 */
[----:B------:R-:W-:Y:S01]  /*f4a0*/  @!P6 FMUL R27, R27, 0.5 ;  /* 0x3f0000001b1be820 */ /* 0x000fe20000400000 */
[----:B------:R-:W1:Y:S01]  /*f4b0*/  MUFU.EX2 R207, R24 ;  /* 0x0000001800cf7308 */ /* 0x000e620000000800 */
[-C--:B------:R-:W-:Y:S01]  /*f4c0*/  FFMA R41, R41, R22.reuse, -R23 ;  /* 0x0000001629297223 */ /* 0x080fe20000000817 */
[-CC-:B------:R-:W-:Y:S01]  /*f4d0*/  FFMA R42, R42, R22.reuse, -R203.reuse ;  /* 0x000000162a2a7223 */ /* 0x180fe200000008cb */
[-C--:B------:R-:W-:Y:S01]  /*f4e0*/  FFMA R43, R43, R22.reuse, -R203 ;  /* 0x000000162b2b7223 */ /* 0x080fe200000008cb */
[-CC-:B------:R-:W-:Y:S01]  /*f4f0*/  FFMA R44, R44, R22.reuse, -R23.reuse ;  /* 0x000000162c2c7223 */ /* 0x180fe20000000817 */
[-C--:B------:R-:W-:Y:S01]  /*f500*/  FFMA R45, R45, R22.reuse, -R23 ;  /* 0x000000162d2d7223 */ /* 0x080fe20000000817 */
[-CC-:B------:R-:W-:Y:S01]  /*f510*/  FFMA R46, R46, R22.reuse, -R203.reuse ;  /* 0x000000162e2e7223 */ /* 0x180fe200000008cb */
[-C--:B------:R-:W-:Y:S01]  /*f520*/  FFMA R47, R47, R22.reuse, -R203 ;  /* 0x000000162f2f7223 */ /* 0x080fe200000008cb */
[----:B------:R-:W2:Y:S01]  /*f530*/  MUFU.EX2 R201, R25 ;  /* 0x0000001900c97308 */ /* 0x000ea20000000800 */
[-CC-:B------:R-:W-:Y:S01]  /*f540*/  FFMA R48, R48, R22.reuse, -R23.reuse ;  /* 0x0000001630307223 */ /* 0x180fe20000000817 */
[-C--:B------:R-:W-:Y:S01]  /*f550*/  FFMA R49, R49, R22.reuse, -R23 ;  /* 0x0000001631317223 */ /* 0x080fe20000000817 */
[-CC-:B------:R-:W-:Y:S01]  /*f560*/  FFMA R51, R51, R22.reuse, -R203.reuse ;  /* 0x0000001633337223 */ /* 0x180fe200000008cb */
[-CC-:B------:R-:W-:Y:S01]  /*f570*/  FFMA R50, R50, R22.reuse, -R203.reuse ;  /* 0x0000001632327223 */ /* 0x180fe200000008cb */
[-C--:B------:R-:W-:Y:S01]  /*f580*/  FFMA R54, R54, R22.reuse, -R203 ;  /* 0x0000001636367223 */ /* 0x080fe200000008cb */
[-CC-:B------:R-:W-:Y:S01]  /*f590*/  FFMA R56, R56, R22.reuse, -R23.reuse ;  /* 0x0000001638387223 */ /* 0x180fe20000000817 */
[-C--:B------:R-:W-:Y:S01]  /*f5a0*/  FFMA R57, R57, R22.reuse, -R23 ;  /* 0x0000001639397223 */ /* 0x080fe20000000817 */
[----:B------:R-:W3:Y:S01]  /*f5b0*/  MUFU.EX2 R205, R205 ;  /* 0x000000cd00cd7308 */ /* 0x000ee20000000800 */
[----:B-1----:R-:W-:Y:S01]  /*f5c0*/  @!P3 FMUL R207, R207, R207 ;  /* 0x000000cfcfcfb220 */ /* 0x002fe20000400000 */
[----:B------:R-:W-:Y:S01]  /*f5d0*/  FSETP.GEU.AND P3, PT, R28, -126, PT ;  /* 0xc2fc00001c00780b */ /* 0x000fe20003f6e000 */
[-CC-:B------:R-:W-:Y:S01]  /*f5e0*/  FFMA R58, R58, R22.reuse, -R203.reuse ;  /* 0x000000163a3a7223 */ /* 0x180fe200000008cb */
[-C--:B------:R-:W-:Y:S01]  /*f5f0*/  FFMA R59, R59, R22.reuse, -R203 ;  /* 0x000000163b3b7223 */ /* 0x080fe200000008cb */
[-CC-:B------:R-:W-:Y:S01]  /*f600*/  FFMA R60, R60, R22.reuse, -R23.reuse ;  /* 0x000000163c3c7223 */ /* 0x180fe20000000817 */
[-C--:B------:R-:W-:Y:S01]  /*f610*/  FFMA R61, R61, R22.reuse, -R23 ;  /* 0x000000163d3d7223 */ /* 0x080fe20000000817 */
[-CC-:B------:R-:W-:Y:S01]  /*f620*/  FFMA R62, R62, R22.reuse, -R203.reuse ;  /* 0x000000163e3e7223 */ /* 0x180fe200000008cb */
[----:B------:R-:W1:Y:S01]  /*f630*/  MUFU.EX2 R204, R27 ;  /* 0x0000001b00cc7308 */ /* 0x000e620000000800 */
[----:B--2---:R-:W-:Y:S01]  /*f640*/  @!P4 FMUL R201, R201, R201 ;  /* 0x000000c9c9c9c220 */ /* 0x004fe20000400000 */
[----:B------:R-:W-:Y:S01]  /*f650*/  FSETP.GEU.AND P4, PT, R29, -126, PT ;  /* 0xc2fc00001d00780b */ /* 0x000fe20003f8e000 */
[-C--:B------:R-:W-:Y:S01]  /*f660*/  FFMA R63, R63, R22.reuse, -R203 ;  /* 0x000000163f3f7223 */ /* 0x080fe200000008cb */
[-CC-:B------:R-:W-:Y:S01]  /*f670*/  FFMA R64, R64, R22.reuse, -R23.reuse ;  /* 0x0000001640407223 */ /* 0x180fe20000000817 */
[-C--:B------:R-:W-:Y:S01]  /*f680*/  FFMA R65, R65, R22.reuse, -R23 ;  /* 0x0000001641417223 */ /* 0x080fe20000000817 */
[----:B------:R-:W-:Y:S01]  /*f690*/  F2FP.F16.F32.PACK_AB R24, R201, R207 ;  /* 0x000000cfc918723e */ /* 0x000fe200000000ff */
[----:B------:R-:W-:Y:S01]  /*f6a0*/  @!P3 FMUL R28, R28, 0.5 ;  /* 0x3f0000001c1cb820 */ /* 0x000fe20000400000 */
[-CC-:B------:R-:W-:Y:S01]  /*f6b0*/  FFMA R66, R66, R22.reuse, -R203.reuse ;  /* 0x0000001642427223 */ /* 0x180fe200000008cb */
[----:B---3--:R-:W-:Y:S01]  /*f6c0*/  @!P5 FMUL R205, R205, R205 ;  /* 0x000000cdcdcdd220 */ /* 0x008fe20000400000 */
[----:B------:R-:W-:Y:S01]  /*f6d0*/  FSETP.GEU.AND P5, PT, R30, -126, PT ;  /* 0xc2fc00001e00780b */ /* 0x000fe20003fae000 */
[----:B------:R2:W3:Y:S01]  /*f6e0*/  MUFU.EX2 R211, R28 ;  /* 0x0000001c00d37308 */ /* 0x0004e20000000800 */
[-C--:B------:R-:W-:Y:S01]  /*f6f0*/  FFMA R67, R67, R22.reuse, -R203 ;  /* 0x0000001643437223 */ /* 0x080fe200000008cb */
[-C--:B------:R-:W-:Y:S01]  /*f700*/  FFMA R69, R69, R22.reuse, -R23 ;  /* 0x0000001645457223 */ /* 0x080fe20000000817 */
[-CC-:B------:R-:W-:Y:S01]  /*f710*/  FFMA R70, R70, R22.reuse, -R203.reuse ;  /* 0x0000001646467223 */ /* 0x180fe200000008cb */
[----:B------:R-:W-:Y:S01]  /*f720*/  @!P4 FMUL R29, R29, 0.5 ;  /* 0x3f0000001d1dc820 */ /* 0x000fe20000400000 */
[----:B------:R-:W-:Y:S01]  /*f730*/  FFMA R71, R71, R22, -R203 ;  /* 0x0000001647477223 */ /* 0x000fe200000008cb */
[----:B-1----:R-:W-:Y:S01]  /*f740*/  @!P6 FMUL R204, R204, R204 ;  /* 0x000000cccccce220 */ /* 0x002fe20000400000 */
[----:B------:R-:W-:Y:S01]  /*f750*/  FSETP.GEU.AND P6, PT, R31, -126, PT ;  /* 0xc2fc00001f00780b */ /* 0x000fe20003fce000 */
[----:B------:R1:W4:Y:S01]  /*f760*/  MUFU.EX2 R208, R29 ;  /* 0x0000001d00d07308 */ /* 0x0003220000000800 */
[----:B--2---:R-:W-:Y:S01]  /*f770*/  IADD3 R28, R212, 0x40, RZ ;  /* 0x00000040d41c7810 */ /* 0x004fe20007ffe0ff */
[-CC-:B------:R-:W-:Y:S01]  /*f780*/  FFMA R72, R72, R22.reuse, -R23.reuse ;  /* 0x0000001648487223 */ /* 0x180fe20000000817 */
[----:B------:R-:W-:Y:S01]  /*f790*/  F2FP.F16.F32.PACK_AB R25, R204, R205 ;  /* 0x000000cdcc19723e */ /* 0x000fe200000000ff */
[----:B------:R-:W-:Y:S01]  /*f7a0*/  @!P5 FMUL R30, R30, 0.5 ;  /* 0x3f0000001e1ed820 */ /* 0x000fe20000400000 */
[-C--:B------:R-:W-:Y:S01]  /*f7b0*/  FFMA R73, R73, R22.reuse, -R23 ;  /* 0x0000001649497223 */ /* 0x080fe20000000817 */
[-CC-:B------:R-:W-:Y:S01]  /*f7c0*/  FFMA R74, R74, R22.reuse, -R203.reuse ;  /* 0x000000164a4a7223 */ /* 0x180fe200000008cb */
[-C--:B------:R-:W-:Y:S01]  /*f7d0*/  FFMA R75, R75, R22.reuse, -R203 ;  /* 0x000000164b4b7223 */ /* 0x080fe200000008cb */
[----:B------:R-:W2:Y:S01]  /*f7e0*/  MUFU.EX2 R206, R30 ;  /* 0x0000001e00ce7308 */ /* 0x000ea20000000800 */
[----:B---3--:R-:W-:Y:S01]  /*f7f0*/  @!P3 FMUL R211, R211, R211 ;  /* 0x000000d3d3d3b220 */ /* 0x008fe20000400000 */
[----:B------:R-:W-:Y:S01]  /*f800*/  FSETP.GEU.AND P3, PT, R32, -126, PT ;  /* 0xc2fc00002000780b */ /* 0x000fe20003f6e000 */
[-CC-:B------:R-:W-:Y:S01]  /*f810*/  FFMA R76, R76, R22.reuse, -R23.reuse ;  /* 0x000000164c4c7223 */ /* 0x180fe20000000817 */
[----:B------:R-:W-:Y:S01]  /*f820*/  @!P6 FMUL R31, R31, 0.5 ;  /* 0x3f0000001f1fe820 */ /* 0x000fe20000400000 */
[----:B-1----:R-:W-:Y:S01]  /*f830*/  MOV R29, 0x80000020 ;  /* 0x80000020001d7802 */ /* 0x002fe20000000f00 */
[-C--:B------:R-:W-:Y:S01]  /*f840*/  FFMA R77, R77, R22.reuse, -R23 ;  /* 0x000000164d4d7223 */ /* 0x080fe20000000817 */
[--C-:B------:R-:W-:Y:S01]  /*f850*/  FFMA R78, R78, R22, -R203.reuse ;  /* 0x000000164e4e7223 */ /* 0x100fe200000008cb */
[----:B------:R-:W1:Y:S01]  /*f860*/  MUFU.EX2 R209, R31 ;  /* 0x0000001f00d17308 */ /* 0x000e620000000800 */
[----:B----4-:R-:W-:Y:S01]  /*f870*/  @!P4 FMUL R208, R208, R208 ;  /* 0x000000d0d0d0c220 */ /* 0x010fe20000400000 */
[----:B------:R-:W-:Y:S01]  /*f880*/  FSETP.GEU.AND P4, PT, R33, -126, PT ;  /* 0xc2fc00002100780b */ /* 0x000fe20003f8e000 */
[-C--:B------:R-:W-:Y:S01]  /*f890*/  FFMA R79, R79, R22.reuse, -R203 ;  /* 0x000000164f4f7223 */ /* 0x080fe200000008cb */
[-C--:B------:R-:W-:Y:S01]  /*f8a0*/  FFMA R81, R81, R22.reuse, -R23 ;  /* 0x0000001651517223 */ /* 0x080fe20000000817 */
[-CC-:B------:R-:W-:Y:S01]  /*f8b0*/  FFMA R82, R82, R22.reuse, -R203.reuse ;  /* 0x0000001652527223 */ /* 0x180fe200000008cb */
[----:B------:R-:W-:Y:S01]  /*f8c0*/  F2FP.F16.F32.PACK_AB R26, R208, R211 ;  /* 0x000000d3d01a723e */ /* 0x000fe200000000ff */
[----:B------:R-:W-:Y:S01]  /*f8d0*/  @!P3 FMUL R32, R32, 0.5 ;  /* 0x3f0000002020b820 */ /* 0x000fe20000400000 */
[----:B------:R-:W-:Y:S01]  /*f8e0*/  FFMA R83, R83, R22, -R203 ;  /* 0x0000001653537223 */ /* 0x000fe200000008cb */
[----:B--2---:R-:W-:Y:S01]  /*f8f0*/  @!P5 FMUL R206, R206, R206 ;  /* 0x000000cececed220 */ /* 0x004fe20000400000 */
[----:B------:R-:W-:Y:S01]  /*f900*/  FSETP.GEU.AND P5, PT, R34, -126, PT ;  /* 0xc2fc00002200780b */ /* 0x000fe20003fae000 */
[-C--:B------:R-:W-:Y:S01]  /*f910*/  FFMA R89, R89, R22.reuse, -R23 ;  /* 0x0000001659597223 */ /* 0x080fe20000000817 */
[-C--:B------:R-:W-:Y:S01]  /*f920*/  FFMA R90, R90, R22.reuse, -R203 ;  /* 0x000000165a5a7223 */ /* 0x080fe200000008cb */
[-C--:B------:R-:W-:Y:S01]  /*f930*/  FFMA R88, R88, R22.reuse, -R23 ;  /* 0x0000001658587223 */ /* 0x080fe20000000817 */
[-C--:B------:R-:W-:Y:S01]  /*f940*/  FFMA R91, R91, R22.reuse, -R203 ;  /* 0x000000165b5b7223 */ /* 0x080fe200000008cb */
[----:B------:R-:W-:Y:S01]  /*f950*/  @!P4 FMUL R33, R33, 0.5 ;  /* 0x3f0000002121c820 */ /* 0x000fe20000400000 */
[-C--:B------:R-:W-:Y:S01]  /*f960*/  FFMA R92, R92, R22.reuse, -R23 ;  /* 0x000000165c5c7223 */ /* 0x080fe20000000817 */
[----:B-1----:R-:W-:Y:S01]  /*f970*/  @!P6 FMUL R209, R209, R209 ;  /* 0x000000d1d1d1e220 */ /* 0x002fe20000400000 */
[----:B------:R-:W-:Y:S01]  /*f980*/  FSETP.GEU.AND P6, PT, R35, -126, PT ;  /* 0xc2fc00002300780b */ /* 0x000fe20003fce000 */
[-C--:B------:R-:W-:Y:S01]  /*f990*/  FFMA R95, R95, R22.reuse, -R203 ;  /* 0x000000165f5f7223 */ /* 0x080fe200000008cb */
[-CC-:B------:R-:W-:Y:S01]  /*f9a0*/  FFMA R96, R96, R22.reuse, -R23.reuse ;  /* 0x0000001660607223 */ /* 0x180fe20000000817 */
[----:B------:R-:W-:Y:S01]  /*f9b0*/  FFMA R97, R97, R22, -R23 ;  /* 0x0000001661617223 */ /* 0x000fe20000000817 */
[----:B------:R-:W-:Y:S01]  /*f9c0*/  F2FP.F16.F32.PACK_AB R27, R209, R206 ;  /* 0x000000ced11b723e */ /* 0x000fe200000000ff */
[----:B------:R-:W-:Y:S01]  /*f9d0*/  @!P5 FMUL R34, R34, 0.5 ;  /* 0x3f0000002222d820 */ /* 0x000fe20000400000 */
[-CC-:B------:R-:W-:Y:S01]  /*f9e0*/  FFMA R98, R98, R22.reuse, -R203.reuse ;  /* 0x0000001662627223 */ /* 0x180fe200000008cb */
[-C--:B------:R-:W-:Y:S01]  /*f9f0*/  FFMA R99, R99, R22.reuse, -R203 ;  /* 0x0000001663637223 */ /* 0x080fe200000008cb */
[----:B------:R-:W-:Y:S01]  /*fa00*/  WARPGROUP.ARRIVE ;  /* 0x00000000000079c5 */ /* 0x000fe20000000000 */
[-CC-:B------:R-:W-:Y:S01]  /*fa10*/  FFMA R104, R104, R22.reuse, -R23.reuse ;  /* 0x0000001668687223 */ /* 0x180fe20000000817 */
[-C--:B------:R-:W-:Y:S01]  /*fa20*/  FFMA R105, R105, R22.reuse, -R23 ;  /* 0x0000001669697223 */ /* 0x080fe20000000817 */
[-CC-:B------:R-:W-:Y:S01]  /*fa30*/  FFMA R106, R106, R22.reuse, -R203.reuse ;  /* 0x000000166a6a7223 */ /* 0x180fe200000008cb */
[-C--:B------:R-:W-:Y:S01]  /*fa40*/  FFMA R107, R107, R22.reuse, -R203 ;  /* 0x000000166b6b7223 */ /* 0x080fe200000008cb */
[----:B------:R-:W-:Y:S01]  /*fa50*/  @!P6 FMUL R35, R35, 0.5 ;  /* 0x3f0000002323e820 */ /* 0x000fe20000400000 */
[----:B------:R-:W-:Y:S01]  /*fa60*/  HGMMA.64x96x16.F32 R152, R24, gdesc[UR4].tnspB, R152, gsb0 ;  /* 0x4160000418987df0 */ /* 0x000fe20008000898 */
[----:B------:R-:W-:Y:S01]  /*fa70*/  R2UR UR6, R28 ;  /* 0x000000001c0672ca */ /* 0x000fe200000e0000 */
[-CC-:B------:R-:W-:Y:S01]  /*fa80*/  FFMA R112, R112, R22.reuse, -R23.reuse ;  /* 0x0000001670707223 */ /* 0x180fe20000000817 */
[----:B------:R-:W-:Y:S01]  /*fa90*/  R2UR UR7, R29 ;  /* 0x000000001d0772ca */ /* 0x000fe200000e0000 */
[-C--:B------:R-:W-:Y:S01]  /*faa0*/  FFMA R113, R113, R22.reuse, -R23 ;  /* 0x0000001671717223 */ /* 0x080fe20000000817 */
[-CC-:B------:R-:W-:Y:S01]  /*fab0*/  FFMA R114, R114, R22.reuse, -R203.reuse ;  /* 0x0000001672727223 */ /* 0x180fe200000008cb */
[-C--:B------:R-:W-:Y:S01]  /*fac0*/  FFMA R115, R115, R22.reuse, -R203 ;  /* 0x0000001673737223 */ /* 0x080fe200000008cb */
[-CC-:B------:R-:W-:Y:S01]  /*fad0*/  FFMA R120, R120, R22.reuse, -R23.reuse ;  /* 0x0000001678787223 */ /* 0x180fe20000000817 */
[-C--:B------:R-:W-:Y:S01]  /*fae0*/  FFMA R121, R121, R22.reuse, -R23 ;  /* 0x0000001679797223 */ /* 0x080fe20000000817 */
[-CC-:B------:R-:W-:Y:S01]  /*faf0*/  FFMA R122, R122, R22.reuse, -R203.reuse ;  /* 0x000000167a7a7223 */ /* 0x180fe200000008cb */
[-CC-:B------:R-:W-:Y:S01]  /*fb00*/  FFMA R123, R123, R22.reuse, -R203.reuse ;  /* 0x000000167b7b7223 */ /* 0x180fe200000008cb */
[-C--:B------:R-:W-:Y:S01]  /*fb10*/  FFMA R130, R130, R22.reuse, -R203 ;  /* 0x0000001682827223 */ /* 0x080fe200000008cb */
[-CC-:B------:R-:W-:Y:S01]  /*fb20*/  FFMA R128, R128, R22.reuse, -R23.reuse ;  /* 0x0000001680807223 */ /* 0x180fe20000000817 */
[-C--:B------:R-:W-:Y:S01]  /*fb30*/  FFMA R129, R129, R22.reuse, -R23 ;  /* 0x0000001681817223 */ /* 0x080fe20000000817 */
[----:B------:R-:W-:Y:S01]  /*fb40*/  FFMA R13, R202, R13, R205 ;  /* 0x0000000dca0d7223 */ /* 0x000fe200000000cd */
[----:B------:R-:W-:Y:S01]  /*fb50*/  FFMA R200, R200, R15, R207 ;  /* 0x0000000fc8c87223 */ /* 0x000fe200000000cf */
[-CC-:B------:R-:W-:Y:S01]  /*fb60*/  FFMA R132, R132, R22.reuse, -R23.reuse ;  /* 0x0000001684847223 */ /* 0x180fe20000000817 */
[-C--:B------:R-:W-:Y:S01]  /*fb70*/  FFMA R133, R133, R22.reuse, -R23 ;  /* 0x0000001685857223 */ /* 0x080fe20000000817 */
[-C--:B------:R-:W-:Y:S01]  /*fb80*/  FFMA R135, R135, R22.reuse, -R203 ;  /* 0x0000001687877223 */ /* 0x080fe200000008cb */
[----:B------:R-:W-:Y:S01]  /*fb90*/  FADD R200, R200, R201 ;  /* 0x000000c9c8c87221 */ /* 0x000fe20000000000 */
[-C--:B------:R-:W-:Y:S01]  /*fba0*/  FFMA R139, R139, R22.reuse, -R203 ;  /* 0x000000168b8b7223 */ /* 0x080fe200000008cb */
[-C--:B------:R-:W-:Y:S01]  /*fbb0*/  FFMA R136, R136, R22.reuse, -R23 ;  /* 0x0000001688887223 */ /* 0x080fe20000000817 */
[-C--:B------:R-:W-:Y:S01]  /*fbc0*/  FFMA R143, R143, R22.reuse, -R203 ;  /* 0x000000168f8f7223 */ /* 0x080fe200000008cb */
[----:B------:R-:W-:Y:S01]  /*fbd0*/  FADD R211, R200, R211 ;  /* 0x000000d3c8d37221 */ /* 0x000fe20000000000 */
[-CC-:B------:R-:W-:Y:S01]  /*fbe0*/  FFMA R140, R140, R22.reuse, -R23.reuse ;  /* 0x000000168c8c7223 */ /* 0x180fe20000000817 */
[-CC-:B------:R-:W-:Y:S01]  /*fbf0*/  FFMA R141, R141, R22.reuse, -R23.reuse ;  /* 0x000000168d8d7223 */ /* 0x180fe20000000817 */
[-CC-:B------:R-:W-:Y:S01]  /*fc00*/  FFMA R144, R144, R22.reuse, -R23.reuse ;  /* 0x0000001690907223 */ /* 0x180fe20000000817 */
[----:B------:R-:W-:Y:S01]  /*fc10*/  FADD R211, R211, R208 ;  /* 0x000000d0d3d37221 */ /* 0x000fe20000000000 */
[-C--:B------:R-:W-:Y:S01]  /*fc20*/  FFMA R145, R145, R22.reuse, -R23 ;  /* 0x0000001691917223 */ /* 0x080fe20000000817 */
[-CC-:B------:R-:W-:Y:S01]  /*fc30*/  FFMA R147, R147, R22.reuse, -R203.reuse ;  /* 0x0000001693937223 */ /* 0x180fe200000008cb */
[-C--:B------:R-:W-:Y:S01]  /*fc40*/  FFMA R146, R146, R22.reuse, -R203 ;  /* 0x0000001692927223 */ /* 0x080fe200000008cb */
[-C--:B------:R-:W-:Y:S01]  /*fc50*/  FFMA R148, R148, R22.reuse, -R23 ;  /* 0x0000001694947223 */ /* 0x080fe20000000817 */
[----:B------:R-:W-:Y:S01]  /*fc60*/  FFMA R150, R150, R22, -R203 ;  /* 0x0000001696967223 */ /* 0x000fe200000008cb */
[----:B------:R-:W-:-:S02]  /*fc70*/  WARPGROUP.DEPBAR.LE gsb0, 0x0 ;  /* 0x00008000000079c5 */ /* 0x000fc40000010000 */
[----:B------:R-:W1:Y:S08]  /*fc80*/  MUFU.EX2 R24, R32 ;  /* 0x0000002000187308 */ /* 0x000e700000000800 */
[----:B------:R-:W2:Y:S08]  /*fc90*/  MUFU.EX2 R25, R33 ;  /* 0x0000002100197308 */ /* 0x000eb00000000800 */
[----:B------:R-:W3:Y:S01]  /*fca0*/  MUFU.EX2 R26, R34 ;  /* 0x00000022001a7308 */ /* 0x000ee20000000800 */
[----:B-1----:R-:W-:Y:S01]  /*fcb0*/  @!P3 FMUL R24, R24, R24 ;  /* 0x000000181818b220 */ /* 0x002fe20000400000 */
[----:B------:R-:W-:-:S06]  /*fcc0*/  FSETP.GEU.AND P3, PT, R36, -126, PT ;  /* 0xc2fc00002400780b */ /* 0x000fcc0003f6e000 */
[----:B------:R-:W1:Y:S01]  /*fcd0*/  MUFU.EX2 R27, R35 ;  /* 0x00000023001b7308 */ /* 0x000e620000000800 */
[----:B--2---:R-:W-:Y:S01]  /*fce0*/  @!P4 FMUL R25, R25, R25 ;  /* 0x000000191919c220 */ /* 0x004fe20000400000 */
[----:B------:R-:W-:-:S04]  /*fcf0*/  FSETP.GEU.AND P4, PT, R37, -126, PT ;  /* 0xc2fc00002500780b */ /* 0x000fc80003f8e000 */
[----:B------:R-:W-:Y:S01]  /*fd00*/  F2FP.F16.F32.PACK_AB R28, R25, R24 ;  /* 0x00000018191c723e */ /* 0x000fe200000000ff */
[----:B------:R-:W-:Y:S01]  /*fd10*/  @!P3 FMUL R36, R36, 0.5 ;  /* 0x3f0000002424b820 */ /* 0x000fe20000400000 */
[----:B------:R-:W-:Y:S01]  /*fd20*/  FADD R24, R211, R24 ;  /* 0x00000018d3187221 */ /* 0x000fe20000000000 */
[----:B---3--:R-:W-:Y:S01]  /*fd30*/  @!P5 FMUL R26, R26, R26 ;  /* 0x0000001a1a1ad220 */ /* 0x008fe20000400000 */
[----:B------:R-:W-:Y:S01]  /*fd40*/  FSETP.GEU.AND P5, PT, R38, -126, PT ;  /* 0xc2fc00002600780b */ /* 0x000fe20003fae000 */
[----:B------:R-:W2:Y:S01]  /*fd50*/  MUFU.EX2 R213, R36 ;  /* 0x0000002400d57308 */ /* 0x000ea20000000800 */
[----:B------:R-:W-:Y:S01]  /*fd60*/  FADD R24, R24, R25 ;  /* 0x0000001918187221 */ /* 0x000fe20000000000 */
[----:B------:R-:W-:Y:S02]  /*fd70*/  MOV R25, 0x80000020 ;  /* 0x8000002000197802 */ /* 0x000fe40000000f00 */
[----:B------:R-:W-:Y:S01]  /*fd80*/  @!P4 FMUL R37, R37, 0.5 ;  /* 0x3f0000002525c820 */ /* 0x000fe20000400000 */
[----:B-1----:R-:W-:Y:S01]  /*fd90*/  @!P6 FMUL R27, R27, R27 ;  /* 0x0000001b1b1be220 */ /* 0x002fe20000400000 */
[----:B------:R-:W-:-:S02]  /*fda0*/  FSETP.GEU.AND P6, PT, R39, -126, PT ;  /* 0xc2fc00002700780b */ /* 0x000fc40003fce000 */
[----:B------:R-:W1:Y:S02]  /*fdb0*/  MUFU.EX2 R210, R37 ;  /* 0x0000002500d27308 */ /* 0x000e640000000800 */
[----:B------:R-:W-:Y:S02]  /*fdc0*/  F2FP.F16.F32.PACK_AB R29, R27, R26 ;  /* 0x0000001a1b1d723e */ /* 0x000fe400000000ff */
[----:B------:R-:W-:-:S04]  /*fdd0*/  @!P5 FMUL R38, R38, 0.5 ;  /* 0x3f0000002626d820 */ /* 0x000fc80000400000 */
[----:B------:R-:W3:Y:S01]  /*fde0*/  MUFU.EX2 R214, R38 ;  /* 0x0000002600d67308 */ /* 0x000ee20000000800 */
[----:B--2---:R-:W-:Y:S01]  /*fdf0*/  @!P3 FMUL R213, R213, R213 ;  /* 0x000000d5d5d5b220 */ /* 0x004fe20000400000 */
[----:B------:R-:W-:Y:S01]  /*fe00*/  FSETP.GEU.AND P3, PT, R40, -126, PT ;  /* 0xc2fc00002800780b */ /* 0x000fe20003f6e000 */
[----:B------:R-:W-:-:S05]  /*fe10*/  @!P6 FMUL R39, R39, 0.5 ;  /* 0x3f0000002727e820 */ /* 0x000fca0000400000 */
[----:B------:R-:W2:Y:S01]  /*fe20*/  MUFU.EX2 R215, R39 ;  /* 0x0000002700d77308 */ /* 0x000ea20000000800 */
[----:B-1----:R-:W-:Y:S01]  /*fe30*/  @!P4 FMUL R210, R210, R210 ;  /* 0x000000d2d2d2c220 */ /* 0x002fe20000400000 */
[----:B------:R-:W-:-:S04]  /*fe40*/  FSETP.GEU.AND P4, PT, R41, -126, PT ;  /* 0xc2fc00002900780b */ /* 0x000fc80003f8e000 */
[----:B------:R-:W-:Y:S01]  /*fe50*/  F2FP.F16.F32.PACK_AB R30, R210, R213 ;  /* 0x000000d5d21e723e */ /* 0x000fe200000000ff */
[----:B------:R-:W-:Y:S01]  /*fe60*/  @!P3 FMUL R40, R40, 0.5 ;  /* 0x3f0000002828b820 */ /* 0x000fe20000400000 */
[----:B------:R-:W-:Y:S01]  /*fe70*/  FADD R213, R24, R213 ;  /* 0x000000d518d57221 */ /* 0x000fe20000000000 */
[----:B---3--:R-:W-:Y:S01]  /*fe80*/  @!P5 FMUL R214, R214, R214 ;  /* 0x000000d6d6d6d220 */ /* 0x008fe20000400000 */
[----:B------:R-:W-:Y:S02]  /*fe90*/  FSETP.GEU.AND P5, PT, R42, -126, PT ;  /* 0xc2fc00002a00780b */ /* 0x000fe40003fae000 */
[----:B------:R-:W-:Y:S01]  /*fea0*/  FADD R210, R213, R210 ;  /* 0x000000d2d5d27221 */ /* 0x000fe20000000000 */
[----:B------:R-:W-:Y:S01]  /*feb0*/  IADD3 R24, R212, 0x340, RZ ;  /* 0x00000340d4187810 */ /* 0x000fe20007ffe0ff */
[----:B------:R-:W-:Y:S02]  /*fec0*/  IMAD.MOV.U32 R213, RZ, RZ, -0x7fffffe0 ;  /* 0x80000020ffd57424 */ /* 0x000fe400078e00ff */
[----:B------:R-:W-:Y:S01]  /*fed0*/  @!P4 FMUL R41, R41, 0.5 ;  /* 0x3f0000002929c820 */ /* 0x000fe20000400000 */
[----:B--2---:R-:W-:Y:S01]  /*fee0*/  @!P6 FMUL R215, R215, R215 ;  /* 0x000000d7d7d7e220 */ /* 0x004fe20000400000 */
[----:B------:R-:W-:-:S04]  /*fef0*/  FSETP.GEU.AND P6, PT, R43, -126, PT ;  /* 0xc2fc00002b00780b */ /* 0x000fc80003fce000 */
[----:B------:R-:W-:Y:S01]  /*ff00*/  F2FP.F16.F32.PACK_AB R31, R215, R214 ;  /* 0x000000d6d71f723e */ /* 0x000fe200000000ff */
[----:B------:R-:W-:-:S03]  /*ff10*/  @!P5 FMUL R42, R42, 0.5 ;  /* 0x3f0000002a2ad820 */ /* 0x000fc60000400000 */
[----:B------:R-:W-:Y:S01]  /*ff20*/  WARPGROUP.ARRIVE ;  /* 0x00000000000079c5 */ /* 0x000fe20000000000 */
[----:B------:R-:W1:Y:S04]  /*ff30*/  MUFU.EX2 R216, R42 ;  /* 0x0000002a00d87308 */ /* 0x000e680000000800 */
[----:B------:R-:W-:Y:S01]  /*ff40*/  @!P6 FMUL R43, R43, 0.5 ;  /* 0x3f0000002b2be820 */ /* 0x000fe20000400000 */
[----:B------:R-:W-:Y:S03]  /*ff50*/  HGMMA.64x96x16.F32 R152, R28, gdesc[UR4].tnspB, R152, gsb0 ;  /* 0x416000041c987df0 */ /* 0x000fe60008000898 */
[----:B------:R-:W2:Y:S01]  /*ff60*/  MUFU.EX2 R217, R43 ;  /* 0x0000002b00d97308 */ /* 0x000ea20000000800 */
[----:B-1----:R-:W-:Y:S01]  /*ff70*/  @!P5 FMUL R216, R216, R216 ;  /* 0x000000d8d8d8d220 */ /* 0x002fe20000400000 */
[----:B------:R-:W-:Y:S01]  /*ff80*/  FSETP.GEU.AND P5, PT, R46, -126, PT ;  /* 0xc2fc00002e00780b */ /* 0x000fe20003fae000 */
[----:B--2---:R-:W-:Y:S01]  /*ff90*/  @!P6 FMUL R217, R217, R217 ;  /* 0x000000d9d9d9e220 */ /* 0x004fe20000400000 */
[----:B------:R-:W-:-:S04]  /*ffa0*/  FSETP.GEU.AND P6, PT, R47, -126, PT ;  /* 0xc2fc00002f00780b */ /* 0x000fc80003fce000 */
[----:B------:R-:W-:-:S07]  /*ffb0*/  F2FP.F16.F32.PACK_AB R33, R217, R216 ;  /* 0x000000d8d921723e */ /* 0x000fce00000000ff */
[----:B------:R-:W-:-:S04]  /*ffc0*/  @!P5 FMUL R46, R46, 0.5 ;  /* 0x3f0000002e2ed820 */ /* 0x000fc80000400000 */
[----:B------:R-:W1:Y:S01]  /*ffd0*/  MUFU.EX2 R220, R46 ;  /* 0x0000002e00dc7308 */ /* 0x000e620000000800 */
[----:B------:R-:W-:-:S07]  /*ffe0*/  @!P6 FMUL R47, R47, 0.5 ;  /* 0x3f0000002f2fe820 */ /* 0x000fce0000400000 */
        /* <DEDUP_REMOVED lines=12> */
[----:B--2---:R-:W-:-:S05]  /*100b0*/  @!P6 FMUL R225, R225, R225 ;  /* 0x000000e1e1e1e220 */ /* 0x004fca0000400000 */
[----:B------:R-:W-:-:S07]  /*100c0*/  F2FP.F16.F32.PACK_AB R37, R225, R224 ;  /* 0x000000e0e125723e */ /* 0x000fce00000000ff */
[----:B------:R-:W-:-:S04]  /*100d0*/  @!P5 FMUL R54, R54, 0.5 ;  /* 0x3f0000003636d820 */ /* 0x000fc80000400000 */
[----:B------:R-:W1:Y:S01]  /*100e0*/  MUFU.EX2 R222, R54 ;  /* 0x0000003600de7308 */ /* 0x000e620000000800 */
[----:B------:R-:W-:-:S07]  /*100f0*/  WARPGROUP.DEPBAR.LE gsb0, 0x0 ;  /* 0x00008000000079c5 */ /* 0x000fce0000010000 */
[----:B------:R-:W2:Y:S01]  /*10100*/  MUFU.EX2 R31, R40 ;  /* 0x00000028001f7308 */ /* 0x000ea20000000800 */
[----:B------:R-:W-:Y:S01]  /*10110*/  VIADD R28, R212, 0x80 ;  /* 0x00000080d41c7836 */ /* 0x000fe20000000000 */
[----:B------:R-:W-:Y:S01]  /*10120*/  MOV R29, 0x80000020 ;  /* 0x80000020001d7802 */ /* 0x000fe20000000f00 */
[----:B-1----:R-:W-:-:S03]  /*10130*/  @!P5 FMUL R222, R222, R222 ;  /* 0x000000dededed220 */ /* 0x002fc60000400000 */
[----:B------:R-:W-:Y:S02]  /*10140*/  R2UR UR6, R28 ;  /* 0x000000001c0672ca */ /* 0x000fe400000e0000 */
[----:B------:R-:W1:Y:S01]  /*10150*/  MUFU.EX2 R30, R41 ;  /* 0x00000029001e7308 */ /* 0x000e620000000800 */
[----:B------:R-:W-:Y:S01]  /*10160*/  R2UR UR7, R29 ;  /* 0x000000001d0772ca */ /* 0x000fe200000e0000 */
[----:B------:R-:W-:Y:S01]  /*10170*/  IMAD.MOV.U32 R29, RZ, RZ, -0x7fffffe0 ;  /* 0x80000020ff1d7424 */ /* 0x000fe200078e00ff */
[----:B------:R-:W-:Y:S02]  /*10180*/  IADD3 R28, R212, 0xc0, RZ ;  /* 0x000000c0d41c7810 */ /* 0x000fe40007ffe0ff */
[----:B------:R-:W-:Y:S01]  /*10190*/  FSETP.GEU.AND P5, PT, R58, -126, PT ;  /* 0xc2fc00003a00780b */ /* 0x000fe20003fae000 */
[----:B--2---:R-:W-:Y:S01]  /*101a0*/  @!P3 FMUL R31, R31, R31 ;  /* 0x0000001f1f1fb220 */ /* 0x004fe20000400000 */
[----:B------:R-:W-:Y:S01]  /*101b0*/  FSETP.GEU.AND P3, PT, R44, -126, PT ;  /* 0xc2fc00002c00780b */ /* 0x000fe20003f6e000 */
[----:B-1----:R-:W-:Y:S01]  /*101c0*/  @!P4 FMUL R30, R30, R30 ;  /* 0x0000001e1e1ec220 */ /* 0x002fe20000400000 */
[----:B------:R-:W-:-:S09]  /*101d0*/  FSETP.GEU.AND P4, PT, R45, -126, PT ;  /* 0xc2fc00002d00780b */ /* 0x000fd20003f8e000 */
[----:B------:R-:W-:Y:S01]  /*101e0*/  @!P5 FMUL R58, R58, 0.5 ;  /* 0x3f0000003a3ad820 */ /* 0x000fe20000400000 */
[----:B------:R-:W-:Y:S01]  /*101f0*/  F2FP.F16.F32.PACK_AB R32, R30, R31 ;  /* 0x0000001f1e20723e */ /* 0x000fe200000000ff */
[----:B------:R-:W-:Y:S01]  /*10200*/  @!P3 FMUL R44, R44, 0.5 ;  /* 0x3f0000002c2cb820 */ /* 0x000fe20000400000 */
[----:B------:R-:W-:-:S03]  /*10210*/  FADD R31, R210, R31 ;  /* 0x0000001fd21f7221 */ /* 0x000fc60000000000 */
[----:B------:R-:W1:Y:S01]  /*10220*/  MUFU.EX2 R221, R44 ;  /* 0x0000002c00dd7308 */ /* 0x000e620000000800 */
[----:B------:R-:W-:Y:S01]  /*10230*/  FADD R30, R31, R30 ;  /* 0x0000001e1f1e7221 */ /* 0x000fe20000000000 */
[----:B------:R-:W-:Y:S01]  /*10240*/  FFMA R31, R138, R22, -R203 ;  /* 0x000000168a1f7223 */ /* 0x000fe200000008cb */
[----:B------:R-:W-:-:S05]  /*10250*/  @!P4 FMUL R45, R45, 0.5 ;  /* 0x3f0000002d2dc820 */ /* 0x000fca0000400000 */
[----:B------:R-:W2:Y:S01]  /*10260*/  MUFU.EX2 R218, R45 ;  /* 0x0000002d00da7308 */ /* 0x000ea20000000800 */
[----:B-1----:R-:W-:Y:S01]  /*10270*/  @!P3 FMUL R221, R221, R221 ;  /* 0x000000ddddddb220 */ /* 0x002fe20000400000 */
[----:B------:R-:W-:Y:S01]  /*10280*/  FSETP.GEU.AND P3, PT, R48, -126, PT ;  /* 0xc2fc00003000780b */ /* 0x000fe20003f6e000 */
[----:B--2---:R-:W-:Y:S01]  /*10290*/  @!P4 FMUL R218, R218, R218 ;  /* 0x000000dadadac220 */ /* 0x004fe20000400000 */
[----:B------:R-:W-:-:S04]  /*102a0*/  FSETP.GEU.AND P4, PT, R49, -126, PT ;  /* 0xc2fc00003100780b */ /* 0x000fc80003f8e000 */
[----:B------:R-:W-:-:S07]  /*102b0*/  F2FP.F16.F32.PACK_AB R34, R218, R221 ;  /* 0x000000ddda22723e */ /* 0x000fce00000000ff */
[----:B------:R-:W-:Y:S01]  /*102c0*/  @!P3 FMUL R48, R48, 0.5 ;  /* 0x3f0000003030b820 */ /* 0x000fe20000400000 */
[----:B------:R-:W-:Y:S01]  /*102d0*/  FADD R221, R30, R221 ;  /* 0x000000dd1edd7221 */ /* 0x000fe20000000000 */
[----:B------:R-:W-:Y:S02]  /*102e0*/  WARPGROUP.ARRIVE ;  /* 0x00000000000079c5 */ /* 0x000fe40000000000 */
[----:B------:R-:W1:Y:S01]  /*102f0*/  MUFU.EX2 R223, R48 ;  /* 0x0000003000df7308 */ /* 0x000e620000000800 */
[----:B------:R-:W-:Y:S01]  /*10300*/  FADD R218, R221, R218 ;  /* 0x000000daddda7221 */ /* 0x000fe20000000000 */
[----:B------:R-:W-:Y:S02]  /*10310*/  @!P4 FMUL R49, R49, 0.5 ;  /* 0x3f0000003131c820 */ /* 0x000fe40000400000 */
[----:B------:R-:W-:Y:S01]  /*10320*/  HGMMA.64x96x16.F32 R152, R32, gdesc[UR4].tnspB, R152, gsb0 ;  /* 0x4160000420987df0 */ /* 0x000fe20008000898 */
[----:B------:R-:W-:Y:S02]  /*10330*/  R2UR UR6, R28 ;  /* 0x000000001c0672ca */ /* 0x000fe400000e0000 */
[----:B------:R-:W-:-:S02]  /*10340*/  R2UR UR7, R29 ;  /* 0x000000001d0772ca */ /* 0x000fc400000e0000 */
[----:B------:R-:W-:Y:S02]  /*10350*/  IADD3 R28, R212, 0x100, RZ ;  /* 0x00000100d41c7810 */ /* 0x000fe40007ffe0ff */
[----:B------:R-:W-:Y:S01]  /*10360*/  MOV R29, 0x80000020 ;  /* 0x80000020001d7802 */ /* 0x000fe20000000f00 */
[----:B-1----:R-:W-:Y:S01]  /*10370*/  @!P3 FMUL R223, R223, R223 ;  /* 0x000000dfdfdfb220 */ /* 0x002fe20000400000 */
[----:B------:R-:W-:Y:S02]  /*10380*/  WARPGROUP.DEPBAR.LE gsb0, 0x0 ;  /* 0x00008000000079c5 */ /* 0x000fe40000010000 */
[----:B------:R-:W1:Y:S01]  /*10390*/  MUFU.EX2 R34, R49 ;  /* 0x0000003100227308 */ /* 0x000e620000000800 */
[-CC-:B------:R-:W-:Y:S01]  /*103a0*/  FFMA R32, R52, R22.reuse, -R23.reuse ;  /* 0x0000001634207223 */ /* 0x180fe20000000817 */
[-C--:B------:R-:W-:Y:S01]  /*103b0*/  FFMA R35, R53, R22.reuse, -R23 ;  /* 0x0000001635237223 */ /* 0x080fe20000000817 */
[-C--:B------:R-:W-:Y:S01]  /*103c0*/  FFMA R33, R55, R22.reuse, -R203 ;  /* 0x0000001637217223 */ /* 0x080fe200000008cb */
[-CC-:B------:R-:W-:Y:S01]  /*103d0*/  FFMA R52, R80, R22.reuse, -R23.reuse ;  /* 0x0000001650347223 */ /* 0x180fe20000000817 */
[-C--:B------:R-:W-:Y:S01]  /*103e0*/  FFMA R53, R84, R22.reuse, -R23 ;  /* 0x0000001654357223 */ /* 0x080fe20000000817 */
[----:B------:R-:W-:Y:S01]  /*103f0*/  FSETP.GEU.AND P3, PT, R32, -126, PT ;  /* 0xc2fc00002000780b */ /* 0x000fe20003f6e000 */
[-CC-:B------:R-:W-:Y:S01]  /*10400*/  FFMA R84, R86, R22.reuse, -R203.reuse ;  /* 0x0000001656547223 */ /* 0x180fe200000008cb */
[----:B------:R-:W-:Y:S01]  /*10410*/  FSETP.GEU.AND P6, PT, R33, -126, PT ;  /* 0xc2fc00002100780b */ /* 0x000fe20003fce000 */
[-CC-:B------:R-:W-:Y:S01]  /*10420*/  FFMA R86, R94, R22.reuse, -R203.reuse ;  /* 0x000000165e567223 */ /* 0x180fe200000008cb */
[----:B------:R-:W-:Y:S01]  /*10430*/  FFMA R94, R110, R22, -R203 ;  /* 0x000000166e5e7223 */ /* 0x000fe200000008cb */
[----:B-1----:R-:W-:Y:S01]  /*10440*/  @!P4 FMUL R34, R34, R34 ;  /* 0x000000222222c220 */ /* 0x002fe20000400000 */
[----:B------:R-:W-:-:S07]  /*10450*/  FSETP.GEU.AND P4, PT, R35, -126, PT ;  /* 0xc2fc00002300780b */ /* 0x000fce0003f8e000 */
[----:B------:R-:W-:Y:S02]  /*10460*/  @!P3 FMUL R32, R32, 0.5 ;  /* 0x3f0000002020b820 */ /* 0x000fe40000400000 */
[----:B------:R-:W-:Y:S01]  /*10470*/  @!P6 FMUL R33, R33, 0.5 ;  /* 0x3f0000002121e820 */ /* 0x000fe20000400000 */
[----:B------:R-:W-:Y:S01]  /*10480*/  F2FP.F16.F32.PACK_AB R36, R34, R223 ;  /* 0x000000df2224723e */ /* 0x000fe200000000ff */
[----:B------:R-:W-:Y:S02]  /*10490*/  FADD R223, R218, R223 ;  /* 0x000000dfdadf7221 */ /* 0x000fe40000000000 */
[----:B------:R-:W1:Y:S02]  /*104a0*/  MUFU.EX2 R32, R32 ;  /* 0x0000002000207308 */ /* 0x000e640000000800 */
[----:B------:R-:W-:Y:S01]  /*104b0*/  FADD R223, R223, R34 ;  /* 0x00000022dfdf7221 */ /* 0x000fe20000000000 */
[----:B------:R-:W-:Y:S02]  /*104c0*/  VIADD R34, R212, 0x380 ;  /* 0x00000380d4227836 */ /* 0x000fe40000000000 */
[----:B------:R-:W-:-:S03]  /*104d0*/  @!P4 FMUL R35, R35, 0.5 ;  /* 0x3f0000002323c820 */ /* 0x000fc60000400000 */
        /* <DEDUP_REMOVED lines=9> */
[----:B------:R-:W-:-:S04]  /*10570*/  FSETP.GEU.AND P4, PT, R57, -126, PT ;  /* 0xc2fc00003900780b */ /* 0x000fc80003f8e000 */
[----:B------:R-:W-:Y:S01]  /*10580*/  F2FP.F16.F32.PACK_AB R38, R35, R32 ;  /* 0x000000202326723e */ /* 0x000fe200000000ff */
[----:B------:R-:W-:Y:S01]  /*10590*/  @!P6 FMUL R59, R59, 0.5 ;  /* 0x3f0000003b3be820 */ /* 0x000fe20000400000 */
[----:B------:R-:W-:Y:S02]  /*105a0*/  FADD R32, R223, R32 ;  /* 0x00000020df207221 */ /* 0x000fe40000000000 */
[----:B------:R-:W-:Y:S02]  /*105b0*/  WARPGROUP.ARRIVE ;  /* 0x00000000000079c5 */ /* 0x000fe40000000000 */
[----:B------:R-:W-:-:S03]  /*105c0*/  FADD R35, R32, R35 ;  /* 0x0000002320237221 */ /* 0x000fc60000000000 */
[----:B------:R-:W-:Y:S01]  /*105d0*/  @!P4 FMUL R57, R57, 0.5 ;  /* 0x3f0000003939c820 */ /* 0x000fe20000400000 */
[----:B------:R-:W-:Y:S01]  /*105e0*/  HGMMA.64x96x16.F32 R152, R36, gdesc[UR4].tnspB, R152, gsb0 ;  /* 0x4160000424987df0 */ /* 0x000fe20008000898 */
[----:B------:R-:W-:Y:S01]  /*105f0*/  R2UR UR6, R28 ;  /* 0x000000001c0672ca */ /* 0x000fe200000e0000 */
[----:B------:R-:W-:Y:S01]  /*10600*/  VIADD R28, R212, 0x140 ;  /* 0x00000140d41c7836 */ /* 0x000fe20000000000 */
[----:B------:R-:W-:Y:S02]  /*10610*/  R2UR UR7, R29 ;  /* 0x000000001d0772ca */ /* 0x000fe400000e0000 */
[----:B------:R-:W-:Y:S01]  /*10620*/  MOV R29, 0x80000020 ;  /* 0x80000020001d7802 */ /* 0x000fe20000000f00 */
[----:B------:R-:W-:Y:S02]  /*10630*/  WARPGROUP.DEPBAR.LE gsb0, 0x0 ;  /* 0x00008000000079c5 */ /* 0x000fe40000010000 */
        /* <DEDUP_REMOVED lines=15> */
[----:B------:R-:W-:Y:S01]  /*10730*/  FFMA R37, R142, R22, -R203 ;  /* 0x000000168e257223 */ /* 0x000fe200000008cb */
[----:B------:R-:W-:Y:S01]  /*10740*/  MOV R35, 0x80000020 ;  /* 0x8000002000237802 */ /* 0x000fe20000000f00 */
        /* <DEDUP_REMOVED lines=18> */
[----:B------:R-:W-:-:S03]  /*10870*/  FADD R226, R229, R226 ;  /* 0x000000e2e5e27221 */ /* 0x000fc60000000000 */
[----:B------:R-:W-:Y:S01]  /*10880*/  @!P4 FMUL R65, R65, 0.5 ;  /* 0x3f0000004141c820 */ /* 0x000fe20000400000 */
[----:B--2---:R-:W-:Y:S01]  /*10890*/  @!P6 FMUL R228, R228, R228 ;  /* 0x000000e4e4e4e220 */ /* 0x004fe20000400000 */
[----:B------:R-:W-:-:S04]  /*108a0*/  FSETP.GEU.AND P6, PT, R67, -126, PT ;  /* 0xc2fc00004300780b */ /* 0x000fc80003fce000 */
[----:B------:R-:W-:Y:S02]  /*108b0*/  F2FP.F16.F32.PACK_AB R43, R228, R227 ;  /* 0x000000e3e42b723e */ /* 0x000fe400000000ff */
[----:B------:R-:W-:Y:S02]  /*108c0*/  @!P5 FMUL R66, R66, 0.5 ;  /* 0x3f0000004242d820 */ /* 0x000fe40000400000 */
[----:B------:R-:W-:-:S05]  /*108d0*/  WARPGROUP.ARRIVE ;  /* 0x00000000000079c5 */ /* 0x000fca0000000000 */
[----:B------:R-:W-:Y:S01]  /*108e0*/  @!P6 FMUL R67, R67, 0.5 ;  /* 0x3f0000004343e820 */ /* 0x000fe20000400000 */
[----:B------:R-:W-:Y:S01]  /*108f0*/  HGMMA.64x96x16.F32 R152, R40, gdesc[UR4].tnspB, R152, gsb0 ;  /* 0x4160000428987df0 */ /* 0x000fe20008000898 */
[----:B------:R-:W-:Y:S02]  /*10900*/  R2UR UR6, R28 ;  /* 0x000000001c0672ca */ /* 0x000fe400000e0000 */
[----:B------:R-:W1:Y:S01]  /*10910*/  MUFU.EX2 R230, R67 ;  /* 0x0000004300e67308 */ /* 0x000e620000000800 */
[----:B------:R-:W-:Y:S01]  /*10920*/  R2UR UR7, R29 ;  /* 0x000000001d0772ca */ /* 0x000fe200000e0000 */
[----:B------:R-:W-:Y:S01]  /*10930*/  IMAD.MOV.U32 R29, RZ, RZ, -0x7fffffe0 ;  /* 0x80000020ff1d7424 */ /* 0x000fe200078e00ff */
[----:B------:R-:W-:Y:S01]  /*10940*/  IADD3 R28, R212, 0x180, RZ ;  /* 0x00000180d41c7810 */ /* 0x000fe20007ffe0ff */
[----:B-1----:R-:W-:Y:S01]  /*10950*/  @!P6 FMUL R230, R230, R230 ;  /* 0x000000e6e6e6e220 */ /* 0x002fe20000400000 */
[----:B------:R-:W-:-:S13]  /*10960*/  FSETP.GEU.AND P6, PT, R71, -126, PT ;  /* 0xc2fc00004700780b */ /* 0x000fda0003fce000 */
[----:B------:R-:W-:-:S04]  /*10970*/  @!P6 FMUL R71, R71, 0.5 ;  /* 0x3f0000004747e820 */ /* 0x000fc80000400000 */
[----:B------:R-:W1:Y:S02]  /*10980*/  MUFU.EX2 R232, R71 ;  /* 0x0000004700e87308 */ /* 0x000e640000000800 */
[----:B-1----:R-:W-:Y:S01]  /*10990*/  @!P6 FMUL R232, R232, R232 ;  /* 0x000000e8e8e8e220 */ /* 0x002fe20000400000 */
[----:B------:R-:W-:-:S13]  /*109a0*/  FSETP.GEU.AND P6, PT, R75, -126, PT ;  /* 0xc2fc00004b00780b */ /* 0x000fda0003fce000 */
[----:B------:R-:W-:Y:S01]  /*109b0*/  @!P6 FMUL R75, R75, 0.5 ;  /* 0x3f0000004b4be820 */ /* 0x000fe20000400000 */
[----:B------:R-:W-:Y:S02]  /*109c0*/  WARPGROUP.DEPBAR.LE gsb0, 0x0 ;  /* 0x00008000000079c5 */ /* 0x000fe40000010000 */
[----:B------:R-:W1:Y:S01]  /*109d0*/  MUFU.EX2 R43, R64 ;  /* 0x00000040002b7308 */ /* 0x000e620000000800 */
[----:B------:R-:W-:-:S07]  /*109e0*/  FFMA R40, R68, R22, -R23 ;  /* 0x0000001644287223 */ /* 0x000fce0000000817 */
        /* <DEDUP_REMOVED lines=10> */
[----:B------:R-:W-:Y:S02]  /*10a90*/  FSETP.GEU.AND P5, PT, R70, -126, PT ;  /* 0xc2fc00004600780b */ /* 0x000fe40003fae000 */
[----:B------:R-:W-:Y:S01]  /*10aa0*/  FADD R43, R43, R42 ;  /* 0x0000002a2b2b7221 */ /* 0x000fe20000000000 */
[----:B------:R-:W1:Y:S01]  /*10ab0*/  MUFU.EX2 R40, R40 ;  /* 0x0000002800287308 */ /* 0x000e620000000800 */
[----:B------:R-:W-:Y:S01]  /*10ac0*/  F2FP.F16.F32.PACK_AB R45, R230, R41 ;  /* 0x00000029e62d723e */ /* 0x000fe200000000ff */
[----:B------:R-:W-:-:S06]  /*10ad0*/  @!P4 FMUL R69, R69, 0.5 ;  /* 0x3f0000004545c820 */ /* 0x000fcc0000400000 */
[----:B------:R-:W2:Y:S02]  /*10ae0*/  MUFU.EX2 R233, R69 ;  /* 0x0000004500e97308 */ /* 0x000ea40000000800 */
[----:B------:R-:W-:-:S06]  /*10af0*/  @!P5 FMUL R70, R70, 0.5 ;  /* 0x3f0000004646d820 */ /* 0x000fcc0000400000 */
        /* <DEDUP_REMOVED lines=10> */
[----:B------:R-:W-:Y:S02]  /*10ba0*/  FADD R233, R40, R233 ;  /* 0x000000e928e97221 */ /* 0x000fe40000000000 */
[----:B------:R-:W-:Y:S01]  /*10bb0*/  F2FP.F16.F32.PACK_AB R47, R232, R231 ;  /* 0x000000e7e82f723e */ /* 0x000fe200000000ff */
[----:B------:R-:W-:-:S03]  /*10bc0*/  @!P4 FMUL R73, R73, 0.5 ;  /* 0x3f0000004949c820 */ /* 0x000fc60000400000 */
[----:B------:R-:W-:-:S05]  /*10bd0*/  WARPGROUP.ARRIVE ;  /* 0x00000000000079c5 */ /* 0x000fca0000000000 */
[----:B------:R-:W-:Y:S01]  /*10be0*/  @!P5 FMUL R74, R74, 0.5 ;  /* 0x3f0000004a4ad820 */ /* 0x000fe20000400000 */
[----:B------:R-:W-:Y:S01]  /*10bf0*/  HGMMA.64x96x16.F32 R152, R44, gdesc[UR4].tnspB, R152, gsb0 ;  /* 0x416000042c987df0 */ /* 0x000fe20008000898 */
[----:B------:R-:W-:Y:S02]  /*10c00*/  R2UR UR6, R28 ;  /* 0x000000001c0672ca */ /* 0x000fe400000e0000 */
[----:B------:R-:W-:Y:S02]  /*10c10*/  R2UR UR7, R29 ;  /* 0x000000001d0772ca */ /* 0x000fe400000e0000 */
[----:B------:R-:W-:Y:S02]  /*10c20*/  IADD3 R28, R212, 0x1c0, RZ ;  /* 0x000001c0d41c7810 */ /* 0x000fe40007ffe0ff */
        /* <DEDUP_REMOVED lines=16> */
[----:B------:R-:W-:-:S03]  /*10d30*/  FADD R47, R44, R47 ;  /* 0x0000002f2c2f7221 */ /* 0x000fc60000000000 */
[----:B------:R-:W-:Y:S01]  /*10d40*/  @!P4 FMUL R77, R77, 0.5 ;  /* 0x3f0000004d4dc820 */ /* 0x000fe20000400000 */
[----:B-1----:R-:W-:Y:S01]  /*10d50*/  @!P6 FMUL R46, R46, R46 ;  /* 0x0000002e2e2ee220 */ /* 0x002fe20000400000 */
[----:B------:R-:W-:Y:S02]  /*10d60*/  FSETP.GEU.AND P6, PT, R79, -126, PT ;  /* 0xc2fc00004f00780b */ /* 0x000fe40003fce000 */
        /* <DEDUP_REMOVED lines=14> */
[----:B------:R-:W-:Y:S01]  /*10e50*/  FSETP.GEU.AND P5, PT, R82, -126, PT ;  /* 0xc2fc00005200780b */ /* 0x000fe20003fae000 */
[----:B------:R-:W1:Y:S01]  /*10e60*/  MUFU.EX2 R80, R52 ;  /* 0x0000003400507308 */ /* 0x000e620000000800 */
[----:B------:R-:W-:-:S03]  /*10e70*/  FADD R235, R234, R235 ;  /* 0x000000ebeaeb7221 */ /* 0x000fc60000000000 */
[----:B------:R-:W-:Y:S01]  /*10e80*/  @!P4 FMUL R81, R81, 0.5 ;  /* 0x3f0000005151c820 */ /* 0x000fe20000400000 */
[----:B--2---:R-:W-:Y:S01]  /*10e90*/  @!P6 FMUL R236, R236, R236 ;  /* 0x000000ececece220 */ /* 0x004fe20000400000 */
[----:B------:R-:W-:-:S04]  /*10ea0*/  FSETP.GEU.AND P6, PT, R83, -126, PT ;  /* 0xc2fc00005300780b */ /* 0x000fc80003fce000 */
[----:B------:R-:W-:Y:S02]  /*10eb0*/  F2FP.F16.F32.PACK_AB R51, R236, R237 ;  /* 0x000000edec33723e */ /* 0x000fe400000000ff */
[----:B------:R-:W-:Y:S02]  /*10ec0*/  @!P5 FMUL R82, R82, 0.5 ;  /* 0x3f0000005252d820 */ /* 0x000fe40000400000 */
[----:B------:R-:W-:Y:S01]  /*10ed0*/  WARPGROUP.ARRIVE ;  /* 0x00000000000079c5 */ /* 0x000fe20000000000 */
[----:B-1----:R-:W-:Y:S01]  /*10ee0*/  @!P3 FMUL R80, R80, R80 ;  /* 0x000000505050b220 */ /* 0x002fe20000400000 */
[----:B------:R-:W-:-:S03]  /*10ef0*/  FSETP.GEU.AND P3, PT, R53, -126, PT ;  /* 0xc2fc00003500780b */ /* 0x000fc60003f6e000 */
[----:B------:R-:W-:Y:S01]  /*10f00*/  @!P6 FMUL R83, R83, 0.5 ;  /* 0x3f0000005353e820 */ /* 0x000fe20000400000 */
[----:B------:R-:W-:Y:S01]  /*10f10*/  HGMMA.64x96x16.F32 R152, R48, gdesc[UR4].tnspB, R152, gsb0 ;  /* 0x4160000430987df0 */ /* 0x000fe20008000898 */
[----:B------:R-:W-:Y:S01]  /*10f20*/  R2UR UR6, R28 ;  /* 0x000000001c0672ca */ /* 0x000fe200000e0000 */
[----:B------:R-:W-:Y:S01]  /*10f30*/  VIADD R28, R212, 0x200 ;  /* 0x00000200d41c7836 */ /* 0x000fe20000000000 */
[----:B------:R-:W-:Y:S02]  /*10f40*/  R2UR UR7, R29 ;  /* 0x000000001d0772ca */ /* 0x000fe400000e0000 */
[----:B------:R-:W-:-:S04]  /*10f50*/  MOV R29, 0x80000020 ;  /* 0x80000020001d7802 */ /* 0x000fc80000000f00 */
[----:B------:R-:W-:Y:S01]  /*10f60*/  @!P3 FMUL R53, R53, 0.5 ;  /* 0x3f0000003535b820 */ /* 0x000fe20000400000 */
[----:B------:R-:W-:Y:S02]  /*10f70*/  WARPGROUP.DEPBAR.LE gsb0, 0x0 ;  /* 0x00008000000079c5 */ /* 0x000fe40000010000 */
[----:B------:R-:W1:Y:S01]  /*10f80*/  MUFU.EX2 R49, R81 ;  /* 0x0000005100317308 */ /* 0x000e620000000800 */
[-C--:B------:R-:W-:Y:S01]  /*10f90*/  FFMA R50, R85, R22.reuse, -R23 ;  /* 0x0000001655327223 */ /* 0x080fe20000000817 */
[----:B------:R-:W-:-:S06]  /*10fa0*/  FFMA R85, R87, R22, -R203 ;  /* 0x0000001657557223 */ /* 0x000fcc00000008cb */
[----:B------:R-:W2:Y:S08]  /*10fb0*/  MUFU.EX2 R48, R82 ;  /* 0x0000005200307308 */ /* 0x000eb00000000800 */
[----:B------:R-:W3:Y:S01]  /*10fc0*/  MUFU.EX2 R51, R83 ;  /* 0x0000005300337308 */ /* 0x000ee20000000800 */
[----:B-1----:R-:W-:Y:S01]  /*10fd0*/  @!P4 FMUL R49, R49, R49 ;  /* 0x000000313131c220 */ /* 0x002fe20000400000 */
[----:B------:R-:W-:-:S04]  /*10fe0*/  FSETP.GEU.AND P4, PT, R50, -126, PT ;  /* 0xc2fc00003200780b */ /* 0x000fc80003f8e000 */
[----:B------:R-:W-:Y:S02]  /*10ff0*/  F2FP.F16.F32.PACK_AB R52, R49, R80 ;  /* 0x000000503134723e */ /* 0x000fe400000000ff */
[----:B------:R1:W4:Y:S01]  /*11000*/  MUFU.EX2 R87, R53 ;  /* 0x0000003500577308 */ /* 0x0003220000000800 */
[----:B--2---:R-:W-:Y:S01]  /*11010*/  @!P5 FMUL R48, R48, R48 ;  /* 0x000000303030d220 */ /* 0x004fe20000400000 */
[----:B------:R-:W-:-:S05]  /*11020*/  FSETP.GEU.AND P5, PT, R84, -126, PT ;  /* 0xc2fc00005400780b */ /* 0x000fca0003fae000 */
[----:B------:R-:W-:Y:S01]  /*11030*/  @!P4 FMUL R50, R50, 0.5 ;  /* 0x3f0000003232c820 */ /* 0x000fe20000400000 */
[----:B---3--:R-:W-:Y:S01]  /*11040*/  @!P6 FMUL R51, R51, R51 ;  /* 0x000000333333e220 */ /* 0x008fe20000400000 */
[----:B------:R-:W-:-:S04]  /*11050*/  FSETP.GEU.AND P6, PT, R85, -126, PT ;  /* 0xc2fc00005500780b */ /* 0x000fc80003fce000 */
[----:B------:R-:W2:Y:S01]  /*11060*/  MUFU.EX2 R50, R50 ;  /* 0x0000003200327308 */ /* 0x000ea20000000800 */
[----:B-1----:R-:W-:Y:S01]  /*11070*/  F2FP.F16.F32.PACK_AB R53, R51, R48 ;  /* 0x000000303335723e */ /* 0x002fe200000000ff */
[----:B------:R-:W-:Y:S01]  /*11080*/  @!P5 FMUL R84, R84, 0.5 ;  /* 0x3f0000005454d820 */ /* 0x000fe20000400000 */
[----:B----4-:R-:W-:Y:S01]  /*11090*/  @!P3 FMUL R87, R87, R87 ;  /* 0x000000575757b220 */ /* 0x010fe20000400000 */
[----:B------:R-:W-:-:S04]  /*110a0*/  FSETP.GEU.AND P3, PT, R88, -126, PT ;  /* 0xc2fc00005800780b */ /* 0x000fc80003f6e000 */
[----:B------:R-:W1:Y:S01]  /*110b0*/  MUFU.EX2 R84, R84 ;  /* 0x0000005400547308 */ /* 0x000e620000000800 */
[----:B------:R-:W-:-:S07]  /*110c0*/  @!P6 FMUL R85, R85, 0.5 ;  /* 0x3f0000005555e820 */ /* 0x000fce0000400000 */
[----:B------:R-:W3:Y:S01]  /*110d0*/  MUFU.EX2 R85, R85 ;  /* 0x0000005500557308 */ /* 0x000ee20000000800 */
[----:B--2---:R-:W-:Y:S01]  /*110e0*/  @!P4 FMUL R50, R50, R50 ;  /* 0x000000323232c220 */ /* 0x004fe20000400000 */
[----:B------:R-:W-:Y:S01]  /*110f0*/  FSETP.GEU.AND P4, PT, R90, -126, PT ;  /* 0xc2fc00005a00780b */ /* 0x000fe20003f8e000 */
[----:B------:R-:W-:-:S03]  /*11100*/  @!P3 FMUL R88, R88, 0.5 ;  /* 0x3f0000005858b820 */ /* 0x000fc60000400000 */
[----:B------:R-:W-:Y:S01]  /*11110*/  F2FP.F16.F32.PACK_AB R54, R50, R87 ;  /* 0x000000573236723e */ /* 0x000fe200000000ff */
[----:B-1----:R-:W-:Y:S01]  /*11120*/  @!P5 FMUL R84, R84, R84 ;  /* 0x000000545454d220 */ /* 0x002fe20000400000 */
[----:B------:R-:W-:-:S07]  /*11130*/  FSETP.GEU.AND P5, PT, R91, -126, PT ;  /* 0xc2fc00005b00780b */ /* 0x000fce0003fae000 */
[----:B------:R-:W-:Y:S01]  /*11140*/  @!P4 FMUL R90, R90, 0.5 ;  /* 0x3f0000005a5ac820 */ /* 0x000fe20000400000 */
[----:B---3--:R-:W-:Y:S01]  /*11150*/  @!P6 FMUL R85, R85, R85 ;  /* 0x000000555555e220 */ /* 0x008fe20000400000 */
[----:B------:R-:W-:-:S04]  /*11160*/  FSETP.GEU.AND P6, PT, R89, -126, PT ;  /* 0xc2fc00005900780b */ /* 0x000fc80003fce000 */
[----:B------:R-:W-:Y:S01]  /*11170*/  F2FP.F16.F32.PACK_AB R55, R85, R84 ;  /* 0x000000545537723e */ /* 0x000fe200000000ff */
[----:B------:R-:W-:-:S03]  /*11180*/  @!P5 FMUL R91, R91, 0.5 ;  /* 0x3f0000005b5bd820 */ /* 0x000fc60000400000 */
[----:B------:R-:W-:-:S05]  /*11190*/  WARPGROUP.ARRIVE ;  /* 0x00000000000079c5 */ /* 0x000fca0000000000 */
[----:B------:R-:W-:Y:S01]  /*111a0*/  @!P6 FMUL R89, R89, 0.5 ;  /* 0x3f0000005959e820 */ /* 0x000fe20000400000 */
[----:B------:R-:W-:Y:S01]  /*111b0*/  HGMMA.64x96x16.F32 R152, R52, gdesc[UR4].tnspB, R152, gsb0 ;  /* 0x4160000434987df0 */ /* 0x000fe20008000898 */
[----:B------:R-:W-:Y:S02]  /*111c0*/  R2UR UR6, R28 ;  /* 0x000000001c0672ca */ /* 0x000fe400000e0000 */
[----:B------:R-:W-:Y:S01]  /*111d0*/  R2UR UR7, R29 ;  /* 0x000000001d0772ca */ /* 0x000fe200000e0000 */
[----:B------:R-:W-:Y:S01]  /*111e0*/  IMAD.MOV.U32 R29, RZ, RZ, -0x7fffffe0 ;  /* 0x80000020ff1d7424 */ /* 0x000fe200078e00ff */
[----:B------:R-:W-:Y:S01]  /*111f0*/  IADD3 R28, R212, 0x240, RZ ;  /* 0x00000240d41c7810 */ /* 0x000fe20007ffe0ff */
[----:B------:R-:W-:Y:S02]  /*11200*/  WARPGROUP.DEPBAR.LE gsb0, 0x0 ;  /* 0x00008000000079c5 */ /* 0x000fe40000010000 */
[----:B------:R-:W1:Y:S08]  /*11210*/  MUFU.EX2 R52, R89 ;  /* 0x0000005900347308 */ /* 0x000e700000000800 */
[----:B------:R2:W3:Y:S08]  /*11220*/  MUFU.EX2 R54, R90 ;  /* 0x0000005a00367308 */ /* 0x0004f00000000800 */
[----:B------:R4:W5:Y:S01]  /*11230*/  MUFU.EX2 R53, R88 ;  /* 0x0000005800357308 */ /* 0x0009620000000800 */
[----:B-1----:R-:W-:Y:S01]  /*11240*/  @!P6 FMUL R52, R52, R52 ;  /* 0x000000343434e220 */ /* 0x002fe20000400000 */
[-CC-:B--2---:R-:W-:Y:S01]  /*11250*/  FFMA R90, R103, R22.reuse, -R203.reuse ;  /* 0x00000016675a7223 */ /* 0x184fe200000008cb */
[----:B------:R-:W-:-:S05]  /*11260*/  FFMA R103, R119, R22, -R203 ;  /* 0x0000001677677223 */ /* 0x000fca00000008cb */
[----:B------:R-:W1:Y:S01]  /*11270*/  MUFU.EX2 R55, R91 ;  /* 0x0000005b00377308 */ /* 0x000e620000000800 */
[----:B----4-:R-:W-:Y:S01]  /*11280*/  FFMA R88, R93, R22, -R23 ;  /* 0x000000165d587223 */ /* 0x010fe20000000817 */
[----:B---3--:R-:W-:Y:S01]  /*11290*/  @!P4 FMUL R54, R54, R54 ;  /* 0x000000363636c220 */ /* 0x008fe20000400000 */
[----:B------:R-:W-:Y:S01]  /*112a0*/  FSETP.GEU.AND P4, PT, R86, -126, PT ;  /* 0xc2fc00005600780b */ /* 0x000fe20003f8e000 */
[-C--:B------:R-:W-:Y:S01]  /*112b0*/  FFMA R93, R102, R22.reuse, -R203 ;  /* 0x00000016665d7223 */ /* 0x080fe200000008cb */
[----:B------:R-:W-:Y:S01]  /*112c0*/  FFMA R102, R124, R22, -R23 ;  /* 0x000000167c667223 */ /* 0x000fe20000000817 */
[----:B------:R-:W-:Y:S01]  /*112d0*/  FSETP.GEU.AND P6, PT, R88, -126, PT ;  /* 0xc2fc00005800780b */ /* 0x000fe20003fce000 */
[----:B-----5:R-:W-:Y:S01]  /*112e0*/  @!P3 FMUL R53, R53, R53 ;  /* 0x000000353535b220 */ /* 0x020fe20000400000 */
[----:B------:R-:W-:-:S04]  /*112f0*/  FSETP.GEU.AND P3, PT, R92, -126, PT ;  /* 0xc2fc00005c00780b */ /* 0x000fc80003f6e000 */
[----:B------:R-:W-:-:S04]  /*11300*/  F2FP.F16.F32.PACK_AB R56, R52, R53 ;  /* 0x000000353438723e */ /* 0x000fc800000000ff */
[----:B------:R-:W-:Y:S01]  /*11310*/  @!P4 FMUL R86, R86, 0.5 ;  /* 0x3f0000005656c820 */ /* 0x000fe20000400000 */
[----:B-1----:R-:W-:Y:S01]  /*11320*/  @!P5 FMUL R55, R55, R55 ;  /* 0x000000373737d220 */ /* 0x002fe20000400000 */
[----:B------:R-:W-:Y:S01]  /*11330*/  FSETP.GEU.AND P5, PT, R95, -126, PT ;  /* 0xc2fc00005f00780b */ /* 0x000fe20003fae000 */
[----:B------:R-:W-:-:S03]  /*11340*/  @!P6 FMUL R88, R88, 0.5 ;  /* 0x3f0000005858e820 */ /* 0x000fc60000400000 */
[----:B------:R-:W1:Y:S01]  /*11350*/  MUFU.EX2 R86, R86 ;  /* 0x0000005600567308 */ /* 0x000e620000000800 */
[----:B------:R-:W-:Y:S01]  /*11360*/  @!P3 FMUL R92, R92, 0.5 ;  /* 0x3f0000005c5cb820 */ /* 0x000fe20000400000 */
[----:B------:R-:W-:-:S06]  /*11370*/  F2FP.F16.F32.PACK_AB R57, R55, R54 ;  /* 0x000000363739723e */ /* 0x000fcc00000000ff */
[----:B------:R2:W3:Y:S01]  /*11380*/  MUFU.EX2 R89, R92 ;  /* 0x0000005c00597308 */ /* 0x0004e20000000800 */
[----:B------:R-:W-:-:S07]  /*11390*/  @!P5 FMUL R95, R95, 0.5 ;  /* 0x3f0000005f5fd820 */ /* 0x000fce0000400000 */
[----:B------:R-:W4:Y:S01]  /*113a0*/  MUFU.EX2 R88, R88 ;  /* 0x0000005800587308 */ /* 0x000f220000000800 */
[----:B-1----:R-:W-:Y:S01]  /*113b0*/  @!P4 FMUL R86, R86, R86 ;  /* 0x000000565656c220 */ /* 0x002fe20000400000 */
[----:B------:R-:W-:Y:S01]  /*113c0*/  FSETP.GEU.AND P4, PT, R98, -126, PT ;  /* 0xc2fc00006200780b */ /* 0x000fe20003f8e000 */
[-C--:B--2---:R-:W-:Y:S01]  /*113d0*/  FFMA R92, R100, R22.reuse, -R23 ;  /* 0x00000016645c7223 */ /* 0x084fe20000000817 */
[----:B------:R-:W-:-:S04]  /*113e0*/  FFMA R100, R118, R22, -R203 ;  /* 0x0000001676647223 */ /* 0x000fc800000008cb */
[----:B------:R1:W2:Y:S01]  /*113f0*/  MUFU.EX2 R91, R95 ;  /* 0x0000005f005b7308 */ /* 0x0002a20000000800 */
[----:B---3--:R-:W-:Y:S01]  /*11400*/  @!P3 FMUL R89, R89, R89 ;  /* 0x000000595959b220 */ /* 0x008fe20000400000 */
[----:B------:R-:W-:-:S05]  /*11410*/  FSETP.GEU.AND P3, PT, R96, -126, PT ;  /* 0xc2fc00006000780b */ /* 0x000fca0003f6e000 */
[----:B------:R-:W-:Y:S01]  /*11420*/  @!P4 FMUL R98, R98, 0.5 ;  /* 0x3f0000006262c820 */ /* 0x000fe20000400000 */
[----:B----4-:R-:W-:Y:S01]  /*11430*/  @!P6 FMUL R88, R88, R88 ;  /* 0x000000585858e220 */ /* 0x010fe20000400000 */
[----:B------:R-:W-:Y:S01]  /*11440*/  FSETP.GEU.AND P6, PT, R97, -126, PT ;  /* 0xc2fc00006100780b */ /* 0x000fe20003fce000 */
[-CC-:B-1----:R-:W-:Y:S01]  /*11450*/  FFMA R95, R101, R22.reuse, -R23.reuse ;  /* 0x00000016655f7223 */ /* 0x182fe20000000817 */
[----:B------:R-:W-:Y:S02]  /*11460*/  FFMA R101, R117, R22, -R23 ;  /* 0x0000001675657223 */ /* 0x000fe40000000817 */
[----:B------:R-:W-:Y:S02]  /*11470*/  F2FP.F16.F32.PACK_AB R58, R88, R89 ;  /* 0x00000059583a723e */ /* 0x000fe400000000ff */
[----:B------:R-:W-:Y:S01]  /*11480*/  @!P3 FMUL R96, R96, 0.5 ;  /* 0x3f0000006060b820 */ /* 0x000fe20000400000 */
[----:B--2---:R-:W-:Y:S01]  /*11490*/  @!P5 FMUL R91, R91, R91 ;  /* 0x0000005b5b5bd220 */ /* 0x004fe20000400000 */
[----:B------:R-:W-:-:S04]  /*114a0*/  FSETP.GEU.AND P5, PT, R99, -126, PT ;  /* 0xc2fc00006300780b */ /* 0x000fc80003fae000 */
        /* <DEDUP_REMOVED lines=10> */
[----:B------:R1:W2:Y:S08]  /*11550*/  MUFU.EX2 R56, R96 ;  /* 0x0000006000387308 */ /* 0x0002b00000000800 */
[----:B------:R3:W4:Y:S01]  /*11560*/  MUFU.EX2 R57, R97 ;  /* 0x0000006100397308 */ /* 0x0007220000000800 */
[----:B-1----:R-:W-:-:S07]  /*11570*/  FFMA R96, R109, R22, -R23 ;  /* 0x000000166d607223 */ /* 0x002fce0000000817 */
[----:B------:R1:W5:Y:S01]  /*11580*/  MUFU.EX2 R58, R98 ;  /* 0x00000062003a7308 */ /* 0x0003620000000800 */
[----:B--2---:R-:W-:Y:S01]  /*11590*/  @!P3 FMUL R56, R56, R56 ;  /* 0x000000383838b220 */ /* 0x004fe20000400000 */
[----:B------:R-:W-:Y:S01]  /*115a0*/  FSETP.GEU.AND P3, PT, R92, -126, PT ;  /* 0xc2fc00005c00780b */ /* 0x000fe20003f6e000 */
[----:B---3--:R-:W-:-:S05]  /*115b0*/  FFMA R97, R111, R22, -R203 ;  /* 0x000000166f617223 */ /* 0x008fca00000008cb */
[----:B------:R2:W3:Y:S01]  /*115c0*/  MUFU.EX2 R59, R99 ;  /* 0x00000063003b7308 */ /* 0x0004e20000000800 */
[----:B----4-:R-:W-:Y:S01]  /*115d0*/  @!P6 FMUL R57, R57, R57 ;  /* 0x000000393939e220 */ /* 0x010fe20000400000 */
[----:B------:R-:W-:Y:S01]  /*115e0*/  FSETP.GEU.AND P6, PT, R95, -126, PT ;  /* 0xc2fc00005f00780b */ /* 0x000fe20003fce000 */
[----:B-1----:R-:W-:-:S03]  /*115f0*/  FFMA R98, R116, R22, -R23 ;  /* 0x0000001674627223 */ /* 0x002fc60000000817 */
[----:B------:R-:W-:Y:S01]  /*11600*/  F2FP.F16.F32.PACK_AB R60, R57, R56 ;  /* 0x00000038393c723e */ /* 0x000fe200000000ff */
[----:B------:R-:W-:Y:S01]  /*11610*/  @!P3 FMUL R92, R92, 0.5 ;  /* 0x3f0000005c5cb820 */ /* 0x000fe20000400000 */
[----:B-----5:R-:W-:Y:S01]  /*11620*/  @!P4 FMUL R58, R58, R58 ;  /* 0x0000003a3a3ac220 */ /* 0x020fe20000400000 */
[----:B------:R-:W-:Y:S01]  /*11630*/  FSETP.GEU.AND P4, PT, R93, -126, PT ;  /* 0xc2fc00005d00780b */ /* 0x000fe20003f8e000 */
[----:B--2---:R-:W-:-:S03]  /*11640*/  FFMA R99, R108, R22, -R23 ;  /* 0x000000166c637223 */ /* 0x004fc60000000817 */
[----:B------:R-:W1:Y:S02]  /*11650*/  MUFU.EX2 R92, R92 ;  /* 0x0000005c005c7308 */ /* 0x000e640000000800 */
[----:B------:R-:W-:Y:S01]  /*11660*/  @!P6 FMUL R95, R95, 0.5 ;  /* 0x3f0000005f5fe820 */ /* 0x000fe20000400000 */
[----:B---3--:R-:W-:Y:S01]  /*11670*/  @!P5 FMUL R59, R59, R59 ;  /* 0x0000003b3b3bd220 */ /* 0x008fe20000400000 */
[----:B------:R-:W-:-:S04]  /*11680*/  FSETP.GEU.AND P5, PT, R90, -126, PT ;  /* 0xc2fc00005a00780b */ /* 0x000fc80003fae000 */
[----:B------:R-:W2:Y:S01]  /*11690*/  MUFU.EX2 R95, R95 ;  /* 0x0000005f005f7308 */ /* 0x000ea20000000800 */
[----:B------:R-:W-:Y:S01]  /*116a0*/  F2FP.F16.F32.PACK_AB R61, R59, R58 ;  /* 0x0000003a3b3d723e */ /* 0x000fe200000000ff */
[----:B------:R-:W-:-:S06]  /*116b0*/  @!P4 FMUL R93, R93, 0.5 ;  /* 0x3f0000005d5dc820 */ /* 0x000fcc0000400000 */
[----:B------:R-:W3:Y:S01]  /*116c0*/  MUFU.EX2 R93, R93 ;  /* 0x0000005d005d7308 */ /* 0x000ee20000000800 */
[----:B-1----:R-:W-:Y:S01]  /*116d0*/  @!P3 FMUL R92, R92, R92 ;  /* 0x0000005c5c5cb220 */ /* 0x002fe20000400000 */
[----:B------:R-:W-:Y:S01]  /*116e0*/  @!P5 FMUL R90, R90, 0.5 ;  /* 0x3f0000005a5ad820 */ /* 0x000fe20000400000 */
[----:B------:R-:W-:-:S05]  /*116f0*/  FSETP.GEU.AND P3, PT, R104, -126, PT ;  /* 0xc2fc00006800780b */ /* 0x000fca0003f6e000 */
[----:B------:R-:W1:Y:S01]  /*11700*/  MUFU.EX2 R90, R90 ;  /* 0x0000005a005a7308 */ /* 0x000e620000000800 */
[----:B--2---:R-:W-:Y:S01]  /*11710*/  @!P6 FMUL R95, R95, R95 ;  /* 0x0000005f5f5fe220 */ /* 0x004fe20000400000 */
[----:B------:R-:W-:-:S04]  /*11720*/  FSETP.GEU.AND P6, PT, R105, -126, PT ;  /* 0xc2fc00006900780b */ /* 0x000fc80003fce000 */
[----:B------:R-:W-:Y:S02]  /*11730*/  F2FP.F16.F32.PACK_AB R62, R95, R92 ;  /* 0x0000005c5f3e723e */ /* 0x000fe400000000ff */
[----:B------:R-:W-:Y:S01]  /*11740*/  @!P3 FMUL R104, R104, 0.5 ;  /* 0x3f0000006868b820 */ /* 0x000fe20000400000 */
[----:B---3--:R-:W-:Y:S01]  /*11750*/  @!P4 FMUL R93, R93, R93 ;  /* 0x0000005d5d5dc220 */ /* 0x008fe20000400000 */
[----:B------:R-:W-:-:S05]  /*11760*/  FSETP.GEU.AND P4, PT, R106, -126, PT ;  /* 0xc2fc00006a00780b */ /* 0x000fca0003f8e000 */
[----:B------:R-:W-:Y:S01]  /*11770*/  @!P6 FMUL R105, R105, 0.5 ;  /* 0x3f0000006969e820 */ /* 0x000fe20000400000 */
[----:B-1----:R-:W-:Y:S01]  /*11780*/  @!P5 FMUL R90, R90, R90 ;  /* 0x0000005a5a5ad220 */ /* 0x002fe20000400000 */
[----:B------:R-:W-:-:S04]  /*11790*/  FSETP.GEU.AND P5, PT, R107, -126, PT ;  /* 0xc2fc00006b00780b */ /* 0x000fc80003fae000 */
[----:B------:R-:W-:Y:S02]  /*117a0*/  F2FP.F16.F32.PACK_AB R63, R90, R93 ;  /* 0x0000005d5a3f723e */ /* 0x000fe400000000ff */
[----:B------:R-:W-:Y:S02]  /*117b0*/  @!P4 FMUL R106, R106, 0.5 ;  /* 0x3f0000006a6ac820 */ /* 0x000fe40000400000 */
[----:B------:R-:W-:-:S05]  /*117c0*/  WARPGROUP.ARRIVE ;  /* 0x00000000000079c5 */ /* 0x000fca0000000000 */
[----:B------:R-:W-:Y:S01]  /*117d0*/  @!P5 FMUL R107, R107, 0.5 ;  /* 0x3f0000006b6bd820 */ /* 0x000fe20000400000 */
[----:B------:R-:W-:Y:S01]  /*117e0*/  HGMMA.64x96x16.F32 R152, R60, gdesc[UR4].tnspB, R152, gsb0 ;  /* 0x416000043c987df0 */ /* 0x000fe20008000898 */
[----:B------:R-:W-:Y:S01]  /*117f0*/  R2UR UR6, R28 ;  /* 0x000000001c0672ca */ /* 0x000fe200000e0000 */
[----:B------:R-:W-:Y:S01]  /*11800*/  VIADD R28, R212, 0x2c0 ;  /* 0x000002c0d41c7836 */ /* 0x000fe20000000000 */
[----:B------:R-:W-:Y:S02]  /*11810*/  R2UR UR7, R29 ;  /* 0x000000001d0772ca */ /* 0x000fe400000e0000 */
[----:B------:R-:W-:Y:S01]  /*11820*/  MOV R29, 0x80000020 ;  /* 0x80000020001d7802 */ /* 0x000fe20000000f00 */
[----:B------:R-:W-:Y:S02]  /*11830*/  WARPGROUP.DEPBAR.LE gsb0, 0x0 ;  /* 0x00008000000079c5 */ /* 0x000fe40000010000 */
[----:B------:R1:W2:Y:S08]  /*11840*/  MUFU.EX2 R60, R104 ;  /* 0x00000068003c7308 */ /* 0x0002b00000000800 */
[----:B------:R3:W4:Y:S01]  /*11850*/  MUFU.EX2 R63, R105 ;  /* 0x00000069003f7308 */ /* 0x0007220000000800 */
[----:B-1----:R-:W-:-:S07]  /*11860*/  FFMA R104, R126, R22, -R203 ;  /* 0x000000167e687223 */ /* 0x002fce00000008cb */
[----:B------:R-:W1:Y:S01]  /*11870*/  MUFU.EX2 R61, R106 ;  /* 0x0000006a003d7308 */ /* 0x000e620000000800 */
[----:B--2---:R-:W-:Y:S01]  /*11880*/  @!P3 FMUL R60, R60, R60 ;  /* 0x0000003c3c3cb220 */ /* 0x004fe20000400000 */
[----:B------:R-:W-:Y:S01]  /*11890*/  FSETP.GEU.AND P3, PT, R99, -126, PT ;  /* 0xc2fc00006300780b */ /* 0x000fe20003f6e000 */
[----:B---3--:R-:W-:-:S05]  /*118a0*/  FFMA R105, R125, R22, -R23 ;  /* 0x000000167d697223 */ /* 0x008fca0000000817 */
[----:B------:R2:W3:Y:S01]  /*118b0*/  MUFU.EX2 R62, R107 ;  /* 0x0000006b003e7308 */ /* 0x0004e20000000800 */
[----:B----4-:R-:W-:Y:S01]  /*118c0*/  @!P6 FMUL R63, R63, R63 ;  /* 0x0000003f3f3fe220 */ /* 0x010fe20000400000 */
[----:B------:R-:W-:-:S04]  /*118d0*/  FSETP.GEU.AND P6, PT, R96, -126, PT ;  /* 0xc2fc00006000780b */ /* 0x000fc80003fce000 */
[----:B------:R-:W-:Y:S01]  /*118e0*/  F2FP.F16.F32.PACK_AB R64, R63, R60 ;  /* 0x0000003c3f40723e */ /* 0x000fe200000000ff */
[----:B------:R-:W-:Y:S01]  /*118f0*/  @!P3 FMUL R99, R99, 0.5 ;  /* 0x3f0000006363b820 */ /* 0x000fe20000400000 */
[----:B-1----:R-:W-:Y:S01]  /*11900*/  @!P4 FMUL R61, R61, R61 ;  /* 0x0000003d3d3dc220 */ /* 0x002fe20000400000 */
        /* <DEDUP_REMOVED lines=28> */
[----:B------:R-:W-:Y:S02]  /*11ad0*/  R2UR UR6, R28 ;  /* 0x000000001c0672ca */ /* 0x000fe400000e0000 */
[----:B------:R-:W-:Y:S01]  /*11ae0*/  R2UR UR7, R29 ;  /* 0x000000001d0772ca */ /* 0x000fe200000e0000 */
[----:B------:R-:W-:Y:S01]  /*11af0*/  IMAD.MOV.U32 R29, RZ, RZ, -0x7fffffe0 ;  /* 0x80000020ff1d7424 */ /* 0x000fe200078e00ff */
[C---:B------:R-:W-:Y:S02]  /*11b00*/  IADD3 R28, R212.reuse, 0x300, RZ ;  /* 0x00000300d41c7810 */ /* 0x040fe40007ffe0ff */
[----:B------:R-:W-:Y:S01]  /*11b10*/  IADD3 R212, R212, 0x3c0, RZ ;  /* 0x000003c0d4d47810 */ /* 0x000fe20007ffe0ff */
        /* <DEDUP_REMOVED lines=11> */
[----:B---3--:R-:W-:Y:S01]  /*11bd0*/  @!P4 FMUL R66, R66, R66 ;  /* 0x000000424242c220 */ /* 0x008fe20000400000 */
[----:B------:R-:W-:-:S04]  /*11be0*/  FSETP.GEU.AND P4, PT, R100, -126, PT ;  /* 0xc2fc00006400780b */ /* 0x000fc80003f8e000 */
[----:B------:R-:W2:Y:S02]  /*11bf0*/  MUFU.EX2 R98, R98 ;  /* 0x0000006200627308 */ /* 0x000ea40000000800 */
[----:B------:R-:W-:Y:S01]  /*11c00*/  @!P6 FMUL R101, R101, 0.5 ;  /* 0x3f0000006565e820 */ /* 0x000fe20000400000 */
[----:B-1----:R-:W-:Y:S01]  /*11c10*/  @!P5 FMUL R65, R65, R65 ;  /* 0x000000414141d220 */ /* 0x002fe20000400000 */
[----:B------:R-:W-:-:S04]  /*11c20*/  FSETP.GEU.AND P5, PT, R103, -126, PT ;  /* 0xc2fc00006700780b */ /* 0x000fc80003fae000 */
[----:B------:R-:W1:Y:S01]  /*11c30*/  MUFU.EX2 R101, R101 ;  /* 0x0000006500657308 */ /* 0x000e620000000800 */
[----:B------:R-:W-:Y:S01]  /*11c40*/  F2FP.F16.F32.PACK_AB R69, R65, R66 ;  /* 0x000000424145723e */ /* 0x000fe200000000ff */
[----:B------:R-:W-:-:S06]  /*11c50*/  @!P4 FMUL R100, R100, 0.5 ;  /* 0x3f0000006464c820 */ /* 0x000fcc0000400000 */
[----:B------:R-:W3:Y:S01]  /*11c60*/  MUFU.EX2 R100, R100 ;  /* 0x0000006400647308 */ /* 0x000ee20000000800 */
[----:B--2---:R-:W-:Y:S01]  /*11c70*/  @!P3 FMUL R98, R98, R98 ;  /* 0x000000626262b220 */ /* 0x004fe20000400000 */
[----:B------:R-:W-:Y:S01]  /*11c80*/  @!P5 FMUL R103, R103, 0.5 ;  /* 0x3f0000006767d820 */ /* 0x000fe20000400000 */
[----:B------:R-:W-:-:S05]  /*11c90*/  FSETP.GEU.AND P3, PT, R120, -126, PT ;  /* 0xc2fc00007800780b */ /* 0x000fca0003f6e000 */
[----:B------:R-:W2:Y:S01]  /*11ca0*/  MUFU.EX2 R103, R103 ;  /* 0x0000006700677308 */ /* 0x000ea20000000800 */
[----:B-1----:R-:W-:Y:S01]  /*11cb0*/  @!P6 FMUL R101, R101, R101 ;  /* 0x000000656565e220 */ /* 0x002fe20000400000 */
[----:B------:R-:W-:-:S04]  /*11cc0*/  FSETP.GEU.AND P6, PT, R121, -126, PT ;  /* 0xc2fc00007900780b */ /* 0x000fc80003fce000 */
[----:B------:R-:W-:Y:S02]  /*11cd0*/  F2FP.F16.F32.PACK_AB R70, R101, R98 ;  /* 0x000000626546723e */ /* 0x000fe400000000ff */
[----:B------:R-:W-:Y:S01]  /*11ce0*/  @!P3 FMUL R120, R120, 0.5 ;  /* 0x3f0000007878b820 */ /* 0x000fe20000400000 */
[----:B---3--:R-:W-:Y:S01]  /*11cf0*/  @!P4 FMUL R100, R100, R100 ;  /* 0x000000646464c220 */ /* 0x008fe20000400000 */
[----:B------:R-:W-:-:S05]  /*11d00*/  FSETP.GEU.AND P4, PT, R123, -126, PT ;  /* 0xc2fc00007b00780b */ /* 0x000fca0003f8e000 */
        /* <DEDUP_REMOVED lines=10> */
[----:B------:R-:W-:-:S04]  /*11db0*/  FADD R29, R13, R204 ;  /* 0x000000cc0d1d7221 */ /* 0x000fc80000000000 */
[----:B------:R-:W-:Y:S01]  /*11dc0*/  FADD R206, R29, R206 ;  /* 0x000000ce1dce7221 */ /* 0x000fe20000000000 */
[----:B------:R-:W-:-:S03]  /*11dd0*/  FFMA R29, R134, R22, -R203 ;  /* 0x00000016861d7223 */ /* 0x000fc600000008cb */
[----:B------:R-:W-:Y:S01]  /*11de0*/  FADD R209, R206, R209 ;  /* 0x000000d1ced17221 */ /* 0x000fe20000000000 */
        /* <DEDUP_REMOVED lines=29> */
[----:B---3--:R-:W-:-:S03]  /*11fc0*/  @!P5 FMUL R104, R104, R104 ;  /* 0x000000686868d220 */ /* 0x008fc60000400000 */
[----:B------:R-:W1:Y:S03]  /*11fd0*/  MUFU.EX2 R28, R128 ;  /* 0x00000080001c7308 */ /* 0x000e660000000800 */
[----:B------:R-:W-:Y:S01]  /*11fe0*/  @!P6 FMUL R129, R129, 0.5 ;  /* 0x3f0000008181e820 */ /* 0x000fe20000400000 */
[----:B--2---:R-:W-:Y:S01]  /*11ff0*/  @!P4 FMUL R107, R107, R107 ;  /* 0x0000006b6b6bc220 */ /* 0x004fe20000400000 */
[----:B------:R-:W-:-:S03]  /*12000*/  FSETP.GEU.AND P4, PT, R130, -126, PT ;  /* 0xc2fc00008200780b */ /* 0x000fc60003f8e000 */
[----:B------:R-:W2:Y:S01]  /*12010*/  MUFU.EX2 R15, R129 ;  /* 0x00000081000f7308 */ /* 0x000ea20000000800 */
[----:B------:R-:W-:-:S04]  /*12020*/  F2FP.F16.F32.PACK_AB R75, R107, R104 ;  /* 0x000000686b4b723e */ /* 0x000fc800000000ff */
[----:B------:R-:W-:Y:S01]  /*12030*/  WARPGROUP.ARRIVE ;  /* 0x00000000000079c5 */ /* 0x000fe20000000000 */
[----:B-1----:R-:W-:Y:S01]  /*12040*/  @!P3 FMUL R28, R28, R28 ;  /* 0x0000001c1c1cb220 */ /* 0x002fe20000400000 */
[----:B------:R-:W-:-:S03]  /*12050*/  FSETP.GEU.AND P3, PT, R132, -126, PT ;  /* 0xc2fc00008400780b */ /* 0x000fc60003f6e000 */
[----:B------:R-:W-:Y:S01]  /*12060*/  @!P4 FMUL R130, R130, 0.5 ;  /* 0x3f0000008282c820 */ /* 0x000fe20000400000 */
[----:B------:R-:W-:Y:S01]  /*12070*/  HGMMA.64x96x16.F32 R152, R72, gdesc[UR4].tnspB, R152, gsb0 ;  /* 0x4160000448987df0 */ /* 0x000fe20008000898 */
[----:B------:R-:W-:Y:S02]  /*12080*/  R2UR UR6, R24 ;  /* 0x00000000180672ca */ /* 0x000fe400000e0000 */
[----:B------:R-:W1:Y:S01]  /*12090*/  MUFU.EX2 R13, R130 ;  /* 0x00000082000d7308 */ /* 0x000e620000000800 */
[----:B------:R-:W-:Y:S01]  /*120a0*/  R2UR UR7, R25 ;  /* 0x00000000190772ca */ /* 0x000fe200000e0000 */
[----:B--2---:R-:W-:Y:S01]  /*120b0*/  @!P6 FMUL R15, R15, R15 ;  /* 0x0000000f0f0fe220 */ /* 0x004fe20000400000 */
[----:B------:R-:W-:Y:S01]  /*120c0*/  FSETP.GEU.AND P6, PT, R133, -126, PT ;  /* 0xc2fc00008500780b */ /* 0x000fe20003fce000 */
[-CC-:B------:R-:W-:Y:S01]  /*120d0*/  FFMA R25, R137, R22.reuse, -R23.reuse ;  /* 0x0000001689197223 */ /* 0x180fe20000000817 */
[----:B------:R-:W-:Y:S02]  /*120e0*/  FFMA R23, R149, R22, -R23 ;  /* 0x0000001695177223 */ /* 0x000fe40000000817 */
[----:B------:R-:W-:Y:S01]  /*120f0*/  F2FP.F16.F32.PACK_AB R76, R15, R28 ;  /* 0x0000001c0f4c723e */ /* 0x000fe200000000ff */
[----:B------:R-:W-:-:S08]  /*12100*/  @!P3 FMUL R132, R132, 0.5 ;  /* 0x3f0000008484b820 */ /* 0x000fd00000400000 */
[----:B------:R-:W-:Y:S01]  /*12110*/  @!P6 FMUL R133, R133, 0.5 ;  /* 0x3f0000008585e820 */ /* 0x000fe20000400000 */
[----:B-1----:R-:W-:Y:S01]  /*12120*/  @!P4 FMUL R13, R13, R13 ;  /* 0x0000000d0d0dc220 */ /* 0x002fe20000400000 */
[----:B------:R-:W-:-:S13]  /*12130*/  FSETP.GEU.AND P4, PT, R29, -126, PT ;  /* 0xc2fc00001d00780b */ /* 0x000fda0003f8e000 */
[----:B------:R-:W-:-:S06]  /*12140*/  @!P4 FMUL R29, R29, 0.5 ;  /* 0x3f0000001d1dc820 */ /* 0x000fcc0000400000 */
[----:B------:R-:W1:Y:S02]  /*12150*/  MUFU.EX2 R29, R29 ;  /* 0x0000001d001d7308 */ /* 0x000e640000000800 */
[----:B-1----:R-:W-:Y:S01]  /*12160*/  @!P4 FMUL R29, R29, R29 ;  /* 0x0000001d1d1dc220 */ /* 0x002fe20000400000 */
[----:B------:R-:W-:-:S13]  /*12170*/  FSETP.GEU.AND P4, PT, R31, -126, PT ;  /* 0xc2fc00001f00780b */ /* 0x000fda0003f8e000 */
[----:B------:R-:W-:-:S06]  /*12180*/  @!P4 FMUL R31, R31, 0.5 ;  /* 0x3f0000001f1fc820 */ /* 0x000fcc0000400000 */
[----:B------:R-:W1:Y:S02]  /*12190*/  MUFU.EX2 R31, R31 ;  /* 0x0000001f001f7308 */ /* 0x000e640000000800 */
[----:B-1----:R-:W-:Y:S01]  /*121a0*/  @!P4 FMUL R31, R31, R31 ;  /* 0x0000001f1f1fc220 */ /* 0x002fe20000400000 */
[----:B------:R-:W-:-:S13]  /*121b0*/  FSETP.GEU.AND P4, PT, R37, -126, PT ;  /* 0xc2fc00002500780b */ /* 0x000fda0003f8e000 */
[----:B------:R-:W-:Y:S01]  /*121c0*/  @!P4 FMUL R37, R37, 0.5 ;  /* 0x3f0000002525c820 */ /* 0x000fe20000400000 */
[----:B------:R-:W-:Y:S02]  /*121d0*/  WARPGROUP.DEPBAR.LE gsb0, 0x0 ;  /* 0x00008000000079c5 */ /* 0x000fe40000010000 */
[-CC-:B------:R-:W-:Y:S01]  /*121e0*/  FFMA R72, R131, R22.reuse, -R203.reuse ;  /* 0x0000001683487223 */ /* 0x180fe200000008cb */
[----:B------:R-:W-:Y:S02]  /*121f0*/  FADD R74, R209, R26 ;  /* 0x0000001ad14a7221 */ /* 0x000fe40000000000 */
[----:B------:R-:W1:Y:S01]  /*12200*/  MUFU.EX2 R37, R37 ;  /* 0x0000002500257308 */ /* 0x000e620000000800 */
[----:B------:R-:W-:Y:S01]  /*12210*/  FFMA R22, R151, R22, -R203 ;  /* 0x0000001697167223 */ /* 0x000fe200000008cb */
[----:B------:R-:W-:Y:S01]  /*12220*/  FSETP.GEU.AND P5, PT, R72, -126, PT ;  /* 0xc2fc00004800780b */ /* 0x000fe20003fae000 */
[----:B------:R-:W-:-:S04]  /*12230*/  FADD R27, R74, R27 ;  /* 0x0000001b4a1b7221 */ /* 0x000fc80000000000 */
[----:B------:R-:W-:Y:S01]  /*12240*/  FADD R214, R27, R214 ;  /* 0x000000d61bd67221 */ /* 0x000fe20000000000 */
[----:B------:R-:W2:Y:S03]  /*12250*/  MUFU.EX2 R26, R132 ;  /* 0x00000084001a7308 */ /* 0x000ea60000000800 */
[----:B------:R-:W-:-:S04]  /*12260*/  FADD R215, R214, R215 ;  /* 0x000000d7d6d77221 */ /* 0x000fc80000000000 */
[----:B------:R-:W-:Y:S01]  /*12270*/  @!P5 FMUL R72, R72, 0.5 ;  /* 0x3f0000004848d820 */ /* 0x000fe20000400000 */
[----:B------:R-:W3:Y:S01]  /*12280*/  MUFU.EX2 R27, R133 ;  /* 0x00000085001b7308 */ /* 0x000ee20000000800 */
[----:B------:R-:W-:Y:S01]  /*12290*/  FADD R216, R215, R216 ;  /* 0x000000d8d7d87221 */ /* 0x000fe20000000000 */
[----:B-1----:R-:W-:Y:S01]  /*122a0*/  @!P4 FMUL R37, R37, R37 ;  /* 0x000000252525c220 */ /* 0x002fe20000400000 */
[----:B------:R-:W-:Y:S02]  /*122b0*/  FSETP.GEU.AND P4, PT, R147, -126, PT ;  /* 0xc2fc00009300780b */ /* 0x000fe40003f8e000 */
[----:B------:R-:W-:-:S03]  /*122c0*/  FADD R217, R216, R217 ;  /* 0x000000d9d8d97221 */ /* 0x000fc60000000000 */
[----:B------:R-:W1:Y:S01]  /*122d0*/  MUFU.EX2 R72, R72 ;  /* 0x0000004800487308 */ /* 0x000e620000000800 */
[----:B--2---:R-:W-:Y:S01]  /*122e0*/  @!P3 FMUL R26, R26, R26 ;  /* 0x0000001a1a1ab220 */ /* 0x004fe20000400000 */
[----:B------:R-:W-:Y:S01]  /*122f0*/  FSETP.GEU.AND P3, PT, R136, -126, PT ;  /* 0xc2fc00008800780b */ /* 0x000fe20003f6e000 */
[----:B------:R-:W-:-:S04]  /*12300*/  FADD R220, R217, R220 ;  /* 0x000000dcd9dc7221 */ /* 0x000fc80000000000 */
[----:B------:R-:W-:Y:S01]  /*12310*/  FADD R219, R220, R219 ;  /* 0x000000dbdcdb7221 */ /* 0x000fe20000000000 */
[----:B------:R-:W-:Y:S01]  /*12320*/  @!P4 FMUL R147, R147, 0.5 ;  /* 0x3f0000009393c820 */ /* 0x000fe20000400000 */
[----:B---3--:R-:W-:Y:S01]  /*12330*/  @!P6 FMUL R27, R27, R27 ;  /* 0x0000001b1b1be220 */ /* 0x008fe20000400000 */
[----:B------:R-:W-:Y:S01]  /*12340*/  FSETP.GEU.AND P6, PT, R25, -126, PT ;  /* 0xc2fc00001900780b */ /* 0x000fe20003fce000 */
[----:B------:R-:W-:-:S03]  /*12350*/  FADD R224, R219, R224 ;  /* 0x000000e0dbe07221 */ /* 0x000fc60000000000 */
[----:B------:R-:W-:Y:S01]  /*12360*/  F2FP.F16.F32.PACK_AB R78, R27, R26 ;  /* 0x0000001a1b4e723e */ /* 0x000fe200000000ff */
[----:B------:R-:W-:Y:S01]  /*12370*/  @!P3 FMUL R136, R136, 0.5 ;  /* 0x3f0000008888b820 */ /* 0x000fe20000400000 */
[----:B------:R-:W-:Y:S01]  /*12380*/  FADD R225, R224, R225 ;  /* 0x000000e1e0e17221 */ /* 0x000fe20000000000 */
[----:B-1----:R-:W-:Y:S01]  /*12390*/  @!P5 FMUL R72, R72, R72 ;  /* 0x000000484848d220 */ /* 0x002fe20000400000 */
[----:B------:R-:W-:Y:S01]  /*123a0*/  FSETP.GEU.AND P5, PT, R135, -126, PT ;  /* 0xc2fc00008700780b */ /* 0x000fe20003fae000 */
[----:B------:R-:W1:Y:S01]  /*123b0*/  MUFU.EX2 R24, R136 ;  /* 0x0000008800187308 */ /* 0x000e620000000800 */
[----:B------:R-:W-:Y:S02]  /*123c0*/  FADD R222, R225, R222 ;  /* 0x000000dee1de7221 */ /* 0x000fe40000000000 */
[----:B------:R-:W-:Y:S01]  /*123d0*/  F2FP.F16.F32.PACK_AB R77, R72, R13 ;  /* 0x0000000d484d723e */ /* 0x000fe200000000ff */
[----:B------:R-:W-:Y:S01]  /*123e0*/  @!P6 FMUL R25, R25, 0.5 ;  /* 0x3f0000001919e820 */ /* 0x000fe20000400000 */
[----:B------:R-:W-:-:S03]  /*123f0*/  FADD R33, R222, R33 ;  /* 0x00000021de217221 */ /* 0x000fc60000000000 */
[----:B------:R-:W2:Y:S01]  /*12400*/  MUFU.EX2 R147, R147 ;  /* 0x0000009300937308 */ /* 0x000ea20000000800 */
[----:B------:R-:W-:-:S03]  /*12410*/  FADD R38, R33, R38 ;  /* 0x0000002621267221 */ /* 0x000fc60000000000 */
[----:B------:R-:W-:Y:S01]  /*12420*/  @!P5 FMUL R135, R135, 0.5 ;  /* 0x3f0000008787d820 */ /* 0x000fe20000400000 */
[----:B------:R-:W-:-:S03]  /*12430*/  FADD R38, R38, R39 ;  /* 0x0000002726267221 */ /* 0x000fc60000000000 */
[----:B------:R-:W3:Y:S01]  /*12440*/  MUFU.EX2 R30, R135 ;  /* 0x00000087001e7308 */ /* 0x000ee20000000800 */
[----:B-1----:R-:W-:Y:S01]  /*12450*/  @!P3 FMUL R24, R24, R24 ;  /* 0x000000181818b220 */ /* 0x002fe20000400000 */
[----:B------:R-:W-:Y:S01]  /*12460*/  FSETP.GEU.AND P3, PT, R140, -126, PT ;  /* 0xc2fc00008c00780b */ /* 0x000fe20003f6e000 */
[----:B------:R-:W-:-:S04]  /*12470*/  FADD R227, R38, R227 ;  /* 0x000000e326e37221 */ /* 0x000fc80000000000 */
[----:B------:R-:W-:Y:S01]  /*12480*/  FADD R228, R227, R228 ;  /* 0x000000e4e3e47221 */ /* 0x000fe20000000000 */
[----:B------:R-:W1:Y:S01]  /*12490*/  MUFU.EX2 R25, R25 ;  /* 0x0000001900197308 */ /* 0x000e620000000800 */
[----:B--2---:R-:W-:Y:S01]  /*124a0*/  @!P4 FMUL R147, R147, R147 ;  /* 0x000000939393c220 */ /* 0x004fe20000400000 */
[----:B------:R-:W-:Y:S01]  /*124b0*/  FSETP.GEU.AND P4, PT, R22, -126, PT ;  /* 0xc2fc00001600780b */ /* 0x000fe20003f8e000 */
[----:B------:R-:W-:-:S04]  /*124c0*/  FADD R41, R228, R41 ;  /* 0x00000029e4297221 */ /* 0x000fc80000000000 */
[----:B------:R-:W-:Y:S01]  /*124d0*/  @!P3 FMUL R140, R140, 0.5 ;  /* 0x3f0000008c8cb820 */ /* 0x000fe20000400000 */
[----:B------:R-:W-:Y:S01]  /*124e0*/  FADD R230, R41, R230 ;  /* 0x000000e629e67221 */ /* 0x000fe20000000000 */
[----:B---3--:R-:W-:Y:S01]  /*124f0*/  @!P5 FMUL R30, R30, R30 ;  /* 0x0000001e1e1ed220 */ /* 0x008fe20000400000 */
[----:B------:R-:W-:Y:S01]  /*12500*/  FSETP.GEU.AND P5, PT, R139, -126, PT ;  /* 0xc2fc00008b00780b */ /* 0x000fe20003fae000 */
[----:B------:R-:W2:Y:S01]  /*12510*/  MUFU.EX2 R33, R140 ;  /* 0x0000008c00217308 */ /* 0x000ea20000000800 */
[----:B------:R-:W-:Y:S02]  /*12520*/  FADD R231, R230, R231 ;  /* 0x000000e7e6e77221 */ /* 0x000fe40000000000 */
[----:B------:R-:W-:Y:S01]  /*12530*/  F2FP.F16.F32.PACK_AB R79, R30, R29 ;  /* 0x0000001d1e4f723e */ /* 0x000fe200000000ff */
[----:B------:R-:W-:Y:S01]  /*12540*/  @!P4 FMUL R22, R22, 0.5 ;  /* 0x3f0000001616c820 */ /* 0x000fe20000400000 */
[----:B------:R-:W-:Y:S01]  /*12550*/  FADD R232, R231, R232 ;  /* 0x000000e8e7e87221 */ /* 0x000fe20000000000 */
[----:B-1----:R-:W-:Y:S01]  /*12560*/  @!P6 FMUL R25, R25, R25 ;  /* 0x000000191919e220 */ /* 0x002fe20000400000 */
[----:B------:R-:W-:Y:S01]  /*12570*/  WARPGROUP.ARRIVE ;  /* 0x00000000000079c5 */ /* 0x000fe20000000000 */
[----:B------:R-:W-:Y:S01]  /*12580*/  FSETP.GEU.AND P6, PT, R141, -126, PT ;  /* 0xc2fc00008d00780b */ /* 0x000fe20003fce000 */
[----:B------:R-:W-:Y:S01]  /*12590*/  FADD R45, R232, R45 ;  /* 0x0000002de82d7221 */ /* 0x000fe20000000000 */
[----:B------:R-:W1:Y:S02]  /*125a0*/  MUFU.EX2 R22, R22 ;  /* 0x0000001600167308 */ /* 0x000e640000000800 */
[----:B------:R-:W-:Y:S01]  /*125b0*/  @!P5 FMUL R139, R139, 0.5 ;  /* 0x3f0000008b8bd820 */ /* 0x000fe20000400000 */
[----:B------:R-:W-:Y:S01]  /*125c0*/  HGMMA.64x96x16.F32 R152, R76, gdesc[UR4].tnspB, R152, gsb0 ;  /* 0x416000044c987df0 */ /* 0x000fe20008000898 */
[----:B------:R-:W-:Y:S01]  /*125d0*/  R2UR UR6, R34 ;  /* 0x00000000220672ca */ /* 0x000fe200000e0000 */
[----:B------:R-:W-:Y:S01]  /*125e0*/  FADD R34, R235, R80 ;  /* 0x00000050eb227221 */ /* 0x000fe20000000000 */
[----:B------:R-:W-:Y:S01]  /*125f0*/  R2UR UR7, R35 ;  /* 0x00000000230772ca */ /* 0x000fe200000e0000 */
[----:B--2---:R-:W-:Y:S01]  /*12600*/  @!P3 FMUL R33, R33, R33 ;  /* 0x000000212121b220 */ /* 0x004fe20000400000 */
[----:B------:R-:W2:Y:S01]  /*12610*/  MUFU.EX2 R32, R139 ;  /* 0x0000008b00207308 */ /* 0x000ea20000000800 */
[----:B------:R-:W-:Y:S01]  /*12620*/  F2FP.F16.F32.PACK_AB R80, R25, R24 ;  /* 0x000000181950723e */ /* 0x000fe200000000ff */
[----:B------:R-:W-:Y:S01]  /*12630*/  FADD R46, R45, R46 ;  /* 0x0000002e2d2e7221 */ /* 0x000fe20000000000 */
[----:B------:R-:W-:Y:S01]  /*12640*/  @!P6 FMUL R141, R141, 0.5 ;  /* 0x3f0000008d8de820 */ /* 0x000fe20000400000 */
[----:B------:R-:W-:Y:S01]  /*12650*/  FSETP.GEU.AND P3, PT, R144, -126, PT ;  /* 0xc2fc00009000780b */ /* 0x000fe20003f6e000 */
[----:B------:R-:W-:Y:S01]  /*12660*/  FADD R34, R34, R49 ;  /* 0x0000003122227221 */ /* 0x000fe20000000000 */
[----:B------:R-:W-:-:S02]  /*12670*/  FADD R237, R46, R237 ;  /* 0x000000ed2eed7221 */ /* 0x000fc40000000000 */
[----:B------:R-:W3:Y:S01]  /*12680*/  MUFU.EX2 R36, R141 ;  /* 0x0000008d00247308 */ /* 0x000ee20000000800 */
[----:B------:R-:W-:Y:S01]  /*12690*/  FADD R87, R34, R87 ;  /* 0x0000005722577221 */ /* 0x000fe20000000000 */
[----:B------:R-:W-:Y:S01]  /*126a0*/  FADD R237, R237, R236 ;  /* 0x000000eceded7221 */ /* 0x000fe20000000000 */
[----:B-1----:R-:W-:Y:S02]  /*126b0*/  @!P4 FMUL R22, R22, R22 ;  /* 0x000000161616c220 */ /* 0x002fe40000400000 */
[----:B------:R-:W-:Y:S01]  /*126c0*/  FADD R50, R87, R50 ;  /* 0x0000003257327221 */ /* 0x000fe20000000000 */
[----:B------:R-:W-:Y:S01]  /*126d0*/  FADD R48, R237, R48 ;  /* 0x00000030ed307221 */ /* 0x000fe20000000000 */
[----:B--2---:R-:W-:Y:S01]  /*126e0*/  @!P5 FMUL R32, R32, R32 ;  /* 0x000000202020d220 */ /* 0x004fe20000400000 */
[----:B------:R-:W-:Y:S01]  /*126f0*/  FSETP.GEU.AND P5, PT, R143, -126, PT ;  /* 0xc2fc00008f00780b */ /* 0x000fe20003fae000 */
[----:B------:R-:W-:Y:S01]  /*12700*/  @!P3 FMUL R144, R144, 0.5 ;  /* 0x3f0000009090b820 */ /* 0x000fe20000400000 */
[----:B------:R-:W-:Y:S01]  /*12710*/  FADD R51, R48, R51 ;  /* 0x0000003330337221 */ /* 0x000fe20000000000 */
[----:B------:R-:W-:Y:S01]  /*12720*/  FADD R53, R50, R53 ;  /* 0x0000003532357221 */ /* 0x000fe20000000000 */
[----:B------:R-:W-:-:S02]  /*12730*/  F2FP.F16.F32.PACK_AB R81, R32, R31 ;  /* 0x0000001f2051723e */ /* 0x000fc400000000ff */
[----:B------:R-:W-:Y:S01]  /*12740*/  FADD R84, R51, R84 ;  /* 0x0000005433547221 */ /* 0x000fe20000000000 */
[----:B---3--:R-:W-:Y:S01]  /*12750*/  @!P6 FMUL R36, R36, R36 ;  /* 0x000000242424e220 */ /* 0x008fe20000400000 */
[----:B------:R-:W-:Y:S01]  /*12760*/  FSETP.GEU.AND P6, PT, R145, -126, PT ;  /* 0xc2fc00009100780b */ /* 0x000fe20003fce000 */
[----:B------:R-:W1:Y:S01]  /*12770*/  MUFU.EX2 R144, R144 ;  /* 0x0000009000907308 */ /* 0x000e620000000800 */
[----:B------:R-:W-:Y:S01]  /*12780*/  FADD R85, R84, R85 ;  /* 0x0000005554557221 */ /* 0x000fe20000000000 */
[----:B------:R-:W-:Y:S01]  /*12790*/  FADD R52, R53, R52 ;  /* 0x0000003435347221 */ /* 0x000fe20000000000 */
[----:B------:R-:W-:Y:S01]  /*127a0*/  F2FP.F16.F32.PACK_AB R82, R36, R33 ;  /* 0x000000212452723e */ /* 0x000fe200000000ff */
[----:B------:R-:W-:Y:S01]  /*127b0*/  @!P5 FMUL R143, R143, 0.5 ;  /* 0x3f0000008f8fd820 */ /* 0x000fe20000400000 */
[----:B------:R-:W-:Y:S01]  /*127c0*/  FADD R54, R85, R54 ;  /* 0x0000003655367221 */ /* 0x000fe20000000000 */
[----:B------:R-:W-:-:S03]  /*127d0*/  FADD R89, R52, R89 ;  /* 0x0000005934597221 */ /* 0x000fc60000000000 */
[----:B------:R-:W-:Y:S01]  /*127e0*/  FADD R55, R54, R55 ;  /* 0x0000003736377221 */ /* 0x000fe20000000000 */
[----:B------:R-:W2:Y:S01]  /*127f0*/  MUFU.EX2 R143, R143 ;  /* 0x0000008f008f7308 */ /* 0x000ea20000000800 */
[----:B------:R-:W-:Y:S01]  /*12800*/  FADD R89, R89, R88 ;  /* 0x0000005859597221 */ /* 0x000fe20000000000 */
[----:B------:R-:W-:Y:S01]  /*12810*/  @!P6 FMUL R145, R145, 0.5 ;  /* 0x3f0000009191e820 */ /* 0x000fe20000400000 */
[----:B------:R-:W-:Y:S02]  /*12820*/  FADD R86, R55, R86 ;  /* 0x0000005637567221 */ /* 0x000fe40000000000 */
[----:B------:R-:W-:Y:S01]  /*12830*/  FADD R56, R89, R56 ;  /* 0x0000003859387221 */ /* 0x000fe20000000000 */
[----:B-1----:R-:W-:Y:S02]  /*12840*/  @!P3 FMUL R144, R144, R144 ;  /* 0x000000909090b220 */ /* 0x002fe40000400000 */
[----:B------:R-:W1:Y:S01]  /*12850*/  MUFU.EX2 R145, R145 ;  /* 0x0000009100917308 */ /* 0x000e620000000800 */
[----:B------:R-:W-:Y:S01]  /*12860*/  FSETP.GEU.AND P3, PT, R148, -126, PT ;  /* 0xc2fc00009400780b */ /* 0x000fe20003f6e000 */
[----:B------:R-:W-:Y:S01]  /*12870*/  FADD R91, R86, R91 ;  /* 0x0000005b565b7221 */ /* 0x000fe20000000000 */
[----:B------:R-:W-:-:S03]  /*12880*/  FADD R57, R56, R57 ;  /* 0x0000003938397221 */ /* 0x000fc60000000000 */
[----:B------:R-:W-:Y:S01]  /*12890*/  FADD R58, R91, R58 ;  /* 0x0000003a5b3a7221 */ /* 0x000fe20000000000 */
[----:B------:R-:W-:Y:S01]  /*128a0*/  FADD R92, R57, R92 ;  /* 0x0000005c395c7221 */ /* 0x000fe20000000000 */
[----:B--2---:R-:W-:Y:S01]  /*128b0*/  @!P5 FMUL R143, R143, R143 ;  /* 0x0000008f8f8fd220 */ /* 0x004fe20000400000 */
[----:B------:R-:W-:Y:S01]  /*128c0*/  FSETP.GEU.AND P5, PT, R146, -126, PT ;  /* 0xc2fc00009200780b */ /* 0x000fe20003fae000 */
[----:B------:R-:W-:Y:S01]  /*128d0*/  FADD R58, R58, R59 ;  /* 0x0000003b3a3a7221 */ /* 0x000fe20000000000 */
[----:B------:R-:W-:Y:S02]  /*128e0*/  FADD R95, R92, R95 ;  /* 0x0000005f5c5f7221 */ /* 0x000fe40000000000 */
[----:B------:R-:W-:Y:S01]  /*128f0*/  F2FP.F16.F32.PACK_AB R83, R143, R37 ;  /* 0x000000258f53723e */ /* 0x000fe200000000ff */
[----:B------:R-:W-:Y:S01]  /*12900*/  @!P3 FMUL R148, R148, 0.5 ;  /* 0x3f0000009494b820 */ /* 0x000fe20000400000 */
[----:B------:R-:W-:Y:S01]  /*12910*/  FADD R93, R58, R93 ;  /* 0x0000005d3a5d7221 */ /* 0x000fe20000000000 */
[----:B-1----:R-:W-:Y:S01]  /*12920*/  @!P6 FMUL R145, R145, R145 ;  /* 0x000000919191e220 */ /* 0x002fe20000400000 */
[----:B------:R-:W-:Y:S01]  /*12930*/  FSETP.GEU.AND P6, PT, R23, -126, PT ;  /* 0xc2fc00001700780b */ /* 0x000fe20003fce000 */
[----:B------:R-:W-:Y:S01]  /*12940*/  FADD R60, R95, R60 ;  /* 0x0000003c5f3c7221 */ /* 0x000fe20000000000 */
[----:B------:R-:W-:Y:S01]  /*12950*/  FADD R90, R93, R90 ;  /* 0x0000005a5d5a7221 */ /* 0x000fe20000000000 */
[----:B------:R-:W1:Y:S01]  /*12960*/  MUFU.EX2 R148, R148 ;  /* 0x0000009400947308 */ /* 0x000e620000000800 */
        /* <DEDUP_REMOVED lines=9> */
[----:B------:R-:W-:Y:S02]  /*12a00*/  FADD R96, R99, R96 ;  /* 0x0000006063607221 */ /* 0x000fe40000000000 */
[----:B------:R-:W-:Y:S01]  /*12a10*/  FADD R97, R94, R97 ;  /* 0x000000615e617221 */ /* 0x000fe20000000000 */
[----:B------:R-:W3:Y:S01]  /*12a20*/  MUFU.EX2 R23, R23 ;  /* 0x0000001700177308 */ /* 0x000ee20000000800 */
[----:B-1----:R-:W-:Y:S01]  /*12a30*/  @!P3 FMUL R148, R148, R148 ;  /* 0x000000949494b220 */ /* 0x002fe20000400000 */
        /* <DEDUP_REMOVED lines=9> */
[----:B------:R-:W-:Y:S01]  /*12ad0*/  FADD R101, R98, R101 ;  /* 0x0000006562657221 */ /* 0x000fe20000000000 */
[----:B------:R-:W-:Y:S01]  /*12ae0*/  FADD R100, R100, R103 ;  /* 0x0000006764647221 */ /* 0x000fe20000000000 */
[----:B---3--:R-:W-:-:S02]  /*12af0*/  @!P6 FMUL R23, R23, R23 ;  /* 0x000000171717e220 */ /* 0x008fc40000400000 */
[----:B------:R-:W-:Y:S01]  /*12b00*/  FADD R68, R101, R68 ;  /* 0x0000004465447221 */ /* 0x000fe20000000000 */
[----:B------:R-:W-:Y:S02]  /*12b10*/  FADD R69, R100, R69 ;  /* 0x0000004564457221 */ /* 0x000fe40000000000 */
[----:B------:R-:W-:Y:S01]  /*12b20*/  F2FP.F16.F32.PACK_AB R86, R23, R148 ;  /* 0x000000941756723e */ /* 0x000fe200000000ff */
[----:B------:R-:W-:Y:S02]  /*12b30*/  WARPGROUP.DEPBAR.LE gsb0, 0x0 ;  /* 0x00008000000079c5 */ /* 0x000fe40000010000 */
[----:B------:R-:W-:Y:S01]  /*12b40*/  WARPGROUP.ARRIVE ;  /* 0x00000000000079c5 */ /* 0x000fe20000000000 */
[----:B------:R-:W-:Y:S01]  /*12b50*/  @!P5 FMUL R150, R150, 0.5 ;  /* 0x3f0000009696d820 */ /* 0x000fe20000400000 */
[----:B------:R-:W-:Y:S01]  /*12b60*/  FADD R71, R68, R71 ;  /* 0x0000004744477221 */ /* 0x000fe20000000000 */
[----:B------:R-:W-:Y:S02]  /*12b70*/  FADD R69, R69, R70 ;  /* 0x0000004645457221 */ /* 0x000fe40000000000 */
[----:B------:R-:W1:Y:S01]  /*12b80*/  MUFU.EX2 R39, R150 ;  /* 0x0000009600277308 */ /* 0x000e620000000800 */
[----:B------:R-:W-:Y:S01]  /*12b90*/  HGMMA.64x96x16.F32 R152, R80, gdesc[UR4].tnspB, R152, gsb0 ;  /* 0x4160000450987df0 */ /* 0x000fe20008000898 */
[----:B------:R-:W-:Y:S01]  /*12ba0*/  R2UR UR6, R212 ;  /* 0x00000000d40672ca */ /* 0x000fe200000e0000 */
[----:B------:R-:W-:Y:S01]  /*12bb0*/  FADD R102, R71, R102 ;  /* 0x0000006647667221 */ /* 0x000fe20000000000 */
[----:B------:R-:W-:Y:S01]  /*12bc0*/  R2UR UR7, R213 ;  /* 0x00000000d50772ca */ /* 0x000fe200000e0000 */
[----:B------:R-:W-:-:S02]  /*12bd0*/  FADD R104, R69, R104 ;  /* 0x0000006845687221 */ /* 0x000fc40000000000 */
[----:B------:R-:W-:Y:S02]  /*12be0*/  FADD R105, R102, R105 ;  /* 0x0000006966697221 */ /* 0x000fe40000000000 */
[----:B------:R-:W-:Y:S02]  /*12bf0*/  FADD R104, R104, R107 ;  /* 0x0000006b68687221 */ /* 0x000fe40000000000 */
[----:B------:R-:W-:Y:S02]  /*12c00*/  FADD R28, R105, R28 ;  /* 0x0000001c691c7221 */ /* 0x000fe40000000000 */
[----:B------:R-:W-:Y:S02]  /*12c10*/  FADD R13, R104, R13 ;  /* 0x0000000d680d7221 */ /* 0x000fe40000000000 */
[----:B------:R-:W-:Y:S01]  /*12c20*/  FADD R15, R28, R15 ;  /* 0x0000000f1c0f7221 */ /* 0x000fe20000000000 */
[----:B-1----:R-:W-:Y:S01]  /*12c30*/  @!P5 FMUL R39, R39, R39 ;  /* 0x000000272727d220 */ /* 0x002fe20000400000 */
[----:B------:R-:W-:-:S02]  /*12c40*/  FADD R72, R13, R72 ;  /* 0x000000480d487221 */ /* 0x000fc40000000000 */
[----:B------:R-:W-:Y:S02]  /*12c50*/  FADD R26, R15, R26 ;  /* 0x0000001a0f1a7221 */ /* 0x000fe40000000000 */
[----:B------:R-:W-:Y:S01]  /*12c60*/  F2FP.F16.F32.PACK_AB R87, R22, R39 ;  /* 0x000000271657723e */ /* 0x000fe200000000ff */
[----:B------:R-:W-:Y:S01]  /*12c70*/  FADD R29, R72, R29 ;  /* 0x0000001d481d7221 */ /* 0x000fe20000000000 */
[----:B------:R-:W-:-:S03]  /*12c80*/  FADD R27, R26, R27 ;  /* 0x0000001b1a1b7221 */ /* 0x000fc60000000000 */
[----:B------:R-:W-:Y:S01]  /*12c90*/  FADD R30, R29, R30 ;  /* 0x0000001e1d1e7221 */ /* 0x000fe20000000000 */
[----:B------:R-:W-:Y:S01]  /*12ca0*/  FADD R24, R27, R24 ;  /* 0x000000181b187221 */ /* 0x000fe20000000000 */
[----:B------:R-:W-:Y:S02]  /*12cb0*/  SEL R29, R7, RZ, P2 ;  /* 0x000000ff071d7207 */ /* 0x000fe40001000000 */
[----:B------:R-:W-:Y:S01]  /*12cc0*/  FADD R31, R30, R31 ;  /* 0x0000001f1e1f7221 */ /* 0x000fe20000000000 */
[----:B------:R-:W-:Y:S01]  /*12cd0*/  FADD R24, R24, R25 ;  /* 0x0000001918187221 */ /* 0x000fe20000000000 */
[----:B------:R-:W-:Y:S02]  /*12ce0*/  LEA R7, R29, R14, 0x3 ;  /* 0x0000000e1d077211 */ /* 0x000fe400078e18ff */
[----:B------:R-:W-:Y:S01]  /*12cf0*/  FADD R32, R31, R32 ;  /* 0x000000201f207221 */ /* 0x000fe20000000000 */
[----:B------:R-:W-:Y:S01]  /*12d00*/  FADD R33, R24, R33 ;  /* 0x0000002118217221 */ /* 0x000fe20000000000 */
[----:B------:R-:W-:-:S02]  /*12d10*/  PRMT R7, RZ, 0x654, R7 ;  /* 0x00000654ff077816 */ /* 0x000fc40000000007 */
[----:B------:R-:W-:Y:S01]  /*12d20*/  FADD R32, R32, R37 ;  /* 0x0000002520207221 */ /* 0x000fe20000000000 */
[----:B------:R-:W-:-:S03]  /*12d30*/  FADD R33, R33, R36 ;  /* 0x0000002421217221 */ /* 0x000fc60000000000 */
        /* <DEDUP_REMOVED lines=9> */
[----:B------:R-:W-:Y:S02]  /*12dd0*/  WARPGROUP.DEPBAR.LE gsb0, 0x0 ;  /* 0x00008000000079c5 */ /* 0x000fe40000010000 */
[----:B------:R-:W-:-:S06]  /*12de0*/  WARPGROUP.ARRIVE ;  /* 0x00000000000079c5 */ /* 0x000fcc0000000000 */
[----:B------:R-:W-:Y:S03]  /*12df0*/  HGMMA.64x96x16.F32 R152, R84, gdesc[UR4].tnspB, R152, gsb0 ;  /* 0x4160000454987df0 */ /* 0x000fe60008000898 */
[----:B------:R-:W-:Y:S02]  /*12e00*/  WARPGROUP.DEPBAR.LE gsb0, 0x0 ;  /* 0x00008000000079c5 */ /* 0x000fe40000010000 */
[----:B------:R1:W-:Y:S01]  /*12e10*/  SYNCS.ARRIVE.TRANS64.RED.A1T0 RZ, [R7+URZ], RZ ;  /* 0x000000ff07ff79a7 */ /* 0x0003e2000810043f */
[----:B------:R-:W-:Y:S05]  /*12e20*/  @P1 BRA `(.L_x_46) ;  /* 0x0000000000dc1947 */ /* 0x000fea0003800000 */
[----:B------:R-:W-:Y:S01]  /*12e30*/  ISETP.LT.OR P1, PT, R8, 0x1, !P0 ;  /* 0x000000010800780c */ /* 0x000fe20004721670 */
[----:B------:R-:W-:-:S12]  /*12e40*/  BSSY B0, `(.L_x_47) ;  /* 0x0000034000007945 */ /* 0x000fd80003800000 */
[----:B------:R-:W-:Y:S05]  /*12e50*/  @P1 BRA `(.L_x_48) ;  /* 0x0000000000c81947 */ /* 0x000fea0003800000 */
[----:B------:R-:W-:Y:S02]  /*12e60*/  ISETP.NE.AND P2, PT, R0, RZ, PT ;  /* 0x000000ff0000720c */ /* 0x000fe40003f45270 */
[----:B-1----:R-:W-:Y:S02]  /*12e70*/  LEA R7, R5, R2, 0x3 ;  /* 0x0000000205077211 */ /* 0x002fe400078e18ff */
[----:B------:R-:W-:-:S09]  /*12e80*/  SHF.L.U32 R22, R6, 0x1f, RZ ;  /* 0x0000001f06167819 */ /* 0x000fd200000006ff */
.L_x_49:
        /* <DEDUP_REMOVED lines=10> */
.L_x_50:
        /* <DEDUP_REMOVED lines=36> */
[----:B--2---:R-:W-:Y:S01]  /*13170*/  NOP ;  /* 0x0000000000007918 */ /* 0x004fe20000000000 */
.L_x_48:
[----:B------:R-:W-:Y:S05]  /*13180*/  BSYNC B0 ;  /* 0x0000000000007941 */ /* 0x000fea0003800000 */
.L_x_47:
[----:B------:R-:W-:-:S07]  /*13190*/  VIADD R8, R8, 0xffffffff ;  /* 0xffffffff08087836 */ /* 0x000fce0000000000 */
.L_x_46:
[C---:B------:R-:W-:Y:S01]  /*131a0*/  ISETP.GT.AND P3, PT, R19.reuse, 0x1, PT ;  /* 0x000000011300780c */ /* 0x040fe20003f64270 */
[----:B------:R-:W-:Y:S01]  /*131b0*/  VIADD R19, R19, 0xffffffff ;  /* 0xffffffff13137836 */ /* 0x000fe20000000000 */
[----:B------:R-:W-:Y:S01]  /*131c0*/  IADD3 R17, R17, 0x1, RZ ;  /* 0x0000000111117810 */ /* 0x000fe20007ffe0ff */
[----:B------:R-:W-:Y:S01]  /*131d0*/  IMAD.MOV.U32 R22, RZ, RZ, R21 ;  /* 0x000000ffff167224 */ /* 0x000fe200078e0015 */
[----:B-1----:R-:W-:Y:S02]  /*131e0*/  IADD3 R7, R29, 0x1, RZ ;  /* 0x000000011d077810 */ /* 0x002fe40007ffe0ff */
[----:B------:R-:W-:Y:S02]  /*131f0*/  ISETP.NE.AND P1, PT, R17, 0x4, PT ;  /* 0x000000041100780c */ /* 0x000fe40003f25270 */
[----:B------:R-:W-:Y:S02]  /*13200*/  ISETP.NE.AND P2, PT, R7, 0x4, PT ;  /* 0x000000040700780c */ /* 0x000fe40003f45270 */
[----:B------:R-:W-:-:S02]  /*13210*/  SEL R23, RZ, 0x1, P1 ;  /* 0x00000001ff177807 */ /* 0x000fc40000800000 */
[----:B------:R-:W-:Y:S02]  /*13220*/  IADD3 R12, R12, 0x100, RZ ;  /* 0x000001000c0c7810 */ /* 0x000fe40007ffe0ff */
[----:B------:R-:W-:Y:S02]  /*13230*/  LOP3.LUT R4, R4, R23, RZ, 0x3c, !PT ;  /* 0x0000001704047212 */ /* 0x000fe400078e3cff */
[----:B------:R-:W-:Y:S02]  /*13240*/  MOV R23, R20 ;  /* 0x0000001400177202 */ /* 0x000fe40000000f00 */
[----:B------:R-:W-:Y:S02]  /*13250*/  SEL R17, R17, RZ, P1 ;  /* 0x000000ff11117207 */ /* 0x000fe40000800000 */
[----:B------:R-:W-:Y:S01]  /*13260*/  SEL R7, R7, RZ, P2 ;  /* 0x000000ff07077207 */ /* 0x000fe20001000000 */
[----:B------:R-:W-:Y:S06]  /*13270*/  @P3 BRA `(.L_x_51) ;  /* 0xffffff9400e03947 */ /* 0x000fec000383ffff */
.L_x_37:
[----:B------:R-:W-:Y:S05]  /*13280*/  WARPSYNC.ALL ;  /* 0x0000000000007948 */ /* 0x000fea0003800000 */
[----:B------:R-:W3:Y:S01]  /*13290*/  SHFL.BFLY PT, R0, R15, 0x1, 0x1f ;  /* 0x0c201f000f007f89 */ /* 0x000ee200000e0000 */
[----:B------:R-:W-:Y:S01]  /*132a0*/  BSSY B0, `(.L_x_52) ;  /* 0x0000023000007945 */ /* 0x000fe20003800000 */
[----:B------:R-:W-:Y:S02]  /*132b0*/  MOV R7, 0x7f800000 ;  /* 0x7f80000000077802 */ /* 0x000fe40000000f00 */
[----:B------:R-:W4:Y:S01]  /*132c0*/  SHFL.BFLY PT, R4, R13, 0x1, 0x1f ;  /* 0x0c201f000d047f89 */ /* 0x000f2200000e0000 */
[----:B------:R-:W-:-:S02]  /*132d0*/  MOV R8, 0x3f800000 ;  /* 0x3f80000000087802 */ /* 0x000fc40000000f00 */
[----:B------:R-:W-:Y:S01]  /*132e0*/  MOV R9, 0x7f800000 ;  /* 0x7f80000000097802 */ /* 0x000fe20000000f00 */
[----:B---3--:R-:W-:Y:S01]  /*132f0*/  FADD R0, R0, R15 ;  /* 0x0000000f00007221 */ /* 0x008fe20000000000 */
[----:B----4-:R-:W-:-:S04]  /*13300*/  FADD R14, R4, R13 ;  /* 0x0000000d040e7221 */ /* 0x010fc80000000000 */
[----:B------:R-:W3:Y:S01]  /*13310*/  SHFL.BFLY PT, R3, R0, 0x2, 0x1f ;  /* 0x0c401f0000037f89 */ /* 0x000ee200000e0000 */
[----:B------:R-:W-:-:S03]  /*13320*/  IMAD.MOV.U32 R4, RZ, RZ, 0x3f800000 ;  /* 0x3f800000ff047424 */ /* 0x000fc600078e00ff */
[----:B------:R-:W4:Y:S01]  /*13330*/  SHFL.BFLY PT, R17, R14, 0x2, 0x1f ;  /* 0x0c401f000e117f89 */ /* 0x000f2200000e0000 */
[C---:B---3--:R-:W-:Y:S01]  /*13340*/  FSETP.NE.AND P0, PT, R0.reuse, -R3, PT ;  /* 0x800000030000720b */ /* 0x048fe20003f05000 */
[----:B------:R-:W-:Y:S01]  /*13350*/  FADD R3, R0, R3 ;  /* 0x0000000300037221 */ /* 0x000fe20000000000 */
[----:B----4-:R-:W-:-:S11]  /*13360*/  FADD R6, R14, R17 ;  /* 0x000000110e067221 */ /* 0x010fd60000000000 */
[----:B------:R-:W-:Y:S05]  /*13370*/  @!P0 BRA `(.L_x_53) ;  /* 0x0000000000548947 */ /* 0x000fea0003800000 */
[----:B------:R-:W-:Y:S01]  /*13380*/  IADD3 R0, R3, 0x1800000, RZ ;  /* 0x0180000003007810 */ /* 0x000fe20007ffe0ff */
[----:B------:R-:W-:Y:S03]  /*13390*/  BSSY B1, `(.L_x_54) ;  /* 0x000000c000017945 */ /* 0x000fe60003800000 */
[----:B------:R-:W-:-:S04]  /*133a0*/  LOP3.LUT R0, R0, 0x7f800000, RZ, 0xc0, !PT ;  /* 0x7f80000000007812 */ /* 0x000fc800078ec0ff */
[----:B------:R-:W-:-:S13]  /*133b0*/  ISETP.GT.U32.AND P0, PT, R0, 0x1ffffff, PT ;  /* 0x01ffffff0000780c */ /* 0x000fda0003f04070 */
[----:B------:R-:W-:Y:S05]  /*133c0*/  @P0 BRA `(.L_x_55) ;  /* 0x0000000000100947 */ /* 0x000fea0003800000 */
[----:B------:R-:W-:-:S07]  /*133d0*/  MOV R12, 0x133f0 ;  /* 0x000133f0000c7802 */ /* 0x000fce0000000f00 */
[----:B-12---:R-:W-:Y:S05]  /*133e0*/  CALL.REL.NOINC `($__internal_0_$__cuda_sm20_rcp_rn_f32_slowpath) ;  /* 0x0000001400607944 */ /* 0x006fea0003c00000 */
[----:B------:R-:W-:Y:S01]  /*133f0*/  IMAD.MOV.U32 R4, RZ, RZ, R0 ;  /* 0x000000ffff047224 */ /* 0x000fe200078e0000 */
[----:B------:R-:W-:Y:S06]  /*13400*/  BRA `(.L_x_56) ;  /* 0x0000000000107947 */ /* 0x000fec0003800000 */
.L_x_55:
[----:B------:R-:W3:Y:S02]  /*13410*/  MUFU.RCP R4, R3 ;  /* 0x0000000300047308 */ /* 0x000ee40000001000 */
[----:B---3--:R-:W-:-:S04]  /*13420*/  FFMA R0, R3, R4, -1 ;  /* 0xbf80000003007423 */ /* 0x008fc80000000004 */
[----:B------:R-:W-:-:S04]  /*13430*/  FADD.FTZ R5, -R0, -RZ ;  /* 0x800000ff00057221 */ /* 0x000fc80000010100 */
[----:B------:R-:W-:-:S07]  /*13440*/  FFMA R4, R4, R5, R4 ;  /* 0x0000000504047223 */ /* 0x000fce0000000004 */
.L_x_56:
[----:B------:R-:W-:Y:S05]  /*13450*/  BSYNC B1 ;  /* 0x0000000000017941 */ /* 0x000fea0003800000 */
.L_x_54:
[----:B------:R-:W-:Y:S01]  /*13460*/  FSETP.GEU.AND P0, PT, |R3|, 1.175494350822287508e-38, PT ;  /* 0x008000000300780b */ /* 0x000fe20003f0e200 */
[----:B------:R-:W-:-:S12]  /*13470*/  ULDC UR6, c[0x0][0x600] ;  /* 0x0001800000067ab9 */ /* 0x000fd80000000800 */
[----:B------:R-:W-:-:S04]  /*13480*/  @!P0 FMUL R3, R3, 16777216 ;  /* 0x4b80000003038820 */ /* 0x000fc80000400000 */
[----:B------:R-:W3:Y:S02]  /*13490*/  MUFU.LG2 R0, R3 ;  /* 0x0000000300007308 */ /* 0x000ee40000000c00 */
[----:B---3--:R-:W-:-:S04]  /*134a0*/  @!P0 FADD R0, R0, -24 ;  /* 0xc1c0000000008421 */ /* 0x008fc80000000000 */
[----:B------:R-:W-:-:S04]  /*134b0*/  FMUL R9, R0, 0.69314718246459960938 ;  /* 0x3f31721800097820 */ /* 0x000fc80000400000 */
[----:B------:R-:W-:-:S07]  /*134c0*/  FFMA R9, R20, UR6, R9 ;  /* 0x0000000614097c23 */ /* 0x000fce0008000009 */
.L_x_53:
[----:B------:R-:W-:Y:S05]  /*134d0*/  BSYNC B0 ;  /* 0x0000000000007941 */ /* 0x000fea0003800000 */
.L_x_52:
[----:B------:R-:W-:Y:S01]  /*134e0*/  FSETP.NE.AND P0, PT, R14, -R17, PT ;  /* 0x800000110e00720b */ /* 0x000fe20003f05000 */
[----:B------:R-:W-:Y:S01]  /*134f0*/  ULDC UR4, c[0x0][0x608] ;  /* 0x0001820000047ab9 */ /* 0x000fe20000000800 */
[----:B------:R-:W-:Y:S01]  /*13500*/  BSSY B0, `(.L_x_57) ;  /* 0x0000031000007945 */ /* 0x000fe20003800000 */
[----:B------:R-:W-:-:S04]  /*13510*/  FMUL R4, R4, UR4 ;  /* 0x0000000404047c20 */ /* 0x000fc80008400000 */
        /* <DEDUP_REMOVED lines=24> */
[----:B------:R-:W-:Y:S06]  /*136a0*/  @!P0 BRA `(.L_x_58) ;  /* 0x0000000000588947 */ /* 0x000fec0003800000 */
[----:B------:R-:W-:Y:S01]  /*136b0*/  IADD3 R0, R6, 0x1800000, RZ ;  /* 0x0180000006007810 */ /* 0x000fe20007ffe0ff */
[----:B------:R-:W-:Y:S03]  /*136c0*/  BSSY B1, `(.L_x_59) ;  /* 0x000000d000017945 */ /* 0x000fe60003800000 */
[----:B------:R-:W-:-:S04]  /*136d0*/  LOP3.LUT R0, R0, 0x7f800000, RZ, 0xc0, !PT ;  /* 0x7f80000000007812 */ /* 0x000fc800078ec0ff */
[----:B------:R-:W-:-:S13]  /*136e0*/  ISETP.GT.U32.AND P0, PT, R0, 0x1ffffff, PT ;  /* 0x01ffffff0000780c */ /* 0x000fda0003f04070 */
[----:B------:R-:W-:Y:S05]  /*136f0*/  @P0 BRA `(.L_x_60) ;  /* 0x0000000000140947 */ /* 0x000fea0003800000 */
[----:B------:R-:W-:Y:S02]  /*13700*/  MOV R3, R6 ;  /* 0x0000000600037202 */ /* 0x000fe40000000f00 */
[----:B------:R-:W-:-:S07]  /*13710*/  MOV R12, 0x13730 ;  /* 0x00013730000c7802 */ /* 0x000fce0000000f00 */
[----:B-12---:R-:W-:Y:S05]  /*13720*/  CALL.REL.NOINC `($__internal_0_$__cuda_sm20_rcp_rn_f32_slowpath) ;  /* 0x0000001000907944 */ /* 0x006fea0003c00000 */
[----:B------:R-:W-:Y:S01]  /*13730*/  IMAD.MOV.U32 R8, RZ, RZ, R0 ;  /* 0x000000ffff087224 */ /* 0x000fe200078e0000 */
[----:B------:R-:W-:Y:S06]  /*13740*/  BRA `(.L_x_61) ;  /* 0x0000000000107947 */ /* 0x000fec0003800000 */
.L_x_60:
[----:B------:R-:W3:Y:S02]  /*13750*/  MUFU.RCP R3, R6 ;  /* 0x0000000600037308 */ /* 0x000ee40000001000 */
[----:B---3--:R-:W-:-:S04]  /*13760*/  FFMA R0, R6, R3, -1 ;  /* 0xbf80000006007423 */ /* 0x008fc80000000003 */
[----:B------:R-:W-:-:S04]  /*13770*/  FADD.FTZ R0, -R0, -RZ ;  /* 0x800000ff00007221 */ /* 0x000fc80000010100 */
[----:B------:R-:W-:-:S07]  /*13780*/  FFMA R8, R3, R0, R3 ;  /* 0x0000000003087223 */ /* 0x000fce0000000003 */
.L_x_61:
[----:B------:R-:W-:Y:S05]  /*13790*/  BSYNC B1 ;  /* 0x0000000000017941 */ /* 0x000fea0003800000 */
.L_x_59:
[----:B------:R-:W-:Y:S01]  /*137a0*/  FSETP.GEU.AND P0, PT, |R6|, 1.175494350822287508e-38, PT ;  /* 0x008000000600780b */ /* 0x000fe20003f0e200 */
[----:B------:R-:W-:-:S12]  /*137b0*/  ULDC UR4, c[0x0][0x600] ;  /* 0x0001800000047ab9 */ /* 0x000fd80000000800 */
[----:B------:R-:W-:-:S04]  /*137c0*/  @!P0 FMUL R6, R6, 16777216 ;  /* 0x4b80000006068820 */ /* 0x000fc80000400000 */
[----:B------:R-:W3:Y:S02]  /*137d0*/  MUFU.LG2 R0, R6 ;  /* 0x0000000600007308 */ /* 0x000ee40000000c00 */
[----:B---3--:R-:W-:-:S04]  /*137e0*/  @!P0 FADD R0, R0, -24 ;  /* 0xc1c0000000008421 */ /* 0x008fc80000000000 */
[----:B------:R-:W-:-:S04]  /*137f0*/  FMUL R0, R0, 0.69314718246459960938 ;  /* 0x3f31721800007820 */ /* 0x000fc80000400000 */
[----:B------:R-:W-:-:S07]  /*13800*/  FFMA R7, R21, UR4, R0 ;  /* 0x0000000415077c23 */ /* 0x000fce0008000000 */
.L_x_58:
[----:B------:R-:W-:Y:S05]  /*13810*/  BSYNC B0 ;  /* 0x0000000000007941 */ /* 0x000fea0003800000 */
.L_x_57:
[C---:B------:R-:W-:Y:S01]  /*13820*/  LOP3.LUT P0, RZ, R16.reuse, 0x3, RZ, 0xc0, !PT ;  /* 0x0000000310ff7812 */ /* 0x040fe2000780c0ff */
[----:B------:R-:W-:Y:S01]  /*13830*/  ULDC UR4, c[0x0][0x608] ;  /* 0x0001820000047ab9 */ /* 0x000fe20000000800 */
[----:B------:R-:W-:Y:S01]  /*13840*/  LOP3.LUT R17, R16, 0x7f, RZ, 0xc0, !PT ;  /* 0x0000007f10117812 */ /* 0x000fe200078ec0ff */
[----:B------:R-:W-:Y:S01]  /*13850*/  ULDC.64 UR8, c[0x0][0x208] ;  /* 0x0000820000087ab9 */ /* 0x000fe20000000a00 */
[----:B------:R-:W-:Y:S01]  /*13860*/  FMUL R8, R8, UR4 ;  /* 0x0000000408087c20 */ /* 0x000fe20008400000 */
[----:B------:R-:W-:Y:S01]  /*13870*/  BSSY B0, `(.L_x_62) ;  /* 0x0000018000007945 */ /* 0x000fe20003800000 */
[----:B--2---:R-:W-:-:S07]  /*13880*/  SHF.R.U32.HI R18, RZ, 0x5, R17 ;  /* 0x00000005ff127819 */ /* 0x004fce0000011611 */
[----:B------:R-:W-:Y:S05]  /*13890*/  @P0 BRA `(.L_x_63) ;  /* 0x0000000000540947 */ /* 0x000fea0003800000 */
[----:B------:R-:W2:Y:S01]  /*138a0*/  S2UR UR4, SR_CTAID.X ;  /* 0x00000000000479c3 */ /* 0x000ea20000002500 */
[----:B------:R-:W-:Y:S02]  /*138b0*/  SHF.R.U32.HI R0, RZ, 0x2, R16 ;  /* 0x00000002ff007819 */ /* 0x000fe40000011610 */
[----:B------:R-:W-:Y:S02]  /*138c0*/  SHF.L.U32 R3, R18, 0x4, RZ ;  /* 0x0000000412037819 */ /* 0x000fe400000006ff */
[----:B------:R-:W-:-:S04]  /*138d0*/  LOP3.LUT R0, R0, 0x7, RZ, 0xc0, !PT ;  /* 0x0000000700007812 */ /* 0x000fc800078ec0ff */
[----:B------:R-:W-:Y:S01]  /*138e0*/  LOP3.LUT R0, R3, 0xfffffff0, R0, 0xe2, !PT ;  /* 0xfffffff003007812 */ /* 0x000fe200078ee200 */
[----:B--2---:R-:W-:-:S03]  /*138f0*/  USHF.L.U32 UR6, UR4, 0x6, URZ ;  /* 0x0000000604067899 */ /* 0x004fc6000800063f */
[----:B------:R-:W-:Y:S02]  /*13900*/  ULDC.64 UR4, c[0x0][0x688] ;  /* 0x0001a20000047ab9 */ /* 0x000fe40000000a00 */
[----:B------:R-:W-:Y:S02]  /*13910*/  UIMAD UR4, UR36, UR4, UR6 ;  /* 0x00000004240472a4 */ /* 0x000fe4000f8e0206 */
[----:B------:R-:W-:Y:S02]  /*13920*/  LOP3.LUT R3, R0, UR6, RZ, 0xfc, !PT ;  /* 0x0000000600037c12 */ /* 0x000fe4000f8efcff */
[----:B------:R-:W-:Y:S02]  /*13930*/  UIMAD UR4, UR37, UR5, UR4 ;  /* 0x00000005250472a4 */ /* 0x000fe4000f8e0204 */
[C---:B------:R-:W-:Y:S01]  /*13940*/  IADD3 R4, R3.reuse, 0x8, RZ ;  /* 0x0000000803047810 */ /* 0x040fe20007ffe0ff */
[----:B------:R-:W-:Y:S02]  /*13950*/  ULDC UR5, c[0x0][0x288] ;  /* 0x0000a20000057ab9 */ /* 0x000fe40000000800 */
[----:B------:R-:W-:-:S02]  /*13960*/  ISETP.GE.U32.AND P0, PT, R3, UR5, PT ;  /* 0x0000000503007c0c */ /* 0x000fc4000bf06070 */
[----:B------:R-:W-:Y:S02]  /*13970*/  IADD3 R0, P2, R0, UR4, RZ ;  /* 0x0000000400007c10 */ /* 0x000fe4000ff5e0ff */
[----:B------:R-:W-:Y:S01]  /*13980*/  ISETP.GE.U32.AND P1, PT, R4, UR5, PT ;  /* 0x0000000504007c0c */ /* 0x000fe2000bf26070 */
[----:B------:R-:W-:Y:S02]  /*13990*/  ULDC.64 UR4, c[0x0][0x680] ;  /* 0x0001a00000047ab9 */ /* 0x000fe40000000a00 */
[----:B------:R-:W-:Y:S01]  /*139a0*/  IMAD.X R3, RZ, RZ, RZ, P2 ;  /* 0x000000ffff037224 */ /* 0x000fe200010e06ff */
[----:B------:R-:W-:-:S04]  /*139b0*/  LEA R4, P2, R0, UR4, 0x2 ;  /* 0x0000000400047c11 */ /* 0x000fc8000f8410ff */
[----:B------:R-:W-:-:S05]  /*139c0*/  LEA.HI.X R5, R0, UR5, R3, 0x2, P2 ;  /* 0x0000000500057c11 */ /* 0x000fca00090f1403 */
[----:B------:R2:W-:Y:S04]  /*139d0*/  @!P0 STG.E desc[UR8][R4.64], R9 ;  /* 0x0000000904008986 */ /* 0x0005e8000c101908 */
[----:B------:R2:W-:Y:S02]  /*139e0*/  @!P1 STG.E desc[UR8][R4.64+0x20], R7 ;  /* 0x0000200704009986 */ /* 0x0005e4000c101908 */
.L_x_63:
[----:B------:R-:W-:Y:S05]  /*139f0*/  BSYNC B0 ;  /* 0x0000000000007941 */ /* 0x000fea0003800000 */
.L_x_62:
[----:B------:R-:W-:Y:S01]  /*13a00*/  ULDC.64 UR4, c[0x0][0x730] ;  /* 0x0001cc0000047ab9 */ /* 0x000fe20000000a00 */
[-C--:B------:R-:W-:Y:S01]  /*13a10*/  FMUL R154, R154, R8.reuse ;  /* 0x000000089a9a7220 */ /* 0x080fe20000400000 */
[----:B------:R-:W-:Y:S01]  /*13a20*/  ISETP.NE.U32.AND P0, PT, RZ, UR4, PT ;  /* 0x00000004ff007c0c */ /* 0x000fe2000bf05070 */
[-C--:B------:R-:W-:Y:S01]  /*13a30*/  FMUL R44, R155, R8.reuse ;  /* 0x000000089b2c7220 */ /* 0x080fe20000400000 */
[-C--:B------:R-:W-:Y:S01]  /*13a40*/  FMUL R158, R158, R8.reuse ;  /* 0x000000089e9e7220 */ /* 0x080fe20000400000 */
[-C--:B------:R-:W-:Y:S01]  /*13a50*/  FMUL R48, R159, R8.reuse ;  /* 0x000000089f307220 */ /* 0x080fe20000400000 */
[----:B------:R-:W-:Y:S01]  /*13a60*/  ISETP.NE.AND.EX P0, PT, RZ, UR5, PT, P0 ;  /* 0x00000005ff007c0c */ /* 0x000fe2000bf05300 */
        /* <DEDUP_REMOVED lines=20> */
[----:B------:R-:W-:Y:S06]  /*13bb0*/  @P0 BRA `(.L_x_64) ;  /* 0x0000000000200947 */ /* 0x000fec0003800000 */
[----:B------:R-:W-:Y:S02]  /*13bc0*/  ULDC.64 UR4, c[0x0][0x728] ;  /* 0x0001ca0000047ab9 */ /* 0x000fe40000000a00 */
[----:B------:R-:W-:-:S04]  /*13bd0*/  ISETP.NE.U32.AND P0, PT, RZ, UR4, PT ;  /* 0x00000004ff007c0c */ /* 0x000fc8000bf05070 */
[----:B------:R-:W-:-:S13]  /*13be0*/  ISETP.NE.AND.EX P0, PT, RZ, UR5, PT, P0 ;  /* 0x00000005ff007c0c */ /* 0x000fda000bf05300 */
[----:B------:R-:W-:Y:S05]  /*13bf0*/  @!P0 BRA `(.L_x_65) ;  /* 0x00000000000c8947 */ /* 0x000fea0003800000 */
[----:B--2---:R-:W2:Y:S02]  /*13c00*/  LDC.64 R4, c[0x0][0x728] ;  /* 0x0001ca00ff047b82 */ /* 0x004ea40000000a00 */
[----:B--2---:R4:W5:Y:S01]  /*13c10*/  LDG.E R4, desc[UR8][R4.64] ;  /* 0x0000000804047981 */ /* 0x004962000c1e1900 */
[----:B------:R-:W-:Y:S05]  /*13c20*/  BRA `(.L_x_64) ;  /* 0x0000000000047947 */ /* 0x000fea0003800000 */
.L_x_65:
[----:B--2---:R-:W3:Y:S02]  /*13c30*/  LDC R4, c[0x0][0x720] ;  /* 0x0001c800ff047b82 */ /* 0x004ee40000000800 */
.L_x_64:
[----:B------:R-:W-:Y:S02]  /*13c40*/  MOV R0, RZ ;  /* 0x000000ff00007202 */ /* 0x000fe40000000f00 */
[----:B---3-5:R-:W-:Y:S02]  /*13c50*/  MOV R51, R4 ;  /* 0x0000000400337202 */ /* 0x028fe40000000f00 */
[----:B------:R-:W-:-:S13]  /*13c60*/  LOP3.LUT P0, RZ, R0, 0x1bf, RZ, 0xc0, !PT ;  /* 0x000001bf00ff7812 */ /* 0x000fda000780c0ff */
[----:B------:R-:W-:Y:S05]  /*13c70*/  @!P0 BRA `(.L_x_66) ;  /* 0x0000000000408947 */ /* 0x000fea0003800000 */
[----:B------:R-:W-:Y:S01]  /*13c80*/  MOV R0, 0x0 ;  /* 0x0000000000007802 */ /* 0x000fe20000000f00 */
[----:B------:R-:W-:Y:S01]  /*13c90*/  ULDC.64 UR4, c[0x4][0x70] ;  /* 0x01001c0000047ab9 */ /* 0x000fe20000000a00 */
[----:B------:R-:W-:Y:S01]  /*13ca0*/  ULDC.64 UR6, c[0x4][0x8] ;  /* 0x0100020000067ab9 */ /* 0x000fe20000000a00 */
[----:B--2---:R-:W-:Y:S01]  /*13cb0*/  MOV R4, UR4 ;  /* 0x0000000400047c02 */ /* 0x004fe20008000f00 */
[----:B------:R2:W3:Y:S01]  /*13cc0*/  LDC.64 R14, c[0x4][R0] ;  /* 0x01000000000e7b82 */ /* 0x0004e20000000a00 */
[----:B----4-:R-:W-:Y:S01]  /*13cd0*/  IMAD.U32 R5, RZ, RZ, UR5 ;  /* 0x00000005ff057e24 */ /* 0x010fe2000f8e00ff */
[----:B------:R-:W-:Y:S01]  /*13ce0*/  ULDC.64 UR4, c[0x4][0x78] ;  /* 0x01001e0000047ab9 */ /* 0x000fe20000000a00 */
[----:B------:R-:W-:Y:S01]  /*13cf0*/  IMAD.U32 R10, RZ, RZ, UR6 ;  /* 0x00000006ff0a7e24 */ /* 0x000fe2000f8e00ff */
[----:B------:R-:W-:Y:S01]  /*13d00*/  MOV R6, UR4 ;  /* 0x0000000400067c02 */ /* 0x000fe20008000f00 */
[----:B------:R-:W-:Y:S01]  /*13d10*/  IMAD.MOV.U32 R12, RZ, RZ, 0x1 ;  /* 0x00000001ff0c7424 */ /* 0x000fe200078e00ff */
[----:B------:R-:W-:-:S02]  /*13d20*/  MOV R7, UR5 ;  /* 0x0000000500077c02 */ /* 0x000fc40008000f00 */
[----:B------:R-:W-:Y:S02]  /*13d30*/  MOV R11, UR7 ;  /* 0x00000007000b7c02 */ /* 0x000fe40008000f00 */
[----:B------:R-:W-:Y:S02]  /*13d40*/  MOV R8, 0x70 ;  /* 0x0000007000087802 */ /* 0x000fe40000000f00 */
[----:B--2---:R-:W-:-:S07]  /*13d50*/  MOV R13, RZ ;  /* 0x000000ff000d7202 */ /* 0x004fce0000000f00 */
[----:B------:R-:W-:-:S07]  /*13d60*/  LEPC R20, `(.L_x_66) ;  /* 0x000000001014794e */ /* 0x000fce0000000000 */
[----:B-1-3--:R-:W-:Y:S05]  /*13d70*/  CALL.ABS.NOINC R14 ;  /* 0x000000000e007343 */ /* 0x00afea0003c00000 */
.L_x_66:
        /* <DEDUP_REMOVED lines=9> */
[----:B------:R-:W-:Y:S01]  /*13e10*/  MOV R6, UR6 ;  /* 0x0000000600067c02 */ /* 0x000fe20008000f00 */
[----:B------:R-:W-:Y:S01]  /*13e20*/  IMAD.U32 R10, RZ, RZ, UR4 ;  /* 0x00000004ff0a7e24 */ /* 0x000fe2000f8e00ff */
[----:B------:R-:W-:Y:S01]  /*13e30*/  MOV R7, UR7 ;  /* 0x0000000700077c02 */ /* 0x000fe20008000f00 */
[----:B------:R-:W-:Y:S01]  /*13e40*/  IMAD.MOV.U32 R12, RZ, RZ, 0x1 ;  /* 0x00000001ff0c7424 */ /* 0x000fe200078e00ff */
[----:B------:R-:W-:-:S02]  /*13e50*/  MOV R11, UR5 ;  /* 0x00000005000b7c02 */ /* 0x000fc40008000f00 */
[----:B------:R-:W-:Y:S02]  /*13e60*/  MOV R8, 0x70 ;  /* 0x0000007000087802 */ /* 0x000fe40000000f00 */
[----:B--2---:R-:W-:-:S07]  /*13e70*/  MOV R13, RZ ;  /* 0x000000ff000d7202 */ /* 0x004fce0000000f00 */
[----:B------:R-:W-:-:S07]  /*13e80*/  LEPC R20, `(.L_x_67) ;  /* 0x000000001014794e */ /* 0x000fce0000000000 */
[----:B-1-3--:R-:W-:Y:S05]  /*13e90*/  CALL.ABS.NOINC R14 ;  /* 0x000000000e007343 */ /* 0x00afea0003c00000 */
.L_x_67:
[----:B------:R-:W-:Y:S01]  /*13ea0*/  ULDC.64 UR4, c[0x0][0x730] ;  /* 0x0001cc0000047ab9 */ /* 0x000fe20000000a00 */
[----:B------:R-:W-:Y:S02]  /*13eb0*/  SHF.L.U32 R0, R16, 0x5, RZ ;  /* 0x0000000510007819 */ /* 0x000fe400000006ff */
[----:B------:R-:W-:Y:S02]  /*13ec0*/  ISETP.NE.U32.AND P0, PT, RZ, UR4, PT ;  /* 0x00000004ff007c0c */ /* 0x000fe4000bf05070 */
[----:B--2---:R-:W-:Y:S02]  /*13ed0*/  SHF.R.U32.HI R4, RZ, 0x1, R16 ;  /* 0x00000001ff047819 */ /* 0x004fe40000011610 */
[----:B------:R-:W-:Y:S02]  /*13ee0*/  ISETP.NE.AND.EX P0, PT, RZ, UR5, PT, P0 ;  /* 0x00000005ff007c0c */ /* 0x000fe4000bf05300 */
[C---:B------:R-:W-:Y:S02]  /*13ef0*/  LOP3.LUT R3, R0.reuse, 0xc0, RZ, 0xc0, !PT ;  /* 0x000000c000037812 */ /* 0x040fe400078ec0ff */
[----:B----4-:R-:W-:-:S02]  /*13f00*/  LOP3.LUT R5, R0, 0x20, RZ, 0xc0, !PT ;  /* 0x0000002000057812 */ /* 0x010fc400078ec0ff */
[----:B------:R-:W-:Y:S01]  /*13f10*/  LOP3.LUT R3, R3, 0x8, R4, 0xf8, !PT ;  /* 0x0000000803037812 */ /* 0x000fe200078ef804 */
[----:B------:R-:W-:Y:S01]  /*13f20*/  IMAD.SHL.U32 R4, R16, 0x4, RZ ;  /* 0x0000000410047824 */ /* 0x000fe200078e00ff */
[----:B------:R-:W-:Y:S02]  /*13f30*/  IADD3 R17, R17, 0x1f, RZ ;  /* 0x0000001f11117810 */ /* 0x000fe40007ffe0ff */
[----:B------:R-:W-:Y:S02]  /*13f40*/  LEA R5, R18, R5, 0x9 ;  /* 0x0000000512057211 */ /* 0x000fe400078e48ff */
[----:B------:R-:W-:Y:S01]  /*13f50*/  LOP3.LUT R3, R3, 0x18, R4, 0x78, !PT ;  /* 0x0000001803037812 */ /* 0x000fe200078e7804 */
[----:B------:R-:W2:Y:S01]  /*13f60*/  @P0 LDC R51, c[0x0][0x720] ;  /* 0x0001c800ff330b82 */ /* 0x000ea20000000800 */
[----:B------:R-:W-:Y:S02]  /*13f70*/  LOP3.LUT R0, R0, 0x100, RZ, 0xc0, !PT ;  /* 0x0000010000007812 */ /* 0x000fe400078ec0ff */
[----:B------:R-:W-:-:S02]  /*13f80*/  ISETP.GT.U32.AND P1, PT, R17, 0x3e, PT ;  /* 0x0000003e1100780c */ /* 0x000fc40003f24070 */
[----:B------:R-:W-:Y:S02]  /*13f90*/  IADD3 R3, R3, R5, R0 ;  /* 0x0000000503037210 */ /* 0x000fe40007ffe000 */
[----:B------:R-:W-:Y:S02]  /*13fa0*/  LOP3.LUT P0, RZ, R16, 0x4, RZ, 0xc0, !PT ;  /* 0x0000000410ff7812 */ /* 0x000fe4000780c0ff */
[----:B------:R-:W-:Y:S01]  /*13fb0*/  LEA R3, R3, R2, 0x1 ;  /* 0x0000000203037211 */ /* 0x000fe200078e08ff */
[-C--:B--2---:R-:W-:Y:S01]  /*13fc0*/  FMUL R0, R152, R51.reuse ;  /* 0x0000003398007220 */ /* 0x084fe20000400000 */
[-C--:B------:R-:W-:Y:S01]  /*13fd0*/  FMUL R5, R22, R51.reuse ;  /* 0x0000003316057220 */ /* 0x080fe20000400000 */
[-C--:B------:R-:W-:Y:S01]  /*13fe0*/  FMUL R19, R52, R51.reuse ;  /* 0x0000003334137220 */ /* 0x080fe20000400000 */
[-C--:B------:R-:W-:Y:S01]  /*13ff0*/  FMUL R4, R154, R51.reuse ;  /* 0x000000339a047220 */ /* 0x080fe20000400000 */
[-C--:B------:R-:W-:Y:S01]  /*14000*/  FMUL R7, R44, R51.reuse ;  /* 0x000000332c077220 */ /* 0x080fe20000400000 */
[-C--:B------:R-:W-:Y:S01]  /*14010*/  FMUL R6, R156, R51.reuse ;  /* 0x000000339c067220 */ /* 0x080fe20000400000 */
[-C--:B------:R-:W-:Y:S01]  /*14020*/  FMUL R9, R24, R51.reuse ;  /* 0x0000003318097220 */ /* 0x080fe20000400000 */
[----:B------:R-:W-:Y:S01]  /*14030*/  F2FP.F16.F32.PACK_AB R52, R5, R0 ;  /* 0x000000000534723e */ /* 0x000fe200000000ff */
        /* <DEDUP_REMOVED lines=9> */
[----:B------:R-:W-:-:S02]  /*140d0*/  IMAD.MOV.U32 R0, RZ, RZ, 0x10 ;  /* 0x00000010ff007424 */ /* 0x000fc400078e00ff */
        /* <DEDUP_REMOVED lines=8> */
[-C--:B-1----:R-:W-:Y:S01]  /*14160*/  FMUL R23, R170, R51.reuse ;  /* 0x00000033aa177220 */ /* 0x082fe20000400000 */
        /* <DEDUP_REMOVED lines=22> */
[----:B------:R-:W-:Y:S01]  /*142d0*/  F2FP.F16.F32.PACK_AB R53, R7, R4 ;  /* 0x000000040735723e */ /* 0x000fe200000000ff */
[----:B------:R-:W-:Y:S01]  /*142e0*/  FMUL R51, R198, R51 ;  /* 0x00000033c6337220 */ /* 0x000fe20000400000 */
[----:B------:R-:W-:-:S02]  /*142f0*/  F2FP.F16.F32.PACK_AB R54, R9, R6 ;  /* 0x000000060936723e */ /* 0x000fc400000000ff */
[----:B------:R-:W-:Y:S02]  /*14300*/  F2FP.F16.F32.PACK_AB R55, R11, R8 ;  /* 0x000000080b37723e */ /* 0x000fe400000000ff */
[----:B------:R-:W-:Y:S02]  /*14310*/  F2FP.F16.F32.PACK_AB R4, R13, R10 ;  /* 0x0000000a0d04723e */ /* 0x000fe400000000ff */
[----:B------:R-:W-:Y:S02]  /*14320*/  F2FP.F16.F32.PACK_AB R5, R15, R12 ;  /* 0x0000000c0f05723e */ /* 0x000fe400000000ff */
[----:B------:R-:W-:Y:S02]  /*14330*/  F2FP.F16.F32.PACK_AB R6, R17, R14 ;  /* 0x0000000e1106723e */ /* 0x000fe400000000ff */
[----:B------:R-:W-:Y:S02]  /*14340*/  F2FP.F16.F32.PACK_AB R7, R19, R16 ;  /* 0x000000101307723e */ /* 0x000fe400000000ff */
[----:B------:R-:W-:Y:S01]  /*14350*/  SEL R0, R0, 0xfffffff0, !P0 ;  /* 0xfffffff000007807 */ /* 0x000fe20004000000 */
[----:B------:R-:W-:Y:S06]  /*14360*/  @P1 BRA `(.L_x_68) ;  /* 0x0000000000041947 */ /* 0x000fec0003800000 */
[----:B------:R-:W-:-:S04]  /*14370*/  DEPBAR.LE SB0, 0x1 ;  /* 0x000080400000791a */ /* 0x000fc80000000000 */
.L_x_68:
[----:B------:R-:W-:Y:S05]  /*14380*/  WARPSYNC.ALL ;  /* 0x0000000000007948 */ /* 0x000fea0003800000 */
[----:B------:R-:W-:Y:S01]  /*14390*/  BAR.SYNC.DEFER_BLOCKING 0x1, 0x80 ;  /* 0x0042000000007b1d */ /* 0x000fe20000010000 */
[----:B------:R-:W-:Y:S02]  /*143a0*/  LEA R0, R0, R3, 0x1 ;  /* 0x0000000300007211 */ /* 0x000fe400078e08ff */
[----:B------:R-:W-:Y:S02]  /*143b0*/  F2FP.F16.F32.PACK_AB R8, R18, R21 ;  /* 0x000000151208723e */ /* 0x000fe400000000ff */
[----:B------:R-:W-:Y:S01]  /*143c0*/  F2FP.F16.F32.PACK_AB R9, R20, R23 ;  /* 0x000000171409723e */ /* 0x000fe200000000ff */
[----:B------:R-:W-:Y:S01]  /*143d0*/  BSSY B0, `(.L_x_69) ;  /* 0x000001d000007945 */ /* 0x000fe20003800000 */
[----:B------:R-:W-:-:S02]  /*143e0*/  F2FP.F16.F32.PACK_AB R10, R22, R25 ;  /* 0x00000019160a723e */ /* 0x000fc400000000ff */
[----:B------:R-:W-:Y:S02]  /*143f0*/  F2FP.F16.F32.PACK_AB R11, R24, R27 ;  /* 0x0000001b180b723e */ /* 0x000fe400000000ff */
[----:B------:R-:W-:Y:S02]  /*14400*/  F2FP.F16.F32.PACK_AB R12, R26, R29 ;  /* 0x0000001d1a0c723e */ /* 0x000fe400000000ff */
[----:B------:R-:W-:Y:S02]  /*14410*/  F2FP.F16.F32.PACK_AB R13, R28, R31 ;  /* 0x0000001f1c0d723e */ /* 0x000fe400000000ff */
[----:B------:R-:W-:Y:S02]  /*14420*/  F2FP.F16.F32.PACK_AB R14, R30, R33 ;  /* 0x000000211e0e723e */ /* 0x000fe400000000ff */
[----:B------:R-:W-:Y:S01]  /*14430*/  F2FP.F16.F32.PACK_AB R15, R32, R35 ;  /* 0x00000023200f723e */ /* 0x000fe200000000ff */
[----:B------:R1:W-:Y:S04]  /*14440*/  STSM.16.M88.4 [R3], R52 ;  /* 0x0000003403007844 */ /* 0x0003e80000000200 */
[----:B------:R1:W-:Y:S01]  /*14450*/  STSM.16.M88.4 [R0], R4 ;  /* 0x0000000400007844 */ /* 0x0003e20000000200 */
[----:B------:R-:W-:Y:S01]  /*14460*/  @!PT LDS RZ, [RZ] ;  /* 0x00000000fffff984 */ /* 0x000fe20000000800 */
[----:B------:R-:W-:Y:S01]  /*14470*/  @!PT LDS RZ, [RZ] ;  /* 0x00000000fffff984 */ /* 0x000fe20000000800 */
[----:B------:R-:W-:Y:S01]  /*14480*/  @!PT LDS RZ, [RZ] ;  /* 0x00000000fffff984 */ /* 0x000fe20000000800 */
[----:B------:R-:W-:Y:S01]  /*14490*/  @!PT LDS RZ, [RZ] ;  /* 0x00000000fffff984 */ /* 0x000fe20000000800 */
[----:B------:R2:W-:Y:S06]  /*144a0*/  MEMBAR.ALL.CTA ;  /* 0x0000000000007992 */ /* 0x0005ec0000008000 */
[----:B--2---:R-:W2:Y:S02]  /*144b0*/  FENCE.VIEW.ASYNC.S ;  /* 0x00000000000073c6 */ /* 0x004ea40000000000 */
[----:B--2---:R-:W-:Y:S06]  /*144c0*/  BAR.SYNC.DEFER_BLOCKING 0x1, 0x80 ;  /* 0x0042000000007b1d */ /* 0x004fec0000010000 */
[----:B------:R-:W-:Y:S05]  /*144d0*/  @P1 BRA `(.L_x_70) ;  /* 0x0000000000301947 */ /* 0x000fea0003800000 */
[----:B------:R-:W2:Y:S01]  /*144e0*/  S2UR UR10, SR_CTAID.X ;  /* 0x00000000000a79c3 */ /* 0x000ea20000002500 */
[----:B------:R-:W-:Y:S01]  /*144f0*/  ULDC.64 UR4, c[0x0][0x198] ;  /* 0x0000660000047ab9 */ /* 0x000fe20000000a00 */
[----:B------:R-:W-:Y:S01]  /*14500*/  R2UR UR8, R2 ;  /* 0x00000000020872ca */ /* 0x000fe200000e0000 */
[----:B------:R-:W-:Y:S01]  /*14510*/  UIADD3 UR4, UP0, UR4, 0x670, URZ ;  /* 0x0000067004047890 */ /* 0x000fe2000ff1e03f */
[----:B------:R-:W-:Y:S01]  /*14520*/  UMOV UR9, URZ ;  /* 0x0000003f00097c82 */ /* 0x000fe20008000000 */
[----:B------:R-:W-:Y:S02]  /*14530*/  UMOV UR11, UR36 ;  /* 0x00000024000b7c82 */ /* 0x000fe40008000000 */
[----:B------:R-:W-:Y:S01]  /*14540*/  UIADD3.X UR5, URZ, UR5, URZ, UP0, !UPT ;  /* 0x000000053f057290 */ /* 0x000fe200087fe43f */
[----:B------:R-:W-:Y:S01]  /*14550*/  UMOV UR12, UR37 ;  /* 0x00000025000c7c82 */ /* 0x000fe20008000000 */
[----:B--2---:R-:W-:-:S09]  /*14560*/  USHF.L.U32 UR10, UR10, 0x6, URZ ;  /* 0x000000060a0a7899 */ /* 0x004fd2000800063f */
[----:B------:R2:W-:Y:S01]  /*14570*/  UTMASTG.4D [UR8], [UR4] ;  /* 0x00000008040073b5 */ /* 0x0005e20008018000 */
[----:B------:R0:W-:Y:S01]  /*14580*/  UTMACMDFLUSH ;  /* 0x00000000000079b7 */ /* 0x0001e20000000000 */
[----:B--2---:R-:W-:-:S04]  /*14590*/  DEPBAR.LE SB0, 0x1 ;  /* 0x000080400000791a */ /* 0x004fc80000000000 */
.L_x_70:
[----:B------:R-:W-:Y:S05]  /*145a0*/  BSYNC B0 ;  /* 0x0000000000007941 */ /* 0x000fea0003800000 */
.L_x_69:
[----:B------:R-:W-:Y:S01]  /*145b0*/  BAR.SYNC.DEFER_BLOCKING 0x1, 0x80 ;  /* 0x0042000000007b1d */ /* 0x000fe20000010000 */
[----:B-1----:R-:W-:Y:S02]  /*145c0*/  F2FP.F16.F32.PACK_AB R4, R34, R37 ;  /* 0x000000252204723e */ /* 0x002fe400000000ff */
[----:B------:R-:W-:Y:S02]  /*145d0*/  F2FP.F16.F32.PACK_AB R5, R36, R39 ;  /* 0x000000272405723e */ /* 0x000fe400000000ff */
[----:B------:R-:W-:Y:S01]  /*145e0*/  F2FP.F16.F32.PACK_AB R6, R38, R41 ;  /* 0x000000292606723e */ /* 0x000fe200000000ff */
[----:B------:R-:W-:Y:S01]  /*145f0*/  BSSY B0, `(.L_x_71) ;  /* 0x000001d000007945 */ /* 0x000fe20003800000 */
[----:B------:R-:W-:Y:S02]  /*14600*/  F2FP.F16.F32.PACK_AB R7, R40, R43 ;  /* 0x0000002b2807723e */ /* 0x000fe400000000ff */
[----:B------:R-:W-:Y:S02]  /*14610*/  F2FP.F16.F32.PACK_AB R16, R42, R45 ;  /* 0x0000002d2a10723e */ /* 0x000fe400000000ff */
[----:B------:R-:W-:-:S02]  /*14620*/  F2FP.F16.F32.PACK_AB R17, R44, R47 ;  /* 0x0000002f2c11723e */ /* 0x000fc400000000ff */
[----:B------:R-:W-:Y:S02]  /*14630*/  F2FP.F16.F32.PACK_AB R18, R46, R49 ;  /* 0x000000312e12723e */ /* 0x000fe400000000ff */
[----:B------:R-:W-:Y:S01]  /*14640*/  F2FP.F16.F32.PACK_AB R19, R48, R51 ;  /* 0x000000333013723e */ /* 0x000fe200000000ff */
[----:B------:R1:W-:Y:S04]  /*14650*/  STSM.16.M88.4 [R3+0x1000], R8 ;  /* 0x0010000803007844 */ /* 0x0003e80000000200 */
[----:B------:R1:W-:Y:S01]  /*14660*/  STSM.16.M88.4 [R0+0x1000], R12 ;  /* 0x0010000c00007844 */ /* 0x0003e20000000200 */
        /* <DEDUP_REMOVED lines=9> */
[----:B------:R-:W-:Y:S01]  /*14700*/  R2UR UR8, R2 ;  /* 0x00000000020872ca */ /* 0x000fe200000e0000 */
[----:B------:R-:W-:Y:S01]  /*14710*/  ULDC.64 UR4, c[0x0][0x198] ;  /* 0x0000660000047ab9 */ /* 0x000fe20000000a00 */
[----:B------:R-:W-:Y:S01]  /*14720*/  UMOV UR9, 0x20 ;  /* 0x0000002000097882 */ /* 0x000fe20000000000 */
[----:B------:R-:W-:Y:S01]  /*14730*/  UIADD3 UR4, UP0, UR4, 0x670, URZ ;  /* 0x0000067004047890 */ /* 0x000fe2000ff1e03f */
[----:B------:R-:W-:Y:S01]  /*14740*/  UMOV UR11, UR36 ;  /* 0x00000024000b7c82 */ /* 0x000fe20008000000 */
[----:B------:R-:W-:Y:S02]  /*14750*/  UMOV UR12, UR37 ;  /* 0x00000025000c7c82 */ /* 0x000fe40008000000 */
[----:B------:R-:W-:-:S06]  /*14760*/  UIADD3.X UR5, URZ, UR5, URZ, UP0, !UPT ;  /* 0x000000053f057290 */ /* 0x000fcc00087fe43f */
[----:B------:R-:W-:Y:S02]  /*14770*/  UIADD3 UR8, UR8, 0x1000, URZ ;  /* 0x0000100008087890 */ /* 0x000fe4000fffe03f */
[----:B--2---:R-:W-:-:S09]  /*14780*/  USHF.L.U32 UR10, UR10, 0x6, URZ ;  /* 0x000000060a0a7899 */ /* 0x004fd2000800063f */
[----:B------:R2:W-:Y:S01]  /*14790*/  UTMASTG.4D [UR8], [UR4] ;  /* 0x00000008040073b5 */ /* 0x0005e20008018000 */
[----:B------:R0:W-:Y:S01]  /*147a0*/  UTMACMDFLUSH ;  /* 0x00000000000079b7 */ /* 0x0001e20000000000 */
[----:B--2---:R-:W-:-:S04]  /*147b0*/  DEPBAR.LE SB0, 0x1 ;  /* 0x000080400000791a */ /* 0x004fc80000000000 */
.L_x_72:
[----:B------:R-:W-:Y:S05]  /*147c0*/  BSYNC B0 ;  /* 0x0000000000007941 */ /* 0x000fea0003800000 */
.L_x_71:
[----:B------:R-:W-:Y:S06]  /*147d0*/  BAR.SYNC.DEFER_BLOCKING 0x1, 0x80 ;  /* 0x0042000000007b1d */ /* 0x000fec0000010000 */
[----:B------:R-:W-:Y:S01]  /*147e0*/  BSSY B0, `(.L_x_73) ;  /* 0x0000016000007945 */ /* 0x000fe20003800000 */
[----:B------:R2:W-:Y:S04]  /*147f0*/  STSM.16.M88.4 [R3], R4 ;  /* 0x0000000403007844 */ /* 0x0005e80000000200 */
[----:B------:R2:W-:Y:S01]  /*14800*/  STSM.16.M88.4 [R0], R16 ;  /* 0x0000001000007844 */ /* 0x0005e20000000200 */
[----:B------:R-:W-:Y:S01]  /*14810*/  @!PT LDS RZ, [RZ] ;  /* 0x00000000fffff984 */ /* 0x000fe20000000800 */
[----:B------:R-:W-:Y:S01]  /*14820*/  @!PT LDS RZ, [RZ] ;  /* 0x00000000fffff984 */ /* 0x000fe20000000800 */
[----:B------:R-:W-:Y:S01]  /*14830*/  @!PT LDS RZ, [RZ] ;  /* 0x00000000fffff984 */ /* 0x000fe20000000800 */
[----:B------:R-:W-:Y:S01]  /*14840*/  @!PT LDS RZ, [RZ] ;  /* 0x00000000fffff984 */ /* 0x000fe20000000800 */
[----:B------:R3:W-:Y:S06]  /*14850*/  MEMBAR.ALL.CTA ;  /* 0x0000000000007992 */ /* 0x0007ec0000008000 */
[----:B---3--:R-:W3:Y:S02]  /*14860*/  FENCE.VIEW.ASYNC.S ;  /* 0x00000000000073c6 */ /* 0x008ee40000000000 */
[----:B---3--:R-:W-:Y:S06]  /*14870*/  BAR.SYNC.DEFER_BLOCKING 0x1, 0x80 ;  /* 0x0042000000007b1d */ /* 0x008fec0000010000 */
[----:B------:R-:W-:Y:S05]  /*14880*/  @P1 BRA `(.L_x_74) ;  /* 0x00000000002c1947 */ /* 0x000fea0003800000 */
[----:B------:R-:W3:Y:S01]  /*14890*/  S2UR UR10, SR_CTAID.X ;  /* 0x00000000000a79c3 */ /* 0x000ee20000002500 */
[----:B------:R-:W-:Y:S01]  /*148a0*/  ULDC.64 UR4, c[0x0][0x198] ;  /* 0x0000660000047ab9 */ /* 0x000fe20000000a00 */
[----:B------:R-:W-:Y:S01]  /*148b0*/  R2UR UR8, R2 ;  /* 0x00000000020872ca */ /* 0x000fe200000e0000 */
[----:B------:R-:W-:Y:S01]  /*148c0*/  UIADD3 UR4, UP0, UR4, 0x670, URZ ;  /* 0x0000067004047890 */ /* 0x000fe2000ff1e03f */
[----:B------:R-:W-:Y:S01]  /*148d0*/  UMOV UR9, 0x40 ;  /* 0x0000004000097882 */ /* 0x000fe20000000000 */
[----:B------:R-:W-:Y:S02]  /*148e0*/  UMOV UR11, UR36 ;  /* 0x00000024000b7c82 */ /* 0x000fe40008000000 */
[----:B------:R-:W-:Y:S01]  /*148f0*/  UIADD3.X UR5, URZ, UR5, URZ, UP0, !UPT ;  /* 0x000000053f057290 */ /* 0x000fe200087fe43f */
[----:B------:R-:W-:Y:S01]  /*14900*/  UMOV UR12, UR37 ;  /* 0x00000025000c7c82 */ /* 0x000fe20008000000 */
[----:B---3--:R-:W-:-:S09]  /*14910*/  USHF.L.U32 UR10, UR10, 0x6, URZ ;  /* 0x000000060a0a7899 */ /* 0x008fd2000800063f */
[----:B------:R3:W-:Y:S02]  /*14920*/  UTMASTG.4D [UR8], [UR4] ;  /* 0x00000008040073b5 */ /* 0x0007e40008018000 */
[----:B---3--:R0:W-:Y:S02]  /*14930*/  UTMACMDFLUSH ;  /* 0x00000000000079b7 */ /* 0x0081e40000000000 */
.L_x_74:
[----:B------:R-:W-:Y:S05]  /*14940*/  BSYNC B0 ;  /* 0x0000000000007941 */ /* 0x000fea0003800000 */
.L_x_73:
[----:B------:R-:W-:-:S04]  /*14950*/  DEPBAR.LE SB0, 0x0 ;  /* 0x000080000000791a */ /* 0x000fc80000000000 */
[----:B------:R-:W-:Y:S05]  /*14960*/  EXIT ;  /* 0x000000000000794d */ /* 0x000fea0003800000 */
        .weak           $__internal_0_$__cuda_sm20_rcp_rn_f32_slowpath
        .type           $__internal_0_$__cuda_sm20_rcp_rn_f32_slowpath,@function
        .size           $__internal_0_$__cuda_sm20_rcp_rn_f32_slowpath,(.L_x_80 - $__internal_0_$__cuda_sm20_rcp_rn_f32_slowpath)
$__internal_0_$__cuda_sm20_rcp_rn_f32_slowpath:
[----:B------:R-:W-:Y:S01]  /*14970*/  IMAD.SHL.U32 R0, R3, 0x2, RZ ;  /* 0x0000000203007824 */ /* 0x000fe200078e00ff */
[----:B------:R-:W-:Y:S04]  /*14980*/  BSSY B2, `(.L_x_75) ;  /* 0x0000030000027945 */ /* 0x000fe80003800000 */
[----:B------:R-:W-:-:S04]  /*14990*/  SHF.R.U32.HI R13, RZ, 0x18, R0 ;  /* 0x00000018ff0d7819 */ /* 0x000fc80000011600 */
[----:B------:R-:W-:-:S13]  /*149a0*/  ISETP.NE.U32.AND P0, PT, R13, RZ, PT ;  /* 0x000000ff0d00720c */ /* 0x000fda0003f05070 */
[----:B------:R-:W-:Y:S05]  /*149b0*/  @P0 BRA `(.L_x_76) ;  /* 0x0000000000280947 */ /* 0x000fea0003800000 */
[----:B------:R-:W-:-:S04]  /*149c0*/  SHF.L.U32 R0, R3, 0x1, RZ ;  /* 0x0000000103007819 */ /* 0x000fc800000006ff */
[----:B------:R-:W-:-:S13]  /*149d0*/  ISETP.NE.AND P0, PT, R0, RZ, PT ;  /* 0x000000ff0000720c */ /* 0x000fda0003f05270 */
[----:B------:R-:W-:Y:S01]  /*149e0*/  @P0 FFMA R5, R3, 1.84467440737095516160e+19, RZ ;  /* 0x5f80000003050823 */ /* 0x000fe200000000ff */
[----:B------:R-:W-:Y:S08]  /*149f0*/  @!P0 MUFU.RCP R4, R3 ;  /* 0x0000000300048308 */ /* 0x000ff00000001000 */
[----:B------:R-:W1:Y:S02]  /*14a00*/  @P0 MUFU.RCP R0, R5 ;  /* 0x0000000500000308 */ /* 0x000e640000001000 */
[----:B-1----:R-:W-:-:S04]  /*14a10*/  @P0 FFMA R10, R5, R0, -1 ;  /* 0xbf800000050a0423 */ /* 0x002fc80000000000 */
[----:B------:R-:W-:-:S04]  /*14a20*/  @P0 FADD.FTZ R11, -R10, -RZ ;  /* 0x800000ff0a0b0221 */ /* 0x000fc80000010100 */
[----:B------:R-:W-:-:S04]  /*14a30*/  @P0 FFMA R0, R0, R11, R0 ;  /* 0x0000000b00000223 */ /* 0x000fc80000000000 */
[----:B------:R-:W-:Y:S01]  /*14a40*/  @P0 FFMA R4, R0, 1.84467440737095516160e+19, RZ ;  /* 0x5f80000000040823 */ /* 0x000fe200000000ff */
[----:B------:R-:W-:Y:S06]  /*14a50*/  BRA `(.L_x_77) ;  /* 0x0000000000887947 */ /* 0x000fec0003800000 */
.L_x_76:
[----:B------:R-:W-:-:S04]  /*14a60*/  IADD3 R18, R13, -0xfd, RZ ;  /* 0xffffff030d127810 */ /* 0x000fc80007ffe0ff */
[----:B------:R-:W-:-:S13]  /*14a70*/  ISETP.GT.U32.AND P0, PT, R18, 0x1, PT ;  /* 0x000000011200780c */ /* 0x000fda0003f04070 */
[----:B------:R-:W-:Y:S05]  /*14a80*/  @P0 BRA `(.L_x_78) ;  /* 0x0000000000780947 */ /* 0x000fea0003800000 */
[----:B------:R-:W-:Y:S01]  /*14a90*/  LOP3.LUT R0, R3, 0x7fffff, RZ, 0xc0, !PT ;  /* 0x007fffff03007812 */ /* 0x000fe200078ec0ff */
[----:B------:R-:W-:-:S03]  /*14aa0*/  IMAD.MOV.U32 R11, RZ, RZ, 0x3 ;  /* 0x00000003ff0b7424 */ /* 0x000fc600078e00ff */
[----:B------:R-:W-:Y:S02]  /*14ab0*/  LOP3.LUT R0, R0, 0x3f800000, RZ, 0xfc, !PT ;  /* 0x3f80000000007812 */ /* 0x000fe400078efcff */
[----:B------:R-:W-:Y:S02]  /*14ac0*/  SHF.L.U32 R11, R11, R18, RZ ;  /* 0x000000120b0b7219 */ /* 0x000fe400000006ff */
[----:B------:R-:W1:Y:S02]  /*14ad0*/  MUFU.RCP R5, R0 ;  /* 0x0000000000057308 */ /* 0x000e640000001000 */
[----:B-1----:R-:W-:-:S04]  /*14ae0*/  FFMA R4, R0, R5, -1 ;  /* 0xbf80000000047423 */ /* 0x002fc80000000005 */
[----:B------:R-:W-:-:S04]  /*14af0*/  FADD.FTZ R4, -R4, -RZ ;  /* 0x800000ff04047221 */ /* 0x000fc80000010100 */
[CCC-:B------:R-:W-:Y:S01]  /*14b00*/  FFMA.RM R10, R5.reuse, R4.reuse, R5.reuse ;  /* 0x00000004050a7223 */ /* 0x1c0fe20000004005 */
[----:B------:R-:W-:-:S04]  /*14b10*/  FFMA.RP R5, R5, R4, R5 ;  /* 0x0000000405057223 */ /* 0x000fc80000008005 */
[C---:B------:R-:W-:Y:S02]  /*14b20*/  LOP3.LUT R4, R10.reuse, 0x7fffff, RZ, 0xc0, !PT ;  /* 0x007fffff0a047812 */ /* 0x040fe400078ec0ff */
[----:B------:R-:W-:Y:S02]  /*14b30*/  FSETP.NEU.FTZ.AND P0, PT, R10, R5, PT ;  /* 0x000000050a00720b */ /* 0x000fe40003f1d000 */
[----:B------:R-:W-:Y:S02]  /*14b40*/  LOP3.LUT R4, R4, 0x800000, RZ, 0xfc, !PT ;  /* 0x0080000004047812 */ /* 0x000fe400078efcff */
[----:B------:R-:W-:Y:S02]  /*14b50*/  SEL R5, RZ, 0xffffffff, !P0 ;  /* 0xffffffffff057807 */ /* 0x000fe40004000000 */
[----:B------:R-:W-:Y:S02]  /*14b60*/  LOP3.LUT R11, R11, R4, RZ, 0xc0, !PT ;  /* 0x000000040b0b7212 */ /* 0x000fe400078ec0ff */
[----:B------:R-:W-:-:S02]  /*14b70*/  IADD3 R5, -R5, RZ, RZ ;  /* 0x000000ff05057210 */ /* 0x000fc40007ffe1ff */
[-C--:B------:R-:W-:Y:S02]  /*14b80*/  SHF.R.U32.HI R11, RZ, R18.reuse, R11 ;  /* 0x00000012ff0b7219 */ /* 0x080fe4000001160b */
[--C-:B------:R-:W-:Y:S01]  /*14b90*/  LOP3.LUT P1, RZ, R5, R18, R4.reuse, 0xf8, !PT ;  /* 0x0000001205ff7212 */ /* 0x100fe2000782f804 */
[----:B------:R-:W-:Y:S01]  /*14ba0*/  VIADD R5, R13, 0xffffff04 ;  /* 0xffffff040d057836 */ /* 0x000fe20000000000 */
[C---:B------:R-:W-:Y:S02]  /*14bb0*/  LOP3.LUT P0, RZ, R11.reuse, 0x1, RZ, 0xc0, !PT ;  /* 0x000000010bff7812 */ /* 0x040fe4000780c0ff */
[----:B------:R-:W-:Y:S02]  /*14bc0*/  LOP3.LUT P2, RZ, R11, 0x2, RZ, 0xc0, !PT ;  /* 0x000000020bff7812 */ /* 0x000fe4000784c0ff */
[----:B------:R-:W-:Y:S02]  /*14bd0*/  SHF.R.U32.HI R4, RZ, R5, R4 ;  /* 0x00000005ff047219 */ /* 0x000fe40000011604 */
[----:B------:R-:W-:-:S02]  /*14be0*/  PLOP3.LUT P0, PT, P0, P1, P2, 0xe0, 0x0 ;  /* 0x000000000000781c */ /* 0x000fc40000703c20 */
[----:B------:R-:W-:Y:S02]  /*14bf0*/  LOP3.LUT P1, RZ, R3, 0x7fffff, RZ, 0xc0, !PT ;  /* 0x007fffff03ff7812 */ /* 0x000fe4000782c0ff */
[----:B------:R-:W-:-:S04]  /*14c00*/  SEL R0, RZ, 0x1, !P0 ;  /* 0x00000001ff007807 */ /* 0x000fc80004000000 */
[----:B------:R-:W-:-:S04]  /*14c10*/  IADD3 R0, -R0, RZ, RZ ;  /* 0x000000ff00007210 */ /* 0x000fc80007ffe1ff */
[----:B------:R-:W-:-:S13]  /*14c20*/  ISETP.GE.AND P0, PT, R0, RZ, PT ;  /* 0x000000ff0000720c */ /* 0x000fda0003f06270 */
[----:B------:R-:W-:-:S04]  /*14c30*/  @!P0 IADD3 R4, R4, 0x1, RZ ;  /* 0x0000000104048810 */ /* 0x000fc80007ffe0ff */
[----:B------:R-:W-:-:S04]  /*14c40*/  @!P1 SHF.L.U32 R4, R4, 0x1, RZ ;  /* 0x0000000104049819 */ /* 0x000fc800000006ff */
[----:B------:R-:W-:Y:S01]  /*14c50*/  LOP3.LUT R4, R4, 0x80000000, R3, 0xf8, !PT ;  /* 0x8000000004047812 */ /* 0x000fe200078ef803 */
[----:B------:R-:W-:Y:S06]  /*14c60*/  BRA `(.L_x_77) ;  /* 0x0000000000047947 */ /* 0x000fec0003800000 */
.L_x_78:
[----:B------:R1:W2:Y:S02]  /*14c70*/  MUFU.RCP R4, R3 ;  /* 0x0000000300047308 */ /* 0x0002a40000001000 */
.L_x_77:
[----:B------:R-:W-:Y:S05]  /*14c80*/  BSYNC B2 ;  /* 0x0000000000027941 */ /* 0x000fea0003800000 */
.L_x_75:
[----:B--2---:R-:W-:Y:S01]  /*14c90*/  IMAD.MOV.U32 R0, RZ, RZ, R4 ;  /* 0x000000ffff007224 */ /* 0x004fe200078e0004 */
[----:B------:R-:W-:Y:S02]  /*14ca0*/  MOV R4, R12 ;  /* 0x0000000c00047202 */ /* 0x000fe40000000f00 */
[----:B------:R-:W-:-:S04]  /*14cb0*/  MOV R5, 0x0 ;  /* 0x0000000000057802 */ /* 0x000fc80000000f00 */
[----:B-1----:R-:W-:Y:S05]  /*14cc0*/  RET.REL.NODEC R4 `(_ZN7cutlass13device_kernelINS_4fmha6kernel13FmhaKernelTmaINS1_10collective15FmhaMainloopTmaINS_6half_tEfN4cute5tupleIJNS7_1CILi64EEENS9_ILi256EEENS9_ILi96EEEEEENS4_12CausalFusionEJEEENS4_15FmhaFwdEpilogueIS6_fNS8_IJSA_SC_SB_EEEEEJEEEEEvNT_6ParamsE) ;  /* 0xfffffeb004cc7950 */ /* 0x002fea0003c3ffff */
.L_x_79:
[----:B------:R-:W-:-:S00]  /*14cd0*/  BRA `(.L_x_79) ;  /* 0xfffffffc00fc7947 */ /* 0x000fc0000383ffff */
[----:B------:R-:W-:-:S00]  /*14ce0*/  NOP ;  /* 0x0000000000007918 */ /* 0x000fc00000000000 */
        /* <DEDUP_REMOVED lines=9> */
.L_x_80:


//--------------------- .nv.global.init           --------------------------
	.section	.nv.global.init,"aw",@progbits
.nv.global.init:
	.type		$str$23,@object
	.size		$str$23,($str$24 - $str$23)
$str$23:
        /*0000*/ 	.byte	0x28, 0x61, 0x64, 0x64, 0x72, 0x65, 0x73, 0x73, 0x20, 0x26, 0x20, 0x6d, 0x61, 0x73, 0x6b, 0x29
        /*0010*/ 	.byte	0x20, 0x3d, 0x3d, 0x20, 0x30, 0x00
	.type		$str$24,@object
	.size		$str$24,(__unnamed_1 - $str$24)
$str$24:
        /*0016*/ 	.byte	0x2f, 0x74, 0x6d, 0x70, 0x2f, 0x63, 0x75, 0x74, 0x6c, 0x61, 0x73, 0x73, 0x5f, 0x73, 0x77, 0x65
        /*0026*/ 	.byte	0x65, 0x70, 0x5f, 0x73, 0x72, 0x63, 0x2f, 0x69, 0x6e, 0x63, 0x6c, 0x75, 0x64, 0x65, 0x2f, 0x63
        /*0036*/ 	.byte	0x75, 0x74, 0x65, 0x2f, 0x70, 0x6f, 0x69, 0x6e, 0x74, 0x65, 0x72, 0x5f, 0x66, 0x6c, 0x61, 0x67
        /*0046*/ 	.byte	0x67, 0x65, 0x64, 0x2e, 0x68, 0x70, 0x70, 0x00
	.type		__unnamed_1,@object
	.size		__unnamed_1,(__unnamed_2 - __unnamed_1)
__unnamed_1:
        /*004e*/ 	.byte	0x61, 0x75, 0x74, 0x6f, 0x20, 0x63, 0x75, 0x74, 0x65, 0x3a, 0x3a, 0x61, 0x73, 0x5f, 0x70, 0x6f
        /* <DEDUP_REMOVED lines=27> */
        /*020e*/ 	.byte	0x3e, 0x3e, 0x3e, 0x3e, 0x3e, 0x5d, 0x00
	.type		__unnamed_2,@object
	.size		__unnamed_2,(.L_1 - __unnamed_2)
__unnamed_2:
        /* <DEDUP_REMOVED lines=29> */
.L_1:


//--------------------- .nv.shared._ZN7cutlass13device_kernelINS_4fmha6kernel13FmhaKernelTmaINS1_10collective15FmhaMainloopTmaINS_6half_tEfN4cute5tupleIJNS7_1CILi64EEENS9_ILi256EEENS9_ILi96EEEEEENS4_12CausalFusionEJEEENS4_15FmhaFwdEpilogueIS6_fNS8_IJSA_SC_SB_EEEEEJEEEEEvNT_6ParamsE --------------------------
	.section	.nv.shared._ZN7cutlass13device_kernelINS_4fmha6kernel13FmhaKernelTmaINS1_10collective15FmhaMainloopTmaINS_6half_tEfN4cute5tupleIJNS7_1CILi64EEENS9_ILi256EEENS9_ILi96EEEEEENS4_12CausalFusionEJEEENS4_15FmhaFwdEpilogueIS6_fNS8_IJSA_SC_SB_EEEEEJEEEEEvNT_6ParamsE,"aw",@nobits
	.sectionflags	@""
	.align	16
	.zero		1024


//--------------------- .nv.shared.reserved.0     --------------------------
	.section	.nv.shared.reserved.0,"aw",@nobits
	.weak		__nv_reservedSMEM_offset_0_alias
	.size		__nv_reservedSMEM_offset_0_alias, 0, 0
	.other		__nv_reservedSMEM_offset_0_alias,@"STO_CUDA_RESERVED_SHARED STV_DEFAULT"
__nv_reservedSMEM_offset_0_alias:
	.zero		0


//--------------------- .nv.global                --------------------------
	.section	.nv.global,"aw",@nobits
.nv.global:
	.type		_ZN39_INTERNAL_bc2697ca_4_k_cu_2dd7d097_29644cute1_E,@object
	.size		_ZN39_INTERNAL_bc2697ca_4_k_cu_2dd7d097_29644cute1_E,(_ZN39_INTERNAL_bc2697ca_4_k_cu_2dd7d097_29644cuda3std3__45__cpo6cbeginE - _ZN39_INTERNAL_bc2697ca_4_k_cu_2dd7d097_29644cute1_E)
_ZN39_INTERNAL_bc2697ca_4_k_cu_2dd7d097_29644cute1_E:
	.zero		1
	.type		_ZN39_INTERNAL_bc2697ca_4_k_cu_2dd7d097_29644cuda3std3__45__cpo6cbeginE,@object
	.size		_ZN39_INTERNAL_bc2697ca_4_k_cu_2dd7d097_29644cuda3std3__45__cpo6cbeginE,(_ZN39_INTERNAL_bc2697ca_4_k_cu_2dd7d097_29644cuda3std3__48in_placeE - _ZN39_INTERNAL_bc2697ca_4_k_cu_2dd7d097_29644cuda3std3__45__cpo6cbeginE)
_ZN39_INTERNAL_bc2697ca_4_k_cu_2dd7d097_29644cuda3std3__45__cpo6cbeginE:
	.zero		1
	.type		_ZN39_INTERNAL_bc2697ca_4_k_cu_2dd7d097_29644cuda3std3__48in_placeE,@object
	.size		_ZN39_INTERNAL_bc2697ca_4_k_cu_2dd7d097_29644cuda3std3__48in_placeE,(_ZN39_INTERNAL_bc2697ca_4_k_cu_2dd7d097_29644cuda3std6ranges3__45__cpo9iter_moveE - _ZN39_INTERNAL_bc2697ca_4_k_cu_2dd7d097_29644cuda3std3__48in_placeE)
_ZN39_INTERNAL_bc2697ca_4_k_cu_2dd7d097_29644cuda3std3__48in_placeE:
	.zero		1
	.type		_ZN39_INTERNAL_bc2697ca_4_k_cu_2dd7d097_29644cuda3std6ranges3__45__cpo9iter_moveE,@object
	.size		_ZN39_INTERNAL_bc2697ca_4_k_cu_2dd7d097_29644cuda3std6ranges3__45__cpo9iter_moveE,(_ZN39_INTERNAL_bc2697ca_4_k_cu_2dd7d097_29644cuda3std3__45__cpo5beginE - _ZN39_INTERNAL_bc2697ca_4_k_cu_2dd7d097_29644cuda3std6ranges3__45__cpo9iter_moveE)
_ZN39_INTERNAL_bc2697ca_4_k_cu_2dd7d097_29644cuda3std6ranges3__45__cpo9iter_moveE:
	.zero		1
	.type		_ZN39_INTERNAL_bc2697ca_4_k_cu_2dd7d097_29644cuda3std3__45__cpo5beginE,@object
	.size		_ZN39_INTERNAL_bc2697ca_4_k_cu_2dd7d097_29644cuda3std3__45__cpo5beginE,(_ZN39_INTERNAL_bc2697ca_4_k_cu_2dd7d097_29644cuda3std3__441_GLOBAL__N__bc2697ca_4_k_cu_2dd7d097_29646ignoreE - _ZN39_INTERNAL_bc2697ca_4_k_cu_2dd7d097_29644cuda3std3__45__cpo5beginE)
_ZN39_INTERNAL_bc2697ca_4_k_cu_2dd7d097_29644cuda3std3__45__cpo5beginE:
	.zero		1
	.type		_ZN39_INTERNAL_bc2697ca_4_k_cu_2dd7d097_29644cuda3std3__441_GLOBAL__N__bc2697ca_4_k_cu_2dd7d097_29646ignoreE,@object
	.size		_ZN39_INTERNAL_bc2697ca_4_k_cu_2dd7d097_29644cuda3std3__441_GLOBAL__N__bc2697ca_4_k_cu_2dd7d097_29646ignoreE,(_ZN39_INTERNAL_bc2697ca_4_k_cu_2dd7d097_29644cute7productE - _ZN39_INTERNAL_bc2697ca_4_k_cu_2dd7d097_29644cuda3std3__441_GLOBAL__N__bc2697ca_4_k_cu_2dd7d097_29646ignoreE)
_ZN39_INTERNAL_bc2697ca_4_k_cu_2dd7d097_29644cuda3std3__441_GLOBAL__N__bc2697ca_4_k_cu_2dd7d097_29646ignoreE:
	.zero		1
	.type		_ZN39_INTERNAL_bc2697ca_4_k_cu_2dd7d097_29644cute7productE,@object
	.size		_ZN39_INTERNAL_bc2697ca_4_k_cu_2dd7d097_29644cute7productE,(_ZN39_INTERNAL_bc2697ca_4_k_cu_2dd7d097_29644cuda3std3__45__cpo3endE - _ZN39_INTERNAL_bc2697ca_4_k_cu_2dd7d097_29644cute7productE)
_ZN39_INTERNAL_bc2697ca_4_k_cu_2dd7d097_29644cute7productE:
	.zero		1
	.type		_ZN39_INTERNAL_bc2697ca_4_k_cu_2dd7d097_29644cuda3std3__45__cpo3endE,@object
	.size		_ZN39_INTERNAL_bc2697ca_4_k_cu_2dd7d097_29644cuda3std3__45__cpo3endE,(_ZN39_INTERNAL_bc2697ca_4_k_cu_2dd7d097_29644cuda3std3__419piecewise_constructE - _ZN39_INTERNAL_bc2697ca_4_k_cu_2dd7d097_29644cuda3std3__45__cpo3endE)
_ZN39_INTERNAL_bc2697ca_4_k_cu_2dd7d097_29644cuda3std3__45__cpo3endE:
	.zero		1
	.type		_ZN39_INTERNAL_bc2697ca_4_k_cu_2dd7d097_29644cuda3std3__419piecewise_constructE,@object
	.size		_ZN39_INTERNAL_bc2697ca_4_k_cu_2dd7d097_29644cuda3std3__419piecewise_constructE,(_ZN39_INTERNAL_bc2697ca_4_k_cu_2dd7d097_29644cuda3std3__45__cpo4cendE - _ZN39_INTERNAL_bc2697ca_4_k_cu_2dd7d097_29644cuda3std3__419piecewise_constructE)
_ZN39_INTERNAL_bc2697ca_4_k_cu_2dd7d097_29644cuda3std3__419piecewise_constructE:
	.zero		1
	.type		_ZN39_INTERNAL_bc2697ca_4_k_cu_2dd7d097_29644cuda3std3__45__cpo4cendE,@object
	.size		_ZN39_INTERNAL_bc2697ca_4_k_cu_2dd7d097_29644cuda3std3__45__cpo4cendE,(_ZN39_INTERNAL_bc2697ca_4_k_cu_2dd7d097_29644cuda3std6ranges3__45__cpo4swapE - _ZN39_INTERNAL_bc2697ca_4_k_cu_2dd7d097_29644cuda3std3__45__cpo4cendE)
_ZN39_INTERNAL_bc2697ca_4_k_cu_2dd7d097_29644cuda3std3__45__cpo4cendE:
	.zero		1
	.type		_ZN39_INTERNAL_bc2697ca_4_k_cu_2dd7d097_29644cuda3std6ranges3__45__cpo4swapE,@object
	.size		_ZN39_INTERNAL_bc2697ca_4_k_cu_2dd7d097_29644cuda3std6ranges3__45__cpo4swapE,(.L_9 - _ZN39_INTERNAL_bc2697ca_4_k_cu_2dd7d097_29644cuda3std6ranges3__45__cpo4swapE)
_ZN39_INTERNAL_bc2697ca_4_k_cu_2dd7d097_29644cuda3std6ranges3__45__cpo4swapE:
	.zero		1
.L_9:


//--------------------- .nv.constant0._ZN7cutlass13device_kernelINS_4fmha6kernel13FmhaKernelTmaINS1_10collective15FmhaMainloopTmaINS_6half_tEfN4cute5tupleIJNS7_1CILi64EEENS9_ILi256EEENS9_ILi96EEEEEENS4_12CausalFusionEJEEENS4_15FmhaFwdEpilogueIS6_fNS8_IJSA_SC_SB_EEEEEJEEEEEvNT_6ParamsE --------------------------
	.section	.nv.constant0._ZN7cutlass13device_kernelINS_4fmha6kernel13FmhaKernelTmaINS1_10collective15FmhaMainloopTmaINS_6half_tEfN4cute5tupleIJNS7_1CILi64EEENS9_ILi256EEENS9_ILi96EEEEEENS4_12CausalFusionEJEEENS4_15FmhaFwdEpilogueIS6_fNS8_IJSA_SC_SB_EEEEEJEEEEEvNT_6ParamsE,"a",@progbits
	.sectionflags	@""
	.align	4
.nv.constant0._ZN7cutlass13device_kernelINS_4fmha6kernel13FmhaKernelTmaINS1_10collective15FmhaMainloopTmaINS_6half_tEfN4cute5tupleIJNS7_1CILi64EEENS9_ILi256EEENS9_ILi96EEEEEENS4_12CausalFusionEJEEENS4_15FmhaFwdEpilogueIS6_fNS8_IJSA_SC_SB_EEEEEJEEEEEvNT_6ParamsE:
	.zero		2688


//--------------------- SYMBOLS --------------------------

	.type		.nv.reservedSmem.offset0,@object
	.size		.nv.reservedSmem.offset0,0x4
	.type		__assertfail,@function
